def matmul_kernel(
    a_ptr,
    b_ptr,
    c_ptr,
    M,
    N,
    K,
    stride_am,
    stride_ak,
    stride_bk,
    stride_bn,
    stride_cm,
    stride_cn,
    BLOCK_M: tl.constexpr,
    BLOCK_N: tl.constexpr,
    BLOCK_K: tl.constexpr,
    GROUP_M: tl.constexpr,
):
    pid = tl.program_id(axis=0)
    num_pid_m = tl.cdiv(M, BLOCK_M)
    num_pid_n = tl.cdiv(N, BLOCK_N)
    num_pid_in_group = GROUP_M * num_pid_n
    group_id = pid // num_pid_in_group
    first_pid_m = group_id * GROUP_M
    group_size_m = min(num_pid_m - first_pid_m, GROUP_M)
    pid_m = first_pid_m + ((pid % num_pid_in_group) % group_size_m)
    pid_n = (pid % num_pid_in_group) // group_size_m

    offs_am = (pid_m * BLOCK_M + tl.arange(0, BLOCK_M)) % M
    offs_bn = (pid_n * BLOCK_N + tl.arange(0, BLOCK_N)) % N
    offs_k = tl.arange(0, BLOCK_K)
    a_ptrs = a_ptr + offs_am[:, None] * stride_am + offs_k[None, :] * stride_ak
    b_ptrs = b_ptr + offs_k[:, None] * stride_bk + offs_bn[None, :] * stride_bn

    acc = tl.zeros((BLOCK_M, BLOCK_N), dtype=tl.float32)
    for kk in range(0, tl.cdiv(K, BLOCK_K)):
        a = tl.load(a_ptrs, mask=offs_k[None, :] < K - kk * BLOCK_K, other=0.0)
        b = tl.load(b_ptrs, mask=offs_k[:, None] < K - kk * BLOCK_K, other=0.0)
        acc = tl.dot(a, b, acc)
        a_ptrs += BLOCK_K * stride_ak
        b_ptrs += BLOCK_K * stride_bk

    c = acc.to(c_ptr.dtype.element_ty)
    offs_cm = pid_m * BLOCK_M + tl.arange(0, BLOCK_M)
    offs_cn = pid_n * BLOCK_N + tl.arange(0, BLOCK_N)
    c_ptrs = c_ptr + offs_cm[:, None] * stride_cm + offs_cn[None, :] * stride_cn
    mask = (offs_cm[:, None] < M) & (offs_cn[None, :] < N)
    tl.store(c_ptrs, c, mask=mask)

# config = {"BLOCK_K": 128, "BLOCK_M": 512, "BLOCK_N": 16, "GROUP_M": 8, "arch": "sm_100", "dtype": "fp8e4m3", "num_ctas": 1, "num_stages": 2, "num_warps": 4}
# arch = sm_100


// ===== COMPILED SASS (sm_100a) =====

	.target	sm_100a

	.elftype	@"ET_EXEC"


//--------------------- .note.nv.tkinfo           --------------------------
	.section	.note.nv.tkinfo,"",@"SHT_NOTE"
	.sectionflags	@"SHF_NOTE_NV_TKINFO"
	.tkinfo
        /*0018*/ 	.word	0x00000081
        /*0030*/ 	.string	""
        /*0030*/ 	.string	"ptxas-blackwell"
        /*0030*/ 	.string	"Cuda compilation tools, release 12.9, V12.9.86"
        /*0030*/ 	.string	"Build cuda_12.9.r12.9/compiler.36037853_0"
        /*0030*/ 	.string	"-v  -suppress-debug-info  -lineinfo  -arch sm_100a "



//--------------------- .note.nv.cuver            --------------------------
	.section	.note.nv.cuver,"",@"SHT_NOTE"
	.sectionflags	@"SHF_NOTE_NV_CUVER"
        /*0018*/ 	.short	0x0001
        /*001a*/ 	.short	0x0064
        /*001c*/ 	.short	0x0001
        /*001e*/ 	.short	0x0000
        /*0020*/ 	.short	0x0001
        /*0022*/ 	.short	0x0000


//--------------------- .nv.info                  --------------------------
	.section	.nv.info,"",@"SHT_CUDA_INFO"
	.align	4


	//----- nvinfo : EIATTR_REGCOUNT
	.align		4
        /*0000*/ 	.byte	0x04, 0x2f
        /*0002*/ 	.short	(.L_4 - .L_3)
	.align		4
.L_3:
        /*0004*/ 	.word	index@(matmul_kernel)
        /*0008*/ 	.word	0x00000060


	//----- nvinfo : EIATTR_FRAME_SIZE
	.align		4
.L_4:
        /*000c*/ 	.byte	0x04, 0x11
        /*000e*/ 	.short	(.L_6 - .L_5)
	.align		4
.L_5:
        /*0010*/ 	.word	index@($__internal_2_$__cuda_sm10x_tcgen05_guardrail_trap_unallocated_columns_being_dealloced)
        /*0014*/ 	.word	0x00001e10


	//----- nvinfo : EIATTR_FRAME_SIZE
	.align		4
.L_6:
        /*0018*/ 	.byte	0x04, 0x11
        /*001a*/ 	.short	(.L_8 - .L_7)
	.align		4
.L_7:
        /*001c*/ 	.word	index@($__internal_1_$__cuda_sm10x_tcgen05_guardrail_trap_phase_invalid_during_alloc)
        /*0020*/ 	.word	0x00001e10


	//----- nvinfo : EIATTR_FRAME_SIZE
	.align		4
.L_8:
        /*0024*/ 	.byte	0x04, 0x11
        /*0026*/ 	.short	(.L_10 - .L_9)
	.align		4
.L_9:
        /*0028*/ 	.word	index@($__internal_0_$__cuda_sm10x_tcgen05_guardrail_trap_col_being_dealloced_not_returned_by_alloc)
        /*002c*/ 	.word	0x00001e10


	//----- nvinfo : EIATTR_FRAME_SIZE
	.align		4
.L_10:
        /*0030*/ 	.byte	0x04, 0x11
        /*0032*/ 	.short	(.L_12 - .L_11)
	.align		4
.L_11:
        /*0034*/ 	.word	index@(matmul_kernel)
        /*0038*/ 	.word	0x00001e10


	//----- nvinfo : EIATTR_MIN_STACK_SIZE
	.align		4
.L_12:
        /*003c*/ 	.byte	0x04, 0x12
        /*003e*/ 	.short	(.L_14 - .L_13)
	.align		4
.L_13:
        /*0040*/ 	.word	index@(matmul_kernel)
        /*0044*/ 	.word	0x00001e10
.L_14:


//--------------------- .nv.info.matmul_kernel    --------------------------
	.section	.nv.info.matmul_kernel,"",@"SHT_CUDA_INFO"
	.sectionflags	@""
	.align	4


	//----- nvinfo : EIATTR_CUDA_API_VERSION
	.align		4
        /*0000*/ 	.byte	0x04, 0x37
        /*0002*/ 	.short	(.L_16 - .L_15)
.L_15:
        /*0004*/ 	.word	0x00000081


	//----- nvinfo : EIATTR_KPARAM_INFO
	.align		4
.L_16:
        /*0008*/ 	.byte	0x04, 0x17
        /*000a*/ 	.short	(.L_18 - .L_17)
.L_17:
        /*000c*/ 	.word	0x00000000
        /*0010*/ 	.short	0x000d
        /*0012*/ 	.short	0x0048
        /*0014*/ 	.byte	0x00, 0xf4, 0x21, 0x00


	//----- nvinfo : EIATTR_KPARAM_INFO
	.align		4
.L_18:
        /*0018*/ 	.byte	0x04, 0x17
        /*001a*/ 	.short	(.L_20 - .L_19)
.L_19:
        /*001c*/ 	.word	0x00000000
        /*0020*/ 	.short	0x000c
        /*0022*/ 	.short	0x0040
        /*0024*/ 	.byte	0x00, 0xf4, 0x21, 0x00


	//----- nvinfo : EIATTR_KPARAM_INFO
	.align		4
.L_20:
        /*0028*/ 	.byte	0x04, 0x17
        /*002a*/ 	.short	(.L_22 - .L_21)
.L_21:
        /*002c*/ 	.word	0x00000000
        /*0030*/ 	.short	0x000b
        /*0032*/ 	.short	0x0038
        /*0034*/ 	.byte	0x00, 0xf0, 0x11, 0x00


	//----- nvinfo : EIATTR_KPARAM_INFO
	.align		4
.L_22:
        /*0038*/ 	.byte	0x04, 0x17
        /*003a*/ 	.short	(.L_24 - .L_23)
.L_23:
        /*003c*/ 	.word	0x00000000
        /*0040*/ 	.short	0x000a
        /*0042*/ 	.short	0x0034
        /*0044*/ 	.byte	0x00, 0xf0, 0x11, 0x00


	//----- nvinfo : EIATTR_KPARAM_INFO
	.align		4
.L_24:
        /*0048*/ 	.byte	0x04, 0x17
        /*004a*/ 	.short	(.L_26 - .L_25)
.L_25:
        /*004c*/ 	.word	0x00000000
        /*0050*/ 	.short	0x0009
        /*0052*/ 	.short	0x0030
        /*0054*/ 	.byte	0x00, 0xf0, 0x11, 0x00


	//----- nvinfo : EIATTR_KPARAM_INFO
	.align		4
.L_26:
        /*0058*/ 	.byte	0x04, 0x17
        /*005a*/ 	.short	(.L_28 - .L_27)
.L_27:
        /*005c*/ 	.word	0x00000000
        /*0060*/ 	.short	0x0008
        /*0062*/ 	.short	0x002c
        /*0064*/ 	.byte	0x00, 0xf0, 0x11, 0x00


	//----- nvinfo : EIATTR_KPARAM_INFO
	.align		4
.L_28:
        /*0068*/ 	.byte	0x04, 0x17
        /*006a*/ 	.short	(.L_30 - .L_29)
.L_29:
        /*006c*/ 	.word	0x00000000
        /*0070*/ 	.short	0x0007
        /*0072*/ 	.short	0x0028
        /*0074*/ 	.byte	0x00, 0xf0, 0x11, 0x00


	//----- nvinfo : EIATTR_KPARAM_INFO
	.align		4
.L_30:
        /*0078*/ 	.byte	0x04, 0x17
        /*007a*/ 	.short	(.L_32 - .L_31)
.L_31:
        /*007c*/ 	.word	0x00000000
        /*0080*/ 	.short	0x0006
        /*0082*/ 	.short	0x0024
        /*0084*/ 	.byte	0x00, 0xf0, 0x11, 0x00


	//----- nvinfo : EIATTR_KPARAM_INFO
	.align		4
.L_32:
        /*0088*/ 	.byte	0x04, 0x17
        /*008a*/ 	.short	(.L_34 - .L_33)
.L_33:
        /*008c*/ 	.word	0x00000000
        /*0090*/ 	.short	0x0005
        /*0092*/ 	.short	0x0020
        /*0094*/ 	.byte	0x00, 0xf0, 0x11, 0x00


	//----- nvinfo : EIATTR_KPARAM_INFO
	.align		4
.L_34:
        /*0098*/ 	.byte	0x04, 0x17
        /*009a*/ 	.short	(.L_36 - .L_35)
.L_35:
        /*009c*/ 	.word	0x00000000
        /*00a0*/ 	.short	0x0004
        /*00a2*/ 	.short	0x001c
        /*00a4*/ 	.byte	0x00, 0xf0, 0x11, 0x00


	//----- nvinfo : EIATTR_KPARAM_INFO
	.align		4
.L_36:
        /*00a8*/ 	.byte	0x04, 0x17
        /*00aa*/ 	.short	(.L_38 - .L_37)
.L_37:
        /*00ac*/ 	.word	0x00000000
        /*00b0*/ 	.short	0x0003
        /*00b2*/ 	.short	0x0018
        /*00b4*/ 	.byte	0x00, 0xf0, 0x11, 0x00


	//----- nvinfo : EIATTR_KPARAM_INFO
	.align		4
.L_38:
        /*00b8*/ 	.byte	0x04, 0x17
        /*00ba*/ 	.short	(.L_40 - .L_39)
.L_39:
        /*00bc*/ 	.word	0x00000000
        /*00c0*/ 	.short	0x0002
        /*00c2*/ 	.short	0x0010
        /*00c4*/ 	.byte	0x00, 0xf4, 0x21, 0x00


	//----- nvinfo : EIATTR_KPARAM_INFO
	.align		4
.L_40:
        /*00c8*/ 	.byte	0x04, 0x17
        /*00ca*/ 	.short	(.L_42 - .L_41)
.L_41:
        /*00cc*/ 	.word	0x00000000
        /*00d0*/ 	.short	0x0001
        /*00d2*/ 	.short	0x0008
        /*00d4*/ 	.byte	0x00, 0xf4, 0x21, 0x00


	//----- nvinfo : EIATTR_KPARAM_INFO
	.align		4
.L_42:
        /*00d8*/ 	.byte	0x04, 0x17
        /*00da*/ 	.short	(.L_44 - .L_43)
.L_43:
        /*00dc*/ 	.word	0x00000000
        /*00e0*/ 	.short	0x0000
        /*00e2*/ 	.short	0x0000
        /*00e4*/ 	.byte	0x00, 0xf4, 0x21, 0x00


	//----- nvinfo : EIATTR_AT_ENTRY_FRAGMENTS
	.align		4
.L_44:
        /*00e8*/ 	.byte	0x04, 0x4f
        /*00ea*/ 	.short	(.L_46 - .L_45)


	//   ....[0]....
.L_45:
        /*00ec*/ 	.word	0x00000004


	//----- nvinfo : EIATTR_RESERVED_SMEM_USED
	.align		4
.L_46:
        /*00f0*/ 	.byte	0x01, 0x41
	.zero		2


	//----- nvinfo : EIATTR_SPARSE_MMA_MASK
	.align		4
        /*00f4*/ 	.byte	0x03, 0x50
        /*00f6*/ 	.short	0x0000


	//----- nvinfo : EIATTR_TCGEN05_1CTA_USED
	.align		4
        /*00f8*/ 	.byte	0x01, 0x51
	.zero		2


	//----- nvinfo : EIATTR_MAXREG_COUNT
	.align		4
        /*00fc*/ 	.byte	0x03, 0x1b
        /*00fe*/ 	.short	0x00ff


	//----- nvinfo : EIATTR_NUM_BARRIERS
	.align		4
        /*0100*/ 	.byte	0x02, 0x4c
        /*0102*/ 	.byte	0x01
	.zero		1


	//----- nvinfo : EIATTR_ANNOTATIONS
	.align		4
        /*0104*/ 	.byte	0x04, 0x55
        /*0106*/ 	.short	(.L_48 - .L_47)


	//   ....[0]....
.L_47:
        /*0108*/ 	.word	0x00000001
        /*010c*/ 	.byte	0x70, 0x09, 0x00, 0x00, 0x01, 0x00, 0x00, 0x00, 0xa0, 0x09, 0x00, 0x00, 0x01, 0x00, 0x00, 0x00
        /* <DEDUP_REMOVED lines=3665> */
        /*e62c*/ 	.byte	0xc0, 0x1c, 0x04, 0x00, 0x01, 0x00, 0x00, 0x00, 0xd0, 0x1c, 0x04, 0x00


	//----- nvinfo : EIATTR_INT_WARP_WIDE_INSTR_OFFSETS
	.align		4
.L_48:
        /*e638*/ 	.byte	0x04, 0x31
        /*e63a*/ 	.short	(.L_50 - .L_49)


	//   ....[0]....
.L_49:
        /*e63c*/ 	.word	0x00000dc0


	//   ....[1]....
        /*e640*/ 	.word	0x00000e00


	//   ....[2]....
        /*e644*/ 	.word	0x0000a440


	//   ....[3]....
        /*e648*/ 	.word	0x000439c0


	//   ....[4]....
        /*e64c*/ 	.word	0x00043a10


	//----- nvinfo : EIATTR_COOP_GROUP_MASK_REGIDS
	.align		4
.L_50:
        /*e650*/ 	.byte	0x04, 0x29
        /*e652*/ 	.short	(.L_52 - .L_51)


	//   ....[0]....
.L_51:
        /*e654*/ 	.word	0xffffffff


	//   ....[1]....
        /*e658*/ 	.word	0xffffffff


	//   ....[2]....
        /*e65c*/ 	.word	0xffffffff


	//   ....[3]....
        /*e660*/ 	.word	0xffffffff


	//----- nvinfo : EIATTR_COOP_GROUP_INSTR_OFFSETS
	.align		4
.L_52:
        /*e664*/ 	.byte	0x04, 0x28
        /*e666*/ 	.short	(.L_54 - .L_53)


	//   ....[0]....
.L_53:
        /*e668*/ 	.word	0x00000070


	//   ....[1]....
        /*e66c*/ 	.word	0x00000330


	//   ....[2]....
        /*e670*/ 	.word	0x00043850


	//   ....[3]....
        /*e674*/ 	.word	0x00043ac0


	//----- nvinfo : EIATTR_VRC_CTA_INIT_COUNT
	.align		4
.L_54:
        /*e678*/ 	.byte	0x02, 0x4a
        /*e67a*/ 	.byte	0x80
	.zero		1


	//----- nvinfo : EIATTR_MBARRIER_INSTR_OFFSETS
	.align		4
        /*e67c*/ 	.byte	0x04, 0x39
        /*e67e*/ 	.short	(.L_56 - .L_55)


	//   ....[0]....
.L_55:
        /*e680*/ 	.word	0x00001430
        /*e684*/ 	.word	0x000000ff
        /*e688*/ 	.word	0x00000000
        /*e68c*/ 	.short	0x0100
        /*e68e*/ 	.byte	0x06
	.zero		1


	//   ....[1]....
        /*e690*/ 	.word	0x0000a470
        /*e694*/ 	.word	0x000000ff
        /*e698*/ 	.word	0x00021008
        /*e69c*/ 	.short	0x0100
        /*e69e*/ 	.byte	0x04
	.zero		1


	//   ....[2]....
        /*e6a0*/ 	.word	0x0002a250
        /*e6a4*/ 	.word	0x000000ff
        /*e6a8*/ 	.word	0x00000000
        /*e6ac*/ 	.short	0x010a
        /*e6ae*/ 	.byte	0x06
	.zero		1


	//   ....[3]....
        /*e6b0*/ 	.word	0x00041c70
        /*e6b4*/ 	.word	0x000000ff
        /*e6b8*/ 	.word	0x00000000
        /*e6bc*/ 	.short	0x010a
        /*e6be*/ 	.byte	0x06
	.zero		1


	//   ....[4]....
        /*e6c0*/ 	.word	0x00041df0
        /*e6c4*/ 	.word	0x000000ff
        /*e6c8*/ 	.word	0x00021000
        /*e6cc*/ 	.short	0x0108
        /*e6ce*/ 	.byte	0x04
	.zero		1


	//   ....[5]....
        /*e6d0*/ 	.word	0x00041e20
        /*e6d4*/ 	.word	0x000000ff
        /*e6d8*/ 	.word	0x00021008
        /*e6dc*/ 	.short	0x0108
        /*e6de*/ 	.byte	0x04
	.zero		1


	//   ....[6]....
        /*e6e0*/ 	.word	0x00043ae0
        /*e6e4*/ 	.word	0x000000ff
        /*e6e8*/ 	.word	0x00000000
        /*e6ec*/ 	.short	0x010a
        /*e6ee*/ 	.byte	0x06
	.zero		1


	//   ....[7]....
        /*e6f0*/ 	.word	0x00043b10
        /*e6f4*/ 	.word	0x000000ff
        /*e6f8*/ 	.word	0x00000000
        /*e6fc*/ 	.short	0x010a
        /*e6fe*/ 	.byte	0x06
	.zero		1


	//----- nvinfo : EIATTR_NUM_MBARRIERS
	.align		4
.L_56:
        /*e700*/ 	.byte	0x03, 0x38
        /*e702*/ 	.short	0x0002


	//----- nvinfo : EIATTR_EXIT_INSTR_OFFSETS
	.align		4
        /*e704*/ 	.byte	0x04, 0x1c
        /*e706*/ 	.short	(.L_58 - .L_57)


	//   ....[0]....
.L_57:
        /*e708*/ 	.word	0x00043ad0


	//----- nvinfo : EIATTR_REQNTID
	.align		4
.L_58:
        /*e70c*/ 	.byte	0x04, 0x10
        /*e70e*/ 	.short	(.L_60 - .L_59)
.L_59:
        /*e710*/ 	.word	0x00000080
        /*e714*/ 	.word	0x00000001
        /*e718*/ 	.word	0x00000001


	//----- nvinfo : EIATTR_CRS_STACK_SIZE
	.align		4
.L_60:
        /*e71c*/ 	.byte	0x04, 0x1e
        /*e71e*/ 	.short	(.L_62 - .L_61)
.L_61:
        /*e720*/ 	.word	0x00000000


	//----- nvinfo : EIATTR_CBANK_PARAM_SIZE
	.align		4
.L_62:
        /*e724*/ 	.byte	0x03, 0x19
        /*e726*/ 	.short	0x0050


	//----- nvinfo : EIATTR_PARAM_CBANK
	.align		4
        /*e728*/ 	.byte	0x04, 0x0a
        /*e72a*/ 	.short	(.L_64 - .L_63)
	.align		4
.L_63:
        /*e72c*/ 	.word	index@(.nv.constant0.matmul_kernel)
        /*e730*/ 	.short	0x0380
        /*e732*/ 	.short	0x0050


	//----- nvinfo : EIATTR_SW_WAR
	.align		4
.L_64:
        /*e734*/ 	.byte	0x04, 0x36
        /*e736*/ 	.short	(.L_66 - .L_65)
.L_65:
        /*e738*/ 	.word	0x00000008
.L_66:


//--------------------- .nv.compat                --------------------------
	.section	.nv.compat,"",@"SHT_CUDA_COMPAT_INFO"
	.align	4
        /*0000*/ 	.byte	0x02, 0x02, 0x02, 0x00, 0x02, 0x05, 0x05, 0x00, 0x02, 0x03, 0x00, 0x00, 0x02, 0x06, 0x01, 0x00


//--------------------- .nv.callgraph             --------------------------
	.section	.nv.callgraph,"",@"SHT_CUDA_CALLGRAPH"
	.align	4
	.sectionentsize	8
	.align		4
        /*0000*/ 	.word	0x00000000
	.align		4
        /*0004*/ 	.word	0xffffffff
	.align		4
        /*0008*/ 	.word	0x00000000
	.align		4
        /*000c*/ 	.word	0xfffffffe
	.align		4
        /*0010*/ 	.word	0x00000000
	.align		4
        /*0014*/ 	.word	0xfffffffd
	.align		4
        /*0018*/ 	.word	0x00000000
	.align		4
        /*001c*/ 	.word	0xfffffffc


//--------------------- .text.matmul_kernel       --------------------------
	.section	.text.matmul_kernel,"ax",@progbits
	.align	128
        .global         matmul_kernel
        .type           matmul_kernel,@function
        .size           matmul_kernel,(.L_x_20 - matmul_kernel)
        .other          matmul_kernel,@"STO_CUDA_ENTRY STV_DEFAULT"
matmul_kernel:
.text.matmul_kernel:
[----:B------:R-:W0:Y:S01]  /*0000*/  LDC R1, c[0x0][0x37c] ;  /* 0x0000df00ff017b82 */ /* 0x000e220000000800 */
[----:B------:R-:W1:Y:S01]  /*0010*/  S2R R2, SR_TID.X ;  /* 0x0000000000027919 */ /* 0x000e620000002100 */
[----:B0-----:R-:W-:Y:S01]  /*0020*/  VIADD R1, R1, 0xffffe1f0 ;  /* 0xffffe1f001017836 */ /* 0x001fe20000000000 */
[----:B-1----:R-:W-:-:S13]  /*0030*/  ISETP.GE.U32.AND P0, PT, R2, 0x20, PT ;  /* 0x000000200200780c */ /* 0x002fda0003f06070 */
[----:B------:R-:W-:Y:S02]  /*0040*/  VOTEU.ANY UP0, P0 ;  /* 0x0000000000ff7886 */ /* 0x000fe40000000100 */
[----:B------:R-:W-:Y:S05]  /*0050*/  BRA.U UP0, `(.L_x_0) ;  /* 0x0000000100b87547 */ /* 0x000fea000b800000 */
[----:B------:R-:W0:Y:S01]  /*0060*/  S2UR UR6, SR_CgaCtaId ;  /* 0x00000000000679c3 */ /* 0x000e220000008800 */
[----:B------:R-:W-:Y:S01]  /*0070*/  NOP ;  /* 0x0000000000007918 */ /* 0x000fe20000000000 */
[----:B------:R-:W-:Y:S02]  /*0080*/  UMOV UR4, 0x40 ;  /* 0x0000004000047882 */ /* 0x000fe40000000000 */
[----:B0-----:R-:W-:-:S09]  /*0090*/  ULEA UR4, UR6, UR4, 0x18 ;  /* 0x0000000406047291 */ /* 0x001fd2000f8ec0ff */
[----:B------:R-:W0:Y:S01]  /*00a0*/  LDS.U8 R0, [UR4] ;  /* 0x00000004ff007984 */ /* 0x000e220008000000 */
[----:B------:R-:W-:Y:S02]  /*00b0*/  UMOV UR4, 0x400 ;  /* 0x0000040000047882 */ /* 0x000fe40000000000 */
[----:B------:R-:W-:Y:S01]  /*00c0*/  ULEA UR4, UR6, UR4, 0x18 ;  /* 0x0000000406047291 */ /* 0x000fe2000f8ec0ff */
[----:B0-----:R-:W-:-:S13]  /*00d0*/  ISETP.NE.AND P0, PT, R0, RZ, PT ;  /* 0x000000ff0000720c */ /* 0x001fda0003f05270 */
[----:B------:R-:W-:Y:S05]  /*00e0*/  @P0 BRA `(.L_x_1) ;  /* 0x00000000007c0947 */ /* 0x000fea0003800000 */
[----:B------:R-:W-:-:S13]  /*00f0*/  ELECT P0, URZ, PT ;  /* 0x0000000000ff782f */ /* 0x000fda0003800000 */
[----:B------:R-:W-:Y:S05]  /*0100*/  @!P0 BRA `(.L_x_2) ;  /* 0x0000000000848947 */ /* 0x000fea0003800000 */
[----:B------:R-:W-:Y:S01]  /*0110*/  UMOV UR5, 0x2 ;  /* 0x0000000200057882 */ /* 0x000fe20000000000 */
[----:B------:R-:W-:Y:S02]  /*0120*/  IMAD.MOV.U32 R5, RZ, RZ, 0x1 ;  /* 0x00000001ff057424 */ /* 0x000fe400078e00ff */
[----:B------:R-:W-:Y:S02]  /*0130*/  IMAD.MOV.U32 R3, RZ, RZ, 0x3 ;  /* 0x00000003ff037424 */ /* 0x000fe400078e00ff */
[----:B------:R-:W-:Y:S04]  /*0140*/  DEPBAR.LE SB0, 0x36 ;  /* 0x00008d800000791a */ /* 0x000fe80000000000 */
[----:B------:R-:W0:Y:S02]  /*0150*/  UTCATOMSWS.FIND_AND_SET.ALIGN UP1, UR5, UR5 ;  /* 0x00000005000575e3 */ /* 0x000e240008020800 */
[----:B0-----:R-:W-:-:S04]  /*0160*/  PLOP3.LUT P0, PT, PT, PT, UP1, 0x80, 0x8 ;  /* 0x000000000008781c */ /* 0x001fc80003f0f018 */
[----:B------:R-:W-:-:S04]  /*0170*/  SEL R0, RZ, 0xffffffff, !P0 ;  /* 0xffffffffff007807 */ /* 0x000fc80004000000 */
[----:B------:R-:W-:Y:S01]  /*0180*/  ISETP.NE.AND P0, PT, R0, RZ, PT ;  /* 0x000000ff0000720c */ /* 0x000fe20003f05270 */
[----:B------:R-:W-:-:S12]  /*0190*/  IMAD.U32 R0, RZ, RZ, UR5 ;  /* 0x00000005ff007e24 */ /* 0x000fd8000f8e00ff */
[----:B------:R-:W-:Y:S05]  /*01a0*/  @P0 BRA `(.L_x_3) ;  /* 0x0000000000240947 */ /* 0x000fea0003800000 */
.L_x_4:
[----:B------:R-:W-:Y:S05]  /*01b0*/  NANOSLEEP 0x64 ;  /* 0x000000640000795d */ /* 0x000fea0003800000 */
[----:B------:R-:W-:-:S05]  /*01c0*/  UMOV UR5, 0x2 ;  /* 0x0000000200057882 */ /* 0x000fca0000000000 */
[----:B------:R-:W-:Y:S04]  /*01d0*/  DEPBAR.LE SB0, 0x36 ;  /* 0x00008d800000791a */ /* 0x000fe80000000000 */
[----:B------:R-:W0:Y:S02]  /*01e0*/  UTCATOMSWS.FIND_AND_SET.ALIGN UP1, UR5, UR5 ;  /* 0x00000005000575e3 */ /* 0x000e240008020800 */
[----:B0-----:R-:W-:-:S04]  /*01f0*/  PLOP3.LUT P0, PT, PT, PT, UP1, 0x80, 0x8 ;  /* 0x000000000008781c */ /* 0x001fc80003f0f018 */
[----:B------:R-:W-:-:S04]  /*0200*/  SEL R0, RZ, 0xffffffff, !P0 ;  /* 0xffffffffff007807 */ /* 0x000fc80004000000 */
[----:B------:R-:W-:Y:S01]  /*0210*/  ISETP.NE.AND P0, PT, R0, RZ, PT ;  /* 0x000000ff0000720c */ /* 0x000fe20003f05270 */
[----:B------:R-:W-:-:S12]  /*0220*/  IMAD.U32 R0, RZ, RZ, UR5 ;  /* 0x00000005ff007e24 */ /* 0x000fd8000f8e00ff */
[----:B------:R-:W-:Y:S05]  /*0230*/  @!P0 BRA `(.L_x_4) ;  /* 0xfffffffc00dc8947 */ /* 0x000fea000383ffff */
.L_x_3:
[C---:B------:R-:W-:Y:S01]  /*0240*/  VIADD R4, R0.reuse, 0x10 ;  /* 0x0000001000047836 */ /* 0x040fe20000000000 */
[----:B------:R-:W-:Y:S01]  /*0250*/  UMOV UR5, 0x50 ;  /* 0x0000005000057882 */ /* 0x000fe20000000000 */
[----:B------:R-:W-:Y:S01]  /*0260*/  SHF.L.U32 R3, R3, R0, RZ ;  /* 0x0000000003037219 */ /* 0x000fe200000006ff */
[----:B------:R-:W-:Y:S01]  /*0270*/  ULEA UR5, UR6, UR5, 0x18 ;  /* 0x0000000506057291 */ /* 0x000fe2000f8ec0ff */
[----:B------:R-:W-:Y:S01]  /*0280*/  IMAD.SHL.U32 R0, R0, 0x20, RZ ;  /* 0x0000002000007824 */ /* 0x000fe200078e00ff */
[----:B------:R-:W-:-:S04]  /*0290*/  SHF.L.U32 R4, R5, R4, RZ ;  /* 0x0000000405047219 */ /* 0x000fc800000006ff */
[----:B------:R-:W-:-:S05]  /*02a0*/  LOP3.LUT R3, R4, R3, RZ, 0xfc, !PT ;  /* 0x0000000304037212 */ /* 0x000fca00078efcff */
[----:B------:R0:W-:Y:S04]  /*02b0*/  ATOMS.OR RZ, [UR5], R3 ;  /* 0x00000003ffff798c */ /* 0x0001e8000b000005 */
[----:B------:R0:W-:Y:S01]  /*02c0*/  STS [UR4], R0 ;  /* 0x00000000ff007988 */ /* 0x0001e20008000804 */
[----:B------:R-:W-:Y:S05]  /*02d0*/  BRA `(.L_x_2) ;  /* 0x0000000000107947 */ /* 0x000fea0003800000 */
.L_x_1:
[----:B------:R-:W-:Y:S01]  /*02e0*/  IMAD.MOV.U32 R0, RZ, RZ, -0x1 ;  /* 0xffffffffff007424 */ /* 0x000fe200078e00ff */
[----:B------:R-:W-:-:S04]  /*02f0*/  MOV R4, 0x320 ;  /* 0x0000032000047802 */ /* 0x000fc80000000f00 */
[----:B------:R0:W-:Y:S03]  /*0300*/  STS [UR4], R0 ;  /* 0x00000000ff007988 */ /* 0x0001e60008000804 */
[----:B0-----:R-:W-:Y:S05]  /*0310*/  CALL.REL.NOINC `($__internal_1_$__cuda_sm10x_tcgen05_guardrail_trap_phase_invalid_during_alloc) ;  /* 0x0000043800147944 */ /* 0x001fea0003c00000 */
.L_x_2:
[----:B------:R-:W-:Y:S05]  /*0320*/  WARPSYNC.ALL ;  /* 0x0000000000007948 */ /* 0x000fea0003800000 */
[----:B------:R-:W-:Y:S01]  /*0330*/  NOP ;  /* 0x0000000000007918 */ /* 0x000fe20000000000 */
.L_x_0:
[----:B------:R-:W1:Y:S01]  /*0340*/  LDC.64 R18, c[0x0][0x398] ;  /* 0x0000e600ff127b82 */ /* 0x000e620000000a00 */
[----:B------:R-:W2:Y:S01]  /*0350*/  S2R R7, SR_CTAID.X ;  /* 0x0000000000077919 */ /* 0x000ea20000002500 */
[----:B------:R-:W-:Y:S01]  /*0360*/  UMOV UR4, 0x400 ;  /* 0x0000040000047882 */ /* 0x000fe20000000000 */
[----:B------:R-:W3:Y:S01]  /*0370*/  LDCU UR12, c[0x0][0x3a4] ;  /* 0x00007480ff0c77ac */ /* 0x000ee20008000800 */
[----:B------:R-:W4:Y:S04]  /*0380*/  LDCU.128 UR16, c[0x0][0x380] ;  /* 0x00007000ff1077ac */ /* 0x000f280008000c00 */
[----:B------:R-:W5:Y:S01]  /*0390*/  S2UR UR8, SR_CgaCtaId ;  /* 0x00000000000879c3 */ /* 0x000f620000008800 */
[----:B------:R-:W-:-:S07]  /*03a0*/  UMOV UR10, 0x1 ;  /* 0x00000001000a7882 */ /* 0x000fce0000000000 */
[----:B------:R-:W0:Y:S02]  /*03b0*/  LDC R15, c[0x0][0x3a0] ;  /* 0x0000e800ff0f7b82 */ /* 0x000e240000000800 */
[----:B01----:R-:W-:-:S06]  /*03c0*/  VIADD R0, R19, 0xf ;  /* 0x0000000f13007836 */ /* 0x003fcc0000000000 */
[----:B------:R-:W-:Y:S01]  /*03d0*/  BAR.SYNC.DEFER_BLOCKING 0x0 ;  /* 0x0000000000007b1d */ /* 0x000fe20000010000 */
[----:B------:R-:W-:Y:S02]  /*03e0*/  ISETP.NE.AND P6, PT, R18, RZ, PT ;  /* 0x000000ff1200720c */ /* 0x000fe40003fc5270 */
[----:B------:R-:W-:Y:S01]  /*03f0*/  SHF.R.S32.HI R3, RZ, 0x1f, R0 ;  /* 0x0000001fff037819 */ /* 0x000fe20000011400 */
[----:B-----5:R-:W-:-:S03]  /*0400*/  ULEA UR4, UR8, UR4, 0x18 ;  /* 0x0000000408047291 */ /* 0x020fc6000f8ec0ff */
[----:B------:R-:W-:Y:S02]  /*0410*/  LEA.HI R3, R3, R0, RZ, 0x4 ;  /* 0x0000000003037211 */ /* 0x000fe400078f20ff */
[----:B--2---:R-:W-:Y:S01]  /*0420*/  IABS R10, R7 ;  /* 0x00000007000a7213 */ /* 0x004fe20000000000 */
[----:B------:R-:W-:Y:S01]  /*0430*/  UIADD3 UR6, UPT, UPT, UR4, 0x21000, URZ ;  /* 0x0002100004067890 */ /* 0x000fe2000fffe0ff */
[----:B------:R-:W-:-:S05]  /*0440*/  SHF.R.S32.HI R3, RZ, 0x4, R3 ;  /* 0x00000004ff037819 */ /* 0x000fca0000011403 */
[----:B------:R-:W-:-:S05]  /*0450*/  IMAD.SHL.U32 R6, R3, 0x8, RZ ;  /* 0x0000000803067824 */ /* 0x000fca00078e00ff */
[-C--:B------:R-:W-:Y:S02]  /*0460*/  IABS R3, R6.reuse ;  /* 0x0000000600037213 */ /* 0x080fe40000000000 */
[----:B------:R-:W-:Y:S01]  /*0470*/  IABS R11, R6 ;  /* 0x00000006000b7213 */ /* 0x000fe20000000000 */
[----:B------:R-:W0:Y:S01]  /*0480*/  LDS R14, [UR4] ;  /* 0x00000004ff0e7984 */ /* 0x000e220008000800 */
[----:B------:R-:W1:Y:S08]  /*0490*/  I2F.RP R0, R3 ;  /* 0x0000000300007306 */ /* 0x000e700000209400 */
[----:B-1----:R-:W1:Y:S02]  /*04a0*/  MUFU.RCP R0, R0 ;  /* 0x0000000000007308 */ /* 0x002e640000001000 */
[----:B-1----:R-:W-:-:S02]  /*04b0*/  VIADD R4, R0, 0xffffffe ;  /* 0x0ffffffe00047836 */ /* 0x002fc40000000000 */
[----:B------:R-:W-:-:S04]  /*04c0*/  IMAD.MOV R0, RZ, RZ, -R11 ;  /* 0x000000ffff007224 */ /* 0x000fc800078e0a0b */
[----:B------:R1:W2:Y:S01]  /*04d0*/  F2I.FTZ.U32.TRUNC.NTZ R5, R4 ;  /* 0x0000000400057305 */ /* 0x0002a2000021f000 */
[----:B0-----:R-:W-:Y:S01]  /*04e0*/  R2UR UR5, R14 ;  /* 0x000000000e0572ca */ /* 0x001fe200000e0000 */
[----:B-1----:R-:W-:Y:S02]  /*04f0*/  IMAD.MOV.U32 R4, RZ, RZ, RZ ;  /* 0x000000ffff047224 */ /* 0x002fe400078e00ff */
[----:B--2---:R-:W-:-:S04]  /*0500*/  IMAD.MOV R8, RZ, RZ, -R5 ;  /* 0x000000ffff087224 */ /* 0x004fc800078e0a05 */
[----:B------:R-:W-:Y:S02]  /*0510*/  IMAD R9, R8, R3, RZ ;  /* 0x0000000308097224 */ /* 0x000fe400078e02ff */
[----:B------:R-:W-:Y:S02]  /*0520*/  IMAD.MOV.U32 R8, RZ, RZ, R10 ;  /* 0x000000ffff087224 */ /* 0x000fe400078e000a */
[----:B------:R-:W-:-:S06]  /*0530*/  IMAD.HI.U32 R5, R5, R9, R4 ;  /* 0x0000000905057227 */ /* 0x000fcc00078e0004 */
[----:B------:R-:W-:-:S04]  /*0540*/  IMAD.HI.U32 R5, R5, R8, RZ ;  /* 0x0000000805057227 */ /* 0x000fc800078e00ff */
[----:B------:R-:W-:Y:S01]  /*0550*/  IMAD R0, R5, R0, R8 ;  /* 0x0000000005007224 */ /* 0x000fe200078e0208 */
[----:B------:R-:W-:Y:S04]  /*0560*/  BAR.SYNC.DEFER_BLOCKING 0x0 ;  /* 0x0000000000007b1d */ /* 0x000fe80000010000 */
[----:B------:R-:W-:-:S13]  /*0570*/  ISETP.GT.U32.AND P1, PT, R3, R0, PT ;  /* 0x000000000300720c */ /* 0x000fda0003f24070 */
[----:B------:R-:W-:Y:S02]  /*0580*/  @!P1 IMAD.IADD R0, R0, 0x1, -R3 ;  /* 0x0000000100009824 */ /* 0x000fe400078e0a03 */
[----:B------:R-:W-:Y:S01]  /*0590*/  @!P1 VIADD R5, R5, 0x1 ;  /* 0x0000000105059836 */ /* 0x000fe20000000000 */
[----:B------:R-:W-:Y:S02]  /*05a0*/  ISETP.NE.AND P1, PT, R6, RZ, PT ;  /* 0x000000ff0600720c */ /* 0x000fe40003f25270 */
[----:B------:R-:W-:Y:S02]  /*05b0*/  ISETP.GE.U32.AND P0, PT, R0, R3, PT ;  /* 0x000000030000720c */ /* 0x000fe40003f06070 */
[----:B------:R-:W-:-:S04]  /*05c0*/  LOP3.LUT R0, R7, R6, RZ, 0x3c, !PT ;  /* 0x0000000607007212 */ /* 0x000fc800078e3cff */
[----:B------:R-:W-:Y:S01]  /*05d0*/  ISETP.GE.AND P2, PT, R0, RZ, PT ;  /* 0x000000ff0000720c */ /* 0x000fe20003f46270 */
[----:B------:R-:W-:-:S05]  /*05e0*/  VIADD R0, R18, 0x1ff ;  /* 0x000001ff12007836 */ /* 0x000fca0000000000 */
[----:B------:R-:W-:Y:S01]  /*05f0*/  SHF.R.S32.HI R3, RZ, 0x1f, R0 ;  /* 0x0000001fff037819 */ /* 0x000fe20000011400 */
[----:B------:R-:W-:-:S03]  /*0600*/  @P0 VIADD R5, R5, 0x1 ;  /* 0x0000000105050836 */ /* 0x000fc60000000000 */
[----:B------:R-:W-:Y:S01]  /*0610*/  LEA.HI R3, R3, R0, RZ, 0x9 ;  /* 0x0000000003037211 */ /* 0x000fe200078f48ff */
[----:B------:R-:W-:-:S04]  /*0620*/  IMAD.MOV.U32 R4, RZ, RZ, R5 ;  /* 0x000000ffff047224 */ /* 0x000fc800078e0005 */
[----:B------:R-:W-:Y:S01]  /*0630*/  @!P2 IMAD.MOV R4, RZ, RZ, -R4 ;  /* 0x000000ffff04a224 */ /* 0x000fe200078e0a04 */
[----:B------:R-:W-:-:S05]  /*0640*/  @!P1 LOP3.LUT R4, RZ, R6, RZ, 0x33, !PT ;  /* 0x00000006ff049212 */ /* 0x000fca00078e33ff */
[----:B------:R-:W-:Y:S02]  /*0650*/  IMAD.SHL.U32 R8, R4, 0x8, RZ ;  /* 0x0000000804087824 */ /* 0x000fe400078e00ff */
[----:B------:R-:W-:-:S03]  /*0660*/  IMAD.MOV R4, RZ, RZ, -R4 ;  /* 0x000000ffff047224 */ /* 0x000fc600078e0a04 */
[----:B------:R-:W-:Y:S01]  /*0670*/  LEA.HI.SX32 R3, R3, -R8, 0x17 ;  /* 0x8000000803037211 */ /* 0x000fe200078fbaff */
[----:B------:R-:W-:Y:S02]  /*0680*/  IMAD R6, R6, R4, R7 ;  /* 0x0000000406067224 */ /* 0x000fe400078e0207 */
[----:B------:R-:W-:Y:S01]  /*0690*/  IMAD.MOV.U32 R4, RZ, RZ, RZ ;  /* 0x000000ffff047224 */ /* 0x000fe200078e00ff */
[----:B------:R-:W-:Y:S02]  /*06a0*/  VIMNMX R11, PT, PT, R3, 0x8, PT ;  /* 0x00000008030b7848 */ /* 0x000fe40003fe0100 */
[----:B------:R-:W-:Y:S02]  /*06b0*/  IABS R7, R6 ;  /* 0x0000000600077213 */ /* 0x000fe40000000000 */
[----:B------:R-:W-:-:S04]  /*06c0*/  IABS R9, R11 ;  /* 0x0000000b00097213 */ /* 0x000fc80000000000 */
[----:B------:R-:W0:Y:S08]  /*06d0*/  I2F.RP R0, R9 ;  /* 0x0000000900007306 */ /* 0x000e300000209400 */
[----:B0-----:R-:W0:Y:S02]  /*06e0*/  MUFU.RCP R0, R0 ;  /* 0x0000000000007308 */ /* 0x001e240000001000 */
[----:B0-----:R-:W-:-:S06]  /*06f0*/  VIADD R5, R0, 0xffffffe ;  /* 0x0ffffffe00057836 */ /* 0x001fcc0000000000 */
[----:B------:R-:W0:Y:S02]  /*0700*/  F2I.FTZ.U32.TRUNC.NTZ R5, R5 ;  /* 0x0000000500057305 */ /* 0x000e24000021f000 */
[----:B0-----:R-:W-:-:S04]  /*0710*/  IMAD.MOV R10, RZ, RZ, -R5 ;  /* 0x000000ffff0a7224 */ /* 0x001fc800078e0a05 */
[----:B------:R-:W-:Y:S01]  /*0720*/  IMAD R3, R10, R9, RZ ;  /* 0x000000090a037224 */ /* 0x000fe200078e02ff */
[----:B------:R-:W-:-:S03]  /*0730*/  IABS R10, R11 ;  /* 0x0000000b000a7213 */ /* 0x000fc60000000000 */
[----:B------:R-:W-:Y:S01]  /*0740*/  IMAD.HI.U32 R4, R5, R3, R4 ;  /* 0x0000000305047227 */ /* 0x000fe200078e0004 */
[-C--:B------:R-:W-:Y:S02]  /*0750*/  IABS R3, R18.reuse ;  /* 0x0000001200037213 */ /* 0x080fe40000000000 */
[----:B------:R-:W-:Y:S01]  /*0760*/  LOP3.LUT R18, RZ, R18, RZ, 0x33, !PT ;  /* 0x00000012ff127212 */ /* 0x000fe200078e33ff */
[----:B------:R-:W-:Y:S02]  /*0770*/  IMAD.MOV.U32 R5, RZ, RZ, R7 ;  /* 0x000000ffff057224 */ /* 0x000fe400078e0007 */
[----:B------:R-:W-:Y:S02]  /*0780*/  IMAD.MOV R0, RZ, RZ, -R10 ;  /* 0x000000ffff007224 */ /* 0x000fe400078e0a0a */
[----:B------:R-:W-:-:S04]  /*0790*/  IMAD.HI.U32 R4, R4, R5, RZ ;  /* 0x0000000504047227 */ /* 0x000fc800078e00ff */
[----:B------:R-:W-:Y:S02]  /*07a0*/  IMAD R0, R4, R0, R5 ;  /* 0x0000000004007224 */ /* 0x000fe400078e0205 */
[----:B------:R-:W-:-:S03]  /*07b0*/  IMAD.MOV.U32 R7, RZ, RZ, R3 ;  /* 0x000000ffff077224 */ /* 0x000fc600078e0003 */
[----:B------:R-:W-:Y:S01]  /*07c0*/  ISETP.GT.U32.AND P1, PT, R9, R0, PT ;  /* 0x000000000900720c */ /* 0x000fe20003f24070 */
[----:B------:R-:W0:-:S12]  /*07d0*/  I2F.RP R3, R7 ;  /* 0x0000000700037306 */ /* 0x000e180000209400 */
[----:B------:R-:W-:Y:S02]  /*07e0*/  @!P1 IMAD.IADD R0, R0, 0x1, -R9 ;  /* 0x0000000100009824 */ /* 0x000fe400078e0a09 */
[----:B------:R-:W-:Y:S01]  /*07f0*/  @!P1 VIADD R4, R4, 0x1 ;  /* 0x0000000104049836 */ /* 0x000fe20000000000 */
[----:B0-----:R-:W0:Y:S01]  /*0800*/  MUFU.RCP R3, R3 ;  /* 0x0000000300037308 */ /* 0x001e220000001000 */
[----:B------:R-:W-:Y:S02]  /*0810*/  ISETP.NE.AND P1, PT, R11, RZ, PT ;  /* 0x000000ff0b00720c */ /* 0x000fe40003f25270 */
[----:B------:R-:W-:Y:S02]  /*0820*/  ISETP.GE.U32.AND P0, PT, R0, R9, PT ;  /* 0x000000090000720c */ /* 0x000fe40003f06070 */
[----:B------:R-:W-:-:S04]  /*0830*/  LOP3.LUT R0, R6, R11, RZ, 0x3c, !PT ;  /* 0x0000000b06007212 */ /* 0x000fc800078e3cff */
[----:B------:R-:W-:-:S07]  /*0840*/  ISETP.GE.AND P2, PT, R0, RZ, PT ;  /* 0x000000ff0000720c */ /* 0x000fce0003f46270 */
[----:B------:R-:W-:Y:S02]  /*0850*/  @P0 VIADD R4, R4, 0x1 ;  /* 0x0000000104040836 */ /* 0x000fe40000000000 */
[----:B0-----:R-:W-:Y:S02]  /*0860*/  VIADD R5, R3, 0xffffffe ;  /* 0x0ffffffe03057836 */ /* 0x001fe40000000000 */
[----:B------:R-:W-:-:S04]  /*0870*/  IMAD.MOV.U32 R16, RZ, RZ, R4 ;  /* 0x000000ffff107224 */ /* 0x000fc800078e0004 */
[----:B------:R-:W-:Y:S01]  /*0880*/  @!P2 IMAD.MOV R16, RZ, RZ, -R16 ;  /* 0x000000ffff10a224 */ /* 0x000fe200078e0a10 */
[----:B------:R-:W-:Y:S01]  /*0890*/  @!P1 LOP3.LUT R16, RZ, R11, RZ, 0x33, !PT ;  /* 0x0000000bff109212 */ /* 0x000fe200078e33ff */
[----:B------:R-:W0:Y:S04]  /*08a0*/  F2I.FTZ.U32.TRUNC.NTZ R5, R5 ;  /* 0x0000000500057305 */ /* 0x000e28000021f000 */
[----:B------:R-:W-:-:S04]  /*08b0*/  IMAD.MOV R0, RZ, RZ, -R16 ;  /* 0x000000ffff007224 */ /* 0x000fc800078e0a10 */
[----:B------:R-:W-:-:S04]  /*08c0*/  IMAD R0, R11, R0, R6 ;  /* 0x000000000b007224 */ /* 0x000fc800078e0206 */
[----:B------:R-:W-:Y:S01]  /*08d0*/  IMAD.IADD R3, R8, 0x1, R0 ;  /* 0x0000000108037824 */ /* 0x000fe200078e0200 */
[----:B------:R-:W-:Y:S01]  /*08e0*/  LOP3.LUT R0, R2, 0x7f, RZ, 0xc0, !PT ;  /* 0x0000007f02007812 */ /* 0x000fe200078ec0ff */
[----:B0-----:R-:W-:Y:S01]  /*08f0*/  IMAD.MOV R4, RZ, RZ, -R5 ;  /* 0x000000ffff047224 */ /* 0x001fe200078e0a05 */
[----:B------:R-:W-:-:S03]  /*0900*/  SHF.R.U32.HI R2, RZ, 0x5, R2 ;  /* 0x00000005ff027819 */ /* 0x000fc60000011602 */
[----:B------:R-:W-:Y:S02]  /*0910*/  IMAD R22, R3, 0x200, R0 ;  /* 0x0000020003167824 */ /* 0x000fe400078e0200 */
[----:B------:R-:W-:Y:S01]  /*0920*/  IMAD R9, R4, R7, RZ ;  /* 0x0000000704097224 */ /* 0x000fe200078e02ff */
[----:B------:R-:W-:Y:S01]  /*0930*/  R2UR UR11, R2 ;  /* 0x00000000020b72ca */ /* 0x000fe200000e0000 */
[----:B------:R-:W-:Y:S01]  /*0940*/  IMAD.MOV.U32 R4, RZ, RZ, RZ ;  /* 0x000000ffff047224 */ /* 0x000fe200078e00ff */
[----:B------:R-:W-:Y:S01]  /*0950*/  IABS R8, R22 ;  /* 0x0000001600087213 */ /* 0x000fe20000000000 */
[C---:B------:R-:W-:Y:S01]  /*0960*/  VIADD R21, R22.reuse, 0x80 ;  /* 0x0000008016157836 */ /* 0x040fe20000000000 */
[----:B------:R0:W-:Y:S01]  /*0970*/  STL [R1+0x1740], R22 ;  /* 0x0017401601007387 */ /* 0x0001e20000100800 */
[C---:B------:R-:W-:Y:S02]  /*0980*/  VIADD R20, R22.reuse, 0x100 ;  /* 0x0000010016147836 */ /* 0x040fe40000000000 */
[----:B------:R-:W-:Y:S01]  /*0990*/  VIADD R17, R22, 0x180 ;  /* 0x0000018016117836 */ /* 0x000fe20000000000 */
[----:B------:R0:W-:Y:S01]  /*09a0*/  STL [R1+0x1744], R21 ;  /* 0x0017441501007387 */ /* 0x0001e20000100800 */
[----:B------:R-:W-:Y:S01]  /*09b0*/  IMAD.HI.U32 R4, R5, R9, R4 ;  /* 0x0000000905047227 */ /* 0x000fe200078e0004 */
[----:B------:R-:W-:-:S02]  /*09c0*/  IABS R9, R21 ;  /* 0x0000001500097213 */ /* 0x000fc40000000000 */
[----:B------:R-:W-:Y:S01]  /*09d0*/  IABS R11, R20 ;  /* 0x00000014000b7213 */ /* 0x000fe20000000000 */
[----:B------:R0:W-:Y:S01]  /*09e0*/  STL [R1+0x1748], R20 ;  /* 0x0017481401007387 */ /* 0x0001e20000100800 */
[----:B------:R-:W-:Y:S01]  /*09f0*/  IABS R12, R17 ;  /* 0x00000011000c7213 */ /* 0x000fe20000000000 */
[C---:B------:R-:W-:Y:S01]  /*0a00*/  IMAD.HI.U32 R3, R4.reuse, R8, RZ ;  /* 0x0000000804037227 */ /* 0x040fe200078e00ff */
[----:B------:R-:W-:Y:S01]  /*0a10*/  ISETP.GE.AND P5, PT, R21, RZ, PT ;  /* 0x000000ff1500720c */ /* 0x000fe20003fa6270 */
[----:B------:R0:W-:Y:S01]  /*0a20*/  STL [R1+0x174c], R17 ;  /* 0x00174c1101007387 */ /* 0x0001e20000100800 */
[----:B------:R-:W-:Y:S01]  /*0a30*/  USHF.L.U32 UR7, UR11, 0x15, URZ ;  /* 0x000000150b077899 */ /* 0x000fe200080006ff */
[----:B------:R-:W-:-:S03]  /*0a40*/  IMAD.HI.U32 R5, R4, R9, RZ ;  /* 0x0000000904057227 */ /* 0x000fc600078e00ff */
[----:B------:R-:W-:Y:S01]  /*0a50*/  ULOP3.LUT UR7, UR7, 0x600000, URZ, 0xc0, !UPT ;  /* 0x0060000007077892 */ /* 0x000fe2000f8ec0ff */
[----:B------:R-:W-:-:S03]  /*0a60*/  IMAD.HI.U32 R6, R4, R11, RZ ;  /* 0x0000000b04067227 */ /* 0x000fc600078e00ff */
[----:B------:R-:W-:Y:S01]  /*0a70*/  UIADD3 UR7, UPT, UPT, UR5, UR7, URZ ;  /* 0x0000000705077290 */ /* 0x000fe2000fffe0ff */
[----:B------:R-:W-:-:S04]  /*0a80*/  IMAD.HI.U32 R4, R4, R12, RZ ;  /* 0x0000000c04047227 */ /* 0x000fc800078e00ff */
[----:B------:R-:W-:Y:S02]  /*0a90*/  IMAD.MOV R3, RZ, RZ, -R3 ;  /* 0x000000ffff037224 */ /* 0x000fe400078e0a03 */
[----:B------:R-:W-:Y:S02]  /*0aa0*/  IMAD.MOV R10, RZ, RZ, -R5 ;  /* 0x000000ffff0a7224 */ /* 0x000fe400078e0a05 */
[----:B------:R-:W-:Y:S02]  /*0ab0*/  IMAD.MOV R13, RZ, RZ, -R4 ;  /* 0x000000ffff0d7224 */ /* 0x000fe400078e0a04 */
[C---:B------:R-:W-:Y:S02]  /*0ac0*/  IMAD R3, R7.reuse, R3, R8 ;  /* 0x0000000307037224 */ /* 0x040fe400078e0208 */
[C---:B------:R-:W-:Y:S02]  /*0ad0*/  IMAD R4, R7.reuse, R10, R9 ;  /* 0x0000000a07047224 */ /* 0x040fe400078e0209 */
[----:B------:R-:W-:Y:S01]  /*0ae0*/  IMAD.MOV R6, RZ, RZ, -R6 ;  /* 0x000000ffff067224 */ /* 0x000fe200078e0a06 */
[----:B------:R-:W-:Y:S01]  /*0af0*/  ISETP.GT.U32.AND P0, PT, R7, R3, PT ;  /* 0x000000030700720c */ /* 0x000fe20003f04070 */
[----:B------:R-:W-:Y:S01]  /*0b00*/  VIADD R8, R15, 0xfffffff7 ;  /* 0xfffffff70f087836 */ /* 0x000fe20000000000 */
[C---:B------:R-:W-:Y:S01]  /*0b10*/  ISETP.GT.U32.AND P1, PT, R7.reuse, R4, PT ;  /* 0x000000040700720c */ /* 0x040fe20003f24070 */
[----:B------:R-:W-:-:S02]  /*0b20*/  IMAD R5, R7, R6, R11 ;  /* 0x0000000607057224 */ /* 0x000fc400078e020b */
[----:B------:R-:W-:Y:S02]  /*0b30*/  IMAD R6, R7, R13, R12 ;  /* 0x0000000d07067224 */ /* 0x000fe400078e020c */
[----:B------:R-:W-:Y:S01]  /*0b40*/  VIADD R2, R15, 0xffffffff ;  /* 0xffffffff0f027836 */ /* 0x000fe20000000000 */
[C---:B------:R-:W-:Y:S02]  /*0b50*/  ISETP.GT.U32.AND P2, PT, R7.reuse, R5, PT ;  /* 0x000000050700720c */ /* 0x040fe40003f44070 */
[----:B------:R-:W-:-:S03]  /*0b60*/  ISETP.GT.U32.AND P3, PT, R7, R6, PT ;  /* 0x000000060700720c */ /* 0x000fc60003f64070 */
[--C-:B------:R-:W-:Y:S02]  /*0b70*/  @!P0 IMAD.IADD R3, R3, 0x1, -R7.reuse ;  /* 0x0000000103038824 */ /* 0x100fe400078e0a07 */
[----:B------:R-:W-:-:S03]  /*0b80*/  @!P1 IMAD.IADD R4, R4, 0x1, -R7 ;  /* 0x0000000104049824 */ /* 0x000fc600078e0a07 */
[C---:B------:R-:W-:Y:S02]  /*0b90*/  ISETP.GT.U32.AND P0, PT, R7.reuse, R3, PT ;  /* 0x000000030700720c */ /* 0x040fe40003f04070 */
[----:B------:R-:W-:Y:S01]  /*0ba0*/  ISETP.GT.U32.AND P1, PT, R7, R4, PT ;  /* 0x000000040700720c */ /* 0x000fe20003f24070 */
[--C-:B------:R-:W-:Y:S02]  /*0bb0*/  @!P2 IMAD.IADD R5, R5, 0x1, -R7.reuse ;  /* 0x000000010505a824 */ /* 0x100fe400078e0a07 */
[----:B------:R-:W-:Y:S01]  /*0bc0*/  @!P3 IMAD.IADD R6, R6, 0x1, -R7 ;  /* 0x000000010606b824 */ /* 0x000fe200078e0a07 */
[----:B------:R-:W-:Y:S02]  /*0bd0*/  ISETP.GE.AND P3, PT, R22, RZ, PT ;  /* 0x000000ff1600720c */ /* 0x000fe40003f66270 */
[C---:B------:R-:W-:Y:S02]  /*0be0*/  ISETP.GT.U32.AND P2, PT, R7.reuse, R5, PT ;  /* 0x000000050700720c */ /* 0x040fe40003f44070 */
[----:B------:R-:W-:-:S03]  /*0bf0*/  ISETP.GT.U32.AND P4, PT, R7, R6, PT ;  /* 0x000000060700720c */ /* 0x000fc60003f84070 */
[--C-:B------:R-:W-:Y:S01]  /*0c00*/  @!P0 IMAD.IADD R3, R3, 0x1, -R7.reuse ;  /* 0x0000000103038824 */ /* 0x100fe200078e0a07 */
[----:B------:R-:W-:Y:S01]  /*0c10*/  ISETP.GE.AND P0, PT, R17, RZ, PT ;  /* 0x000000ff1100720c */ /* 0x000fe20003f06270 */
[----:B------:R-:W-:Y:S01]  /*0c20*/  @!P1 IMAD.IADD R4, R4, 0x1, -R7 ;  /* 0x0000000104049824 */ /* 0x000fe200078e0a07 */
[----:B------:R-:W-:-:S03]  /*0c30*/  ISETP.GE.AND P1, PT, R20, RZ, PT ;  /* 0x000000ff1400720c */ /* 0x000fc60003f26270 */
[----:B------:R-:W-:Y:S01]  /*0c40*/  @!P3 IMAD.MOV R3, RZ, RZ, -R3 ;  /* 0x000000ffff03b224 */ /* 0x000fe200078e0a03 */
[----:B------:R-:W-:Y:S01]  /*0c50*/  ISETP.NE.U32.AND P3, PT, R0, RZ, PT ;  /* 0x000000ff0000720c */ /* 0x000fe20003f65070 */
[--C-:B------:R-:W-:Y:S01]  /*0c60*/  @!P2 IMAD.IADD R5, R5, 0x1, -R7.reuse ;  /* 0x000000010505a824 */ /* 0x100fe200078e0a07 */
[----:B------:R-:W-:Y:S01]  /*0c70*/  ISETP.GE.U32.AND P2, PT, R8, 0x7fffff78, PT ;  /* 0x7fffff780800780c */ /* 0x000fe20003f46070 */
[----:B------:R-:W-:Y:S01]  /*0c80*/  @!P4 IMAD.IADD R6, R6, 0x1, -R7 ;  /* 0x000000010606c824 */ /* 0x000fe200078e0a07 */
[----:B------:R-:W-:Y:S01]  /*0c90*/  ISETP.GE.U32.AND P4, PT, R2, 0x7fffff80, PT ;  /* 0x7fffff800200780c */ /* 0x000fe20003f86070 */
[----:B------:R-:W-:Y:S01]  /*0ca0*/  @!P5 IMAD.MOV R4, RZ, RZ, -R4 ;  /* 0x000000ffff04d224 */ /* 0x000fe200078e0a04 */
[C---:B------:R-:W-:Y:S01]  /*0cb0*/  SEL R3, R18.reuse, R3, !P6 ;  /* 0x0000000312037207 */ /* 0x040fe20007000000 */
[----:B------:R-:W-:Y:S02]  /*0cc0*/  @!P0 IMAD.MOV R6, RZ, RZ, -R6 ;  /* 0x000000ffff068224 */ /* 0x000fe400078e0a06 */
[----:B------:R-:W-:Y:S01]  /*0cd0*/  @!P1 IMAD.MOV R5, RZ, RZ, -R5 ;  /* 0x000000ffff059224 */ /* 0x000fe200078e0a05 */
[C---:B------:R-:W-:Y:S01]  /*0ce0*/  SEL R4, R18.reuse, R4, !P6 ;  /* 0x0000000412047207 */ /* 0x040fe20007000000 */
[C---:B------:R-:W-:Y:S01]  /*0cf0*/  VIADD R8, R15.reuse, 0xffffffdf ;  /* 0xffffffdf0f087836 */ /* 0x040fe20000000000 */
[C---:B------:R-:W-:Y:S01]  /*0d00*/  SEL R9, R18.reuse, R6, !P6 ;  /* 0x0000000612097207 */ /* 0x040fe20007000000 */
[C---:B------:R-:W-:Y:S01]  /*0d10*/  VIADD R6, R15.reuse, 0xffffffe7 ;  /* 0xffffffe70f067836 */ /* 0x040fe20000000000 */
[----:B------:R-:W-:Y:S01]  /*0d20*/  SEL R7, R18, R5, !P6 ;  /* 0x0000000512077207 */ /* 0x000fe20007000000 */
[----:B------:R-:W-:Y:S01]  /*0d30*/  VIADD R5, R15, 0xffffffef ;  /* 0xffffffef0f057836 */ /* 0x000fe20000000000 */
[----:B0--34-:R-:W-:Y:S06]  /*0d40*/  BRA.U UP0, `(.L_x_5) ;  /* 0x0000000100187547 */ /* 0x019fec000b800000 */
[----:B------:R-:W-:Y:S01]  /*0d50*/  ELECT P0, URZ, PT ;  /* 0x0000000000ff782f */ /* 0x000fe20003800000 */
[----:B------:R-:W-:Y:S01]  /*0d60*/  IMAD.MOV.U32 R2, RZ, RZ, 0x1 ;  /* 0x00000001ff027424 */ /* 0x000fe200078e00ff */
[----:B------:R-:W-:Y:S01]  /*0d70*/  UMOV UR9, 0x40 ;  /* 0x0000004000097882 */ /* 0x000fe20000000000 */
[----:B------:R-:W-:Y:S01]  /*0d80*/  UVIRTCOUNT.DEALLOC.SMPOOL 0x80 ;  /* 0x000000800000784c */ /* 0x000fe20000000000 */
[----:B------:R-:W-:-:S09]  /*0d90*/  ULEA UR9, UR8, UR9, 0x18 ;  /* 0x0000000908097291 */ /* 0x000fd2000f8ec0ff */
[----:B------:R0:W-:Y:S03]  /*0da0*/  @P0 STS.U8 [UR9], R2 ;  /* 0x00000002ff000988 */ /* 0x0001e60008000009 */
.L_x_5:
[----:B------:R-:W-:Y:S01]  /*0db0*/  STL [R1+0x1c7c], R93 ;  /* 0x001c7c5d01007387 */ /* 0x000fe20000100800 */
[----:B------:R-:W-:Y:S01]  /*0dc0*/  VOTEU.ALL UP1, P3 ;  /* 0x0000000000ff7886 */ /* 0x000fe20001820000 */
[----:B------:R-:W1:Y:S01]  /*0dd0*/  LDC.64 R14, c[0x0][0x3a8] ;  /* 0x0000ea00ff0e7b82 */ /* 0x000e620000000a00 */
[----:B------:R-:W-:Y:S01]  /*0de0*/  IMAD R3, R3, UR12, RZ ;  /* 0x0000000c03037c24 */ /* 0x000fe2000f8e02ff */
[----:B------:R-:W-:Y:S01]  /*0df0*/  STL [R1+0x1c90], R93 ;  /* 0x001c905d01007387 */ /* 0x000fe20000100800 */
[----:B------:R-:W-:Y:S01]  /*0e00*/  VOTEU.ALL UP2, P3 ;  /* 0x0000000000ff7886 */ /* 0x000fe20001840000 */
[----:B------:R-:W-:-:S04]  /*0e10*/  @!UP1 UIADD3 UR8, UPT, UPT, -UR10, 0x100000, URZ ;  /* 0x001000000a089890 */ /* 0x000fc8000fffe1ff */
[----:B------:R-:W-:Y:S02]  /*0e20*/  @!UP1 USHF.L.U32 UR9, UR8, 0xb, URZ ;  /* 0x0000000b08099899 */ /* 0x000fe400080006ff */
[----:B------:R-:W-:Y:S01]  /*0e30*/  @!UP1 USHF.L.U32 UR8, UR8, 0x1, URZ ;  /* 0x0000000108089899 */ /* 0x000fe200080006ff */
[----:B------:R-:W-:Y:S01]  /*0e40*/  IMAD R7, R7, UR12, RZ ;  /* 0x0000000c07077c24 */ /* 0x000fe2000f8e02ff */
[----:B------:R-:W-:Y:S01]  /*0e50*/  STL [R1+0x1c9c], R93 ;  /* 0x001c9c5d01007387 */ /* 0x000fe20000100800 */
[----:B------:R-:W-:Y:S01]  /*0e60*/  ISETP.GE.U32.AND P1, PT, R5, 0x7fffff70, PT ;  /* 0x7fffff700500780c */ /* 0x000fe20003f26070 */
[----:B------:R-:W-:Y:S01]  /*0e70*/  IMAD R5, R4, UR12, RZ ;  /* 0x0000000c04057c24 */ /* 0x000fe2000f8e02ff */
[----:B0-----:R-:W-:Y:S01]  /*0e80*/  IADD3 R2, P6, PT, R3, UR16, RZ ;  /* 0x0000001003027c10 */ /* 0x001fe2000ffde0ff */
[----:B------:R-:W-:Y:S01]  /*0e90*/  STL [R1+0x1ca8], R93 ;  /* 0x001ca85d01007387 */ /* 0x000fe20000100800 */
[----:B------:R-:W0:Y:S01]  /*0ea0*/  LDCU.64 UR14, c[0x0][0x358] ;  /* 0x00006b00ff0e77ac */ /* 0x000e220008000a00 */
[----:B------:R-:W-:-:S02]  /*0eb0*/  ISETP.GE.U32.AND P0, PT, R6, 0x7fffff68, PT ;  /* 0x7fffff680600780c */ /* 0x000fc40003f06070 */
[----:B------:R-:W-:Y:S01]  /*0ec0*/  STL [R1+0x1cb4], R93 ;  /* 0x001cb45d01007387 */ /* 0x000fe20000100800 */
[----:B------:R-:W-:Y:S02]  /*0ed0*/  LEA.HI.X.SX32 R3, R3, UR17, 0x1, P6 ;  /* 0x0000001103037c11 */ /* 0x000fe4000b0f0eff */
[----:B------:R-:W-:Y:S01]  /*0ee0*/  ISETP.GE.U32.AND P5, PT, R8, 0x7fffff60, PT ;  /* 0x7fffff600800780c */ /* 0x000fe20003fa6070 */
[----:B------:R-:W-:Y:S01]  /*0ef0*/  STL [R1+0x1cc0], R93 ;  /* 0x001cc05d01007387 */ /* 0x000fe20000100800 */
[----:B------:R-:W-:Y:S01]  /*0f00*/  IADD3 R4, P6, PT, R5, UR16, RZ ;  /* 0x0000001005047c10 */ /* 0x000fe2000ffde0ff */
[----:B------:R-:W-:Y:S02]  /*0f10*/  STTM.x64 tmem[UR7], RZ ;  /* 0x000000ff000079ed */ /* 0x000fe40008340007 */
[----:B------:R-:W-:Y:S01]  /*0f20*/  STL [R1+0x1ccc], R93 ;  /* 0x001ccc5d01007387 */ /* 0x000fe20000100800 */
[----:B------:R-:W-:Y:S01]  /*0f30*/  IMAD R9, R9, UR12, RZ ;  /* 0x0000000c09097c24 */ /* 0x000fe2000f8e02ff */
[----:B------:R-:W-:Y:S01]  /*0f40*/  LEA.HI.X.SX32 R5, R5, UR17, 0x1, P6 ;  /* 0x0000001105057c11 */ /* 0x000fe2000b0f0eff */
[----:B-1----:R-:W-:Y:S01]  /*0f50*/  IMAD.SHL.U32 R13, R14, 0x8, RZ ;  /* 0x000000080e0d7824 */ /* 0x002fe200078e00ff */
[----:B------:R-:W-:Y:S01]  /*0f60*/  STL [R1+0x1cd8], R93 ;  /* 0x001cd85d01007387 */ /* 0x000fe20000100800 */
[----:B------:R-:W-:Y:S01]  /*0f70*/  PRMT R0, RZ, 0x7610, R0 ;  /* 0x00007610ff007816 */ /* 0x000fe20000000000 */
[----:B------:R-:W1:Y:S02]  /*0f80*/  LDCU UR12, c[0x0][0x3b0] ;  /* 0x00007600ff0c77ac */ /* 0x000e640008000800 */
[----:B------:R-:W-:Y:S01]  /*0f90*/  STL [R1+0x1ce4], R93 ;  /* 0x001ce45d01007387 */ /* 0x000fe20000100800 */
[----:B------:R-:W-:Y:S01]  /*0fa0*/  PRMT R21, RZ, 0x7610, R21 ;  /* 0x00007610ff157816 */ /* 0x000fe20000000015 */
[----:B------:R-:W2:Y:S02]  /*0fb0*/  LDCU UR13, c[0x0][0x3b0] ;  /* 0x00007600ff0d77ac */ /* 0x000ea40008000800 */
[----:B------:R-:W-:Y:S01]  /*0fc0*/  STL [R1+0x1cf0], R93 ;  /* 0x001cf05d01007387 */ /* 0x000fe20000100800 */
[----:B------:R-:W-:Y:S01]  /*0fd0*/  PRMT R17, RZ, 0x7610, R17 ;  /* 0x00007610ff117816 */ /* 0x000fe20000000011 */
[----:B------:R-:W3:Y:S02]  /*0fe0*/  LDCU UR20, c[0x0][0x3b0] ;  /* 0x00007600ff1477ac */ /* 0x000ee40008000800 */
[----:B------:R-:W-:Y:S01]  /*0ff0*/  STL [R1+0x1c78], R92 ;  /* 0x001c785c01007387 */ /* 0x000fe20000100800 */
[----:B------:R-:W-:Y:S01]  /*1000*/  PRMT R22, RZ, 0x7610, R22 ;  /* 0x00007610ff167816 */ /* 0x000fe20000000016 */
[----:B------:R-:W4:Y:S02]  /*1010*/  LDCU UR21, c[0x0][0x3b0] ;  /* 0x00007600ff1577ac */ /* 0x000f240008000800 */
[----:B------:R-:W-:Y:S01]  /*1020*/  STL [R1+0x1c80], R92 ;  /* 0x001c805c01007387 */ /* 0x000fe20000100800 */
[----:B------:R-:W-:Y:S01]  /*1030*/  PRMT R20, RZ, 0x7610, R20 ;  /* 0x00007610ff147816 */ /* 0x000fe20000000014 */
[----:B------:R-:W0:Y:S02]  /*1040*/  LDCU UR22, c[0x0][0x3b0] ;  /* 0x00007600ff1677ac */ /* 0x000e240008000800 */
[----:B------:R-:W-:Y:S01]  /*1050*/  STL [R1+0x1ca0], R92 ;  /* 0x001ca05c01007387 */ /* 0x000fe20000100800 */
[----:B------:R-:W-:Y:S01]  /*1060*/  PRMT R18, RZ, 0x7610, R18 ;  /* 0x00007610ff127816 */ /* 0x000fe20000000012 */
[----:B------:R-:W0:Y:S02]  /*1070*/  LDCU UR23, c[0x0][0x3b0] ;  /* 0x00007600ff1777ac */ /* 0x000e240008000800 */
[----:B------:R-:W-:Y:S01]  /*1080*/  STL [R1+0x1c74], R91 ;  /* 0x001c745b01007387 */ /* 0x000fe20000100800 */
[----:B------:R-:W0:Y:S03]  /*1090*/  LDCU UR24, c[0x0][0x3b0] ;  /* 0x00007600ff1877ac */ /* 0x000e260008000800 */
[----:B------:R-:W-:Y:S01]  /*10a0*/  STL [R1+0x1c88], R91 ;  /* 0x001c885b01007387 */ /* 0x000fe20000100800 */
[----:B------:R-:W0:Y:S03]  /*10b0*/  LDCU UR25, c[0x0][0x3b0] ;  /* 0x00007600ff1977ac */ /* 0x000e260008000800 */
[----:B------:R-:W-:Y:S01]  /*10c0*/  STL [R1+0x1c94], R91 ;  /* 0x001c945b01007387 */ /* 0x000fe20000100800 */
[----:B------:R-:W0:Y:S03]  /*10d0*/  LDCU UR26, c[0x0][0x3b0] ;  /* 0x00007600ff1a77ac */ /* 0x000e260008000800 */
[----:B------:R-:W-:Y:S01]  /*10e0*/  STL [R1+0x1cac], R91 ;  /* 0x001cac5b01007387 */ /* 0x000fe20000100800 */
[----:B------:R-:W0:Y:S03]  /*10f0*/  LDCU UR27, c[0x0][0x3b0] ;  /* 0x00007600ff1b77ac */ /* 0x000e260008000800 */
[----:B------:R-:W-:Y:S04]  /*1100*/  STL [R1+0x1cc4], R91 ;  /* 0x001cc45b01007387 */ /* 0x000fe80000100800 */
[----:B------:R-:W-:Y:S04]  /*1110*/  STL [R1+0x1cdc], R91 ;  /* 0x001cdc5b01007387 */ /* 0x000fe80000100800 */
[----:B------:R0:W-:Y:S04]  /*1120*/  STL [R1+0x1c70], R90 ;  /* 0x001c705a01007387 */ /* 0x0001e80000100800 */
[----:B------:R-:W-:Y:S04]  /*1130*/  STL [R1+0x1c6c], R89 ;  /* 0x001c6c5901007387 */ /* 0x000fe80000100800 */
[----:B------:R-:W-:Y:S01]  /*1140*/  STL [R1+0x1c84], R89 ;  /* 0x001c845901007387 */ /* 0x000fe20000100800 */
[----:B0-----:R-:W0:Y:S03]  /*1150*/  LDC R90, c[0x0][0x3a0] ;  /* 0x0000e800ff5a7b82 */ /* 0x001e260000000800 */
[----:B------:R-:W-:Y:S04]  /*1160*/  STL [R1+0x1c98], R89 ;  /* 0x001c985901007387 */ /* 0x000fe80000100800 */
        /* <DEDUP_REMOVED lines=34> */
[----:B------:R-:W-:Y:S01]  /*1390*/  STL [R1+0x1c0c], R64 ;  /* 0x001c0c4001007387 */ /* 0x000fe20000100800 */
[----:B------:R-:W0:Y:S03]  /*13a0*/  FENCE.VIEW.ASYNC.T ;  /* 0x00000000000073c6 */ /* 0x000e260000000200 */
[----:B------:R-:W-:Y:S01]  /*13b0*/  STL [R1+0x1c08], R63 ;  /* 0x001c083f01007387 */ /* 0x000fe20000100800 */
[----:B0-----:R-:W-:Y:S06]  /*13c0*/  BAR.SYNC.DEFER_BLOCKING 0x0 ;  /* 0x0000000000007b1d */ /* 0x001fec0000010000 */
[----:B------:R-:W-:Y:S04]  /*13d0*/  STL [R1+0x1c04], R62 ;  /* 0x001c043e01007387 */ /* 0x000fe80000100800 */
[----:B------:R-:W-:Y:S04]  /*13e0*/  STL [R1+0x1c00], R60 ;  /* 0x001c003c01007387 */ /* 0x000fe80000100800 */
[----:B------:R-:W-:Y:S04]  /*13f0*/  STL [R1+0x1bfc], R59 ;  /* 0x001bfc3b01007387 */ /* 0x000fe80000100800 */
[----:B------:R-:W-:Y:S04]  /*1400*/  STL [R1+0x1bf8], R58 ;  /* 0x001bf83a01007387 */ /* 0x000fe80000100800 */
[----:B------:R-:W-:Y:S04]  /*1410*/  STL [R1+0x1bf4], R57 ;  /* 0x001bf43901007387 */ /* 0x000fe80000100800 */
[----:B------:R-:W0:Y:S02]  /*1420*/  FENCE.VIEW.ASYNC.S ;  /* 0x00000000000073c6 */ /* 0x000e240000000000 */
[----:B0-----:R0:W0:Y:S02]  /*1430*/  @!UP2 SYNCS.EXCH.64 URZ, [UR6], UR8 ;  /* 0x0000000806ffa5b2 */ /* 0x0010240008000100 */
        /* <DEDUP_REMOVED lines=22> */
[----:B------:R0:W-:Y:S04]  /*15a0*/  STL [R1+0x1b98], R31 ;  /* 0x001b981f01007387 */ /* 0x0001e80000100800 */
[----:B------:R-:W-:Y:S01]  /*15b0*/  STL [R1+0x1b94], R61 ;  /* 0x001b943d01007387 */ /* 0x000fe20000100800 */
[----:B------:R-:W-:-:S03]  /*15c0*/  IADD3 R6, P6, PT, R7, UR16, RZ ;  /* 0x0000001007067c10 */ /* 0x000fc6000ffde0ff */
[----:B------:R-:W-:Y:S04]  /*15d0*/  STL [R1+0x1b90], R66 ;  /* 0x001b904201007387 */ /* 0x000fe80000100800 */
[----:B------:R-:W-:Y:S04]  /*15e0*/  STL [R1+0x1b8c], R34 ;  /* 0x001b8c2201007387 */ /* 0x000fe80000100800 */
[----:B------:R1:W-:Y:S04]  /*15f0*/  STL [R1+0x1b88], R33 ;  /* 0x001b882101007387 */ /* 0x0003e80000100800 */
[----:B------:R-:W-:Y:S01]  /*1600*/  STL [R1+0x1b84], R32 ;  /* 0x001b842001007387 */ /* 0x000fe20000100800 */
[----:B------:R-:W-:Y:S01]  /*1610*/  LEA.HI.X.SX32 R7, R7, UR17, 0x1, P6 ;  /* 0x0000001107077c11 */ /* 0x000fe2000b0f0eff */
[----:B0-----:R-:W-:Y:S01]  /*1620*/  BAR.SYNC.DEFER_BLOCKING 0x0 ;  /* 0x0000000000007b1d */ /* 0x001fe20000010000 */
[----:B------:R-:W-:-:S05]  /*1630*/  IADD3 R8, P6, PT, R9, UR16, RZ ;  /* 0x0000001009087c10 */ /* 0x000fca000ffde0ff */
[----:B------:R0:W-:Y:S01]  /*1640*/  STL [R1+0x1b80], R30 ;  /* 0x001b801e01007387 */ /* 0x0001e20000100800 */
[----:B------:R-:W-:Y:S01]  /*1650*/  SHF.R.S32.HI R12, RZ, 0x1f, R13 ;  /* 0x0000001fff0c7819 */ /* 0x000fe2000001140d */
[----:B------:R-:W-:Y:S01]  /*1660*/  VIADD R10, R90, 0xffffffd7 ;  /* 0xffffffd75a0a7836 */ /* 0x000fe20000000000 */
[----:B------:R-:W-:Y:S01]  /*1670*/  PRMT R31, RZ, 0x7610, R31 ;  /* 0x00007610ff1f7816 */ /* 0x000fe2000000001f */
[----:B------:R-:W-:Y:S01]  /*1680*/  STL [R1+0x1b7c], R29 ;  /* 0x001b7c1d01007387 */ /* 0x000fe20000100800 */
[----:B-1----:R-:W-:Y:S01]  /*1690*/  PRMT R33, RZ, 0x7610, R33 ;  /* 0x00007610ff217816 */ /* 0x002fe20000000021 */
[----:B------:R-:W1:Y:S02]  /*16a0*/  LDCU UR16, c[0x0][0x3b0] ;  /* 0x00007600ff1077ac */ /* 0x000e640008000800 */
[----:B------:R-:W-:Y:S04]  /*16b0*/  STL [R1+0x1b78], R28 ;  /* 0x001b781c01007387 */ /* 0x000fe80000100800 */
[----:B------:R-:W-:Y:S04]  /*16c0*/  STL [R1+0x1b74], R27 ;  /* 0x001b741b01007387 */ /* 0x000fe80000100800 */
[----:B------:R-:W-:Y:S01]  /*16d0*/  STL [R1+0x1b70], R26 ;  /* 0x001b701a01007387 */ /* 0x000fe20000100800 */
[----:B------:R-:W-:Y:S01]  /*16e0*/  LEA.HI.X.SX32 R9, R9, UR17, 0x1, P6 ;  /* 0x0000001109097c11 */ /* 0x000fe2000b0f0eff */
[----:B------:R-:W1:Y:S02]  /*16f0*/  LDCU UR17, c[0x0][0x3b0] ;  /* 0x00007600ff1177ac */ /* 0x000e640008000800 */
[----:B------:R-:W-:Y:S01]  /*1700*/  STL [R1+0x1b6c], R25 ;  /* 0x001b6c1901007387 */ /* 0x000fe20000100800 */
[----:B0-----:R-:W-:-:S03]  /*1710*/  PRMT R30, RZ, 0x7610, R30 ;  /* 0x00007610ff1e7816 */ /* 0x001fc6000000001e */
[----:B------:R0:W-:Y:S01]  /*1720*/  STL [R1+0x1b68], R24 ;  /* 0x001b681801007387 */ /* 0x0001e20000100800 */
[----:B------:R-:W-:-:S03]  /*1730*/  IADD3 R11, P6, PT, R13, R2, RZ ;  /* 0x000000020d0b7210 */ /* 0x000fc60007fde0ff */
[----:B------:R-:W-:Y:S04]  /*1740*/  STL [R1+0x1b64], R23 ;  /* 0x001b641701007387 */ /* 0x000fe80000100800 */
[----:B------:R1:W-:Y:S01]  /*1750*/  STL [R1+0x1b60], R19 ;  /* 0x001b601301007387 */ /* 0x0003e20000100800 */
[----:B0-----:R-:W-:Y:S01]  /*1760*/  PRMT R24, RZ, 0x7610, R24 ;  /* 0x00007610ff187816 */ /* 0x001fe20000000018 */
[----:B------:R-:W-:Y:S02]  /*1770*/  IMAD.X R85, R12, 0x1, R3, P6 ;  /* 0x000000010c557824 */ /* 0x000fe400030e0603 */
[----:B------:R-:W-:Y:S04]  /*1780*/  STL [R1+0x17f4], R15 ;  /* 0x0017f40f01007387 */ /* 0x000fe80000100800 */
[----:B------:R-:W2:Y:S01]  /*1790*/  @!P4 LDG.E.U8 R30, desc[UR14][R4.64] ;  /* 0x0000000e041ec981 */ /* 0x000ea2000c1e1100 */
[----:B-1----:R-:W-:-:S03]  /*17a0*/  PRMT R19, RZ, 0x7610, R19 ;  /* 0x00007610ff137816 */ /* 0x002fc60000000013 */
[----:B------:R-:W-:Y:S01]  /*17b0*/  STL [R1+0x180c], R15 ;  /* 0x00180c0f01007387 */ /* 0x000fe20000100800 */
[----:B------:R-:W-:-:S03]  /*17c0*/  IADD3 R92, P6, PT, R13, R4, RZ ;  /* 0x000000040d5c7210 */ /* 0x000fc60007fde0ff */
[----:B------:R-:W-:Y:S04]  /*17d0*/  STL [R1+0x1818], R15 ;  /* 0x0018180f01007387 */ /* 0x000fe80000100800 */
[----:B------:R-:W2:Y:S04]  /*17e0*/  @!P4 LDG.E.U8 R24, desc[UR14][R2.64] ;  /* 0x0000000e0218c981 */ /* 0x000ea8000c1e1100 */
[----:B------:R-:W2:Y:S04]  /*17f0*/  @!P4 LDG.E.U8 R0, desc[UR14][R6.64] ;  /* 0x0000000e0600c981 */ /* 0x000ea8000c1e1100 */
[----:B------:R-:W2:Y:S01]  /*1800*/  @!P4 LDG.E.U8 R19, desc[UR14][R8.64] ;  /* 0x0000000e0813c981 */ /* 0x000ea2000c1e1100 */
[----:B------:R-:W-:Y:S01]  /*1810*/  ISETP.GE.U32.AND P4, PT, R10, 0x7fffff58, PT ;  /* 0x7fffff580a00780c */ /* 0x000fe20003f86070 */
[----:B------:R-:W-:-:S02]  /*1820*/  @!P2 IMAD.MOV.U32 R10, RZ, RZ, R11 ;  /* 0x000000ffff0aa224 */ /* 0x000fc400078e000b */
[----:B------:R-:W-:Y:S01]  /*1830*/  STL [R1+0x1834], R15 ;  /* 0x0018340f01007387 */ /* 0x000fe20000100800 */
[----:B------:R-:W-:-:S03]  /*1840*/  IMAD.X R89, R12, 0x1, R5, P6 ;  /* 0x000000010c597824 */ /* 0x000fc600030e0605 */
[----:B------:R0:W-:Y:S01]  /*1850*/  STL [R1+0x780], R11 ;  /* 0x0007800b01007387 */ /* 0x0001e20000100800 */
[----:B------:R-:W-:-:S03]  /*1860*/  IADD3 R93, P6, PT, R13, R6, RZ ;  /* 0x000000060d5d7210 */ /* 0x000fc60007fde0ff */
[----:B------:R1:W-:Y:S01]  /*1870*/  STL [R1+0x77c], R85 ;  /* 0x00077c5501007387 */ /* 0x0003e20000100800 */
[----:B0-----:R-:W-:-:S03]  /*1880*/  @!P2 IMAD.MOV.U32 R11, RZ, RZ, R85 ;  /* 0x000000ffff0ba224 */ /* 0x001fc600078e0055 */
[----:B------:R-:W-:Y:S04]  /*1890*/  STL [R1+0x788], R92 ;  /* 0x0007885c01007387 */ /* 0x000fe80000100800 */
[----:B------:R0:W2:Y:S01]  /*18a0*/  @!P2 LDG.E.U8 R31, desc[UR14][R10.64] ;  /* 0x0000000e0a1fa981 */ /* 0x0000a2000c1e1100 */
[----:B-1----:R-:W-:-:S03]  /*18b0*/  IMAD.X R85, R12, 0x1, R7, P6 ;  /* 0x000000010c557824 */ /* 0x002fc600030e0607 */
[----:B------:R1:W-:Y:S01]  /*18c0*/  STL [R1+0x784], R89 ;  /* 0x0007845901007387 */ /* 0x0003e20000100800 */
[----:B0-----:R-:W-:Y:S02]  /*18d0*/  @!P2 IMAD.MOV.U32 R10, RZ, RZ, R92 ;  /* 0x000000ffff0aa224 */ /* 0x001fe400078e005c */
[----:B------:R-:W-:Y:S01]  /*18e0*/  @!P2 IMAD.MOV.U32 R11, RZ, RZ, R89 ;  /* 0x000000ffff0ba224 */ /* 0x000fe200078e0059 */
[----:B-1----:R-:W-:-:S04]  /*18f0*/  IADD3 R89, P6, PT, R13, R8, RZ ;  /* 0x000000080d597210 */ /* 0x002fc80007fde0ff */
[----:B------:R0:W2:Y:S01]  /*1900*/  @!P2 LDG.E.U8 R21, desc[UR14][R10.64] ;  /* 0x0000000e0a15a981 */ /* 0x0000a2000c1e1100 */
[----:B------:R-:W-:Y:S02]  /*1910*/  IMAD.SHL.U32 R13, R14, 0x10, RZ ;  /* 0x000000100e0d7824 */ /* 0x000fe400078e00ff */
[----:B------:R-:W-:Y:S01]  /*1920*/  IMAD.X R92, R12, 0x1, R9, P6 ;  /* 0x000000010c5c7824 */ /* 0x000fe200030e0609 */
[----:B------:R1:W-:Y:S01]  /*1930*/  STL [R1+0x790], R93 ;  /* 0x0007905d01007387 */ /* 0x0003e20000100800 */
[----:B0-----:R-:W-:Y:S02]  /*1940*/  @!P2 IMAD.MOV.U32 R10, RZ, RZ, R93 ;  /* 0x000000ffff0aa224 */ /* 0x001fe400078e005d */
[----:B------:R-:W-:Y:S01]  /*1950*/  @!P2 IMAD.MOV.U32 R11, RZ, RZ, R85 ;  /* 0x000000ffff0ba224 */ /* 0x000fe200078e0055 */
[----:B------:R0:W-:Y:S01]  /*1960*/  STL [R1+0x78c], R85 ;  /* 0x00078c5501007387 */ /* 0x0001e20000100800 */
[----:B-1----:R-:W-:Y:S01]  /*1970*/  IMAD.MOV.U32 R93, RZ, RZ, R16 ;  /* 0x000000ffff5d7224 */ /* 0x002fe200078e0010 */
[----:B------:R-:W-:-:S02]  /*1980*/  SHF.R.S32.HI R16, RZ, 0x1f, R13 ;  /* 0x0000001fff107819 */ /* 0x000fc4000001140d */
[----:B------:R1:W2:Y:S01]  /*1990*/  @!P2 LDG.E.U8 R17, desc[UR14][R10.64] ;  /* 0x0000000e0a11a981 */ /* 0x0002a2000c1e1100 */
[----:B0-----:R-:W-:Y:S01]  /*19a0*/  IADD3 R85, P6, PT, R13, R2, RZ ;  /* 0x000000020d557210 */ /* 0x001fe20007fde0ff */
[----:B-1----:R-:W-:Y:S02]  /*19b0*/  @!P2 IMAD.MOV.U32 R10, RZ, RZ, R89 ;  /* 0x000000ffff0aa224 */ /* 0x002fe400078e0059 */
[----:B------:R-:W-:-:S05]  /*19c0*/  @!P2 IMAD.MOV.U32 R11, RZ, RZ, R92 ;  /* 0x000000ffff0ba224 */ /* 0x000fca00078e005c */
[----:B------:R0:W2:Y:S04]  /*19d0*/  @!P2 LDG.E.U8 R22, desc[UR14][R10.64] ;  /* 0x0000000e0a16a981 */ /* 0x0000a8000c1e1100 */
[----:B------:R1:W-:Y:S01]  /*19e0*/  STL [R1+0x798], R89 ;  /* 0x0007985901007387 */ /* 0x0003e20000100800 */
[----:B0-----:R-:W-:Y:S02]  /*19f0*/  IMAD.MOV.U32 R11, RZ, RZ, R85 ;  /* 0x000000ffff0b7224 */ /* 0x001fe400078e0055 */
[----:B------:R-:W-:Y:S01]  /*1a00*/  IMAD.X R10, R16, 0x1, R3, P6 ;  /* 0x00000001100a7824 */ /* 0x000fe200030e0603 */
[----:B------:R0:W-:Y:S04]  /*1a10*/  STL [R1+0x794], R92 ;  /* 0x0007945c01007387 */ /* 0x0001e80000100800 */
[----:B------:R-:W-:Y:S01]  /*1a20*/  @!P1 LOP3.LUT R11, R11, R10, RZ, 0x3c, !PT ;  /* 0x0000000a0b0b9212 */ /* 0x000fe200078e3cff */
[----:B------:R-:W-:Y:S01]  /*1a30*/  STL [R1+0x880], R85 ;  /* 0x0008805501007387 */ /* 0x000fe20000100800 */
[----:B-1----:R-:W-:-:S03]  /*1a40*/  IADD3 R89, P6, PT, R13, R4, RZ ;  /* 0x000000040d597210 */ /* 0x002fc60007fde0ff */
[----:B------:R1:W-:Y:S01]  /*1a50*/  STL [R1+0x87c], R10 ;  /* 0x00087c0a01007387 */ /* 0x0003e20000100800 */
[----:B------:R-:W-:Y:S01]  /*1a60*/  PRMT R23, RZ, 0x7610, R23 ;  /* 0x00007610ff177816 */ /* 0x000fe20000000017 */
[----:B------:R-:W-:Y:S02]  /*1a70*/  VIADD R12, R90, 0xffffffcf ;  /* 0xffffffcf5a0c7836 */ /* 0x000fe40000000000 */
[----:B0-----:R-:W-:Y:S01]  /*1a80*/  IMAD.X R92, R16, 0x1, R5, P6 ;  /* 0x00000001105c7824 */ /* 0x001fe200030e0605 */
[----:B-1----:R-:W-:-:S04]  /*1a90*/  @!P1 LOP3.LUT R10, R11, R10, RZ, 0x3c, !PT ;  /* 0x0000000a0b0a9212 */ /* 0x002fc800078e3cff */
[----:B------:R-:W-:Y:S02]  /*1aa0*/  @!P1 LOP3.LUT R11, R11, R10, RZ, 0x3c, !PT ;  /* 0x0000000a0b0b9212 */ /* 0x000fe400078e3cff */
[----:B------:R-:W-:Y:S02]  /*1ab0*/  IADD3 R85, P6, PT, R13, R6, RZ ;  /* 0x000000060d557210 */ /* 0x000fe40007fde0ff */
[----:B------:R-:W-:Y:S01]  /*1ac0*/  PRMT R25, RZ, 0x7610, R25 ;  /* 0x00007610ff197816 */ /* 0x000fe20000000019 */
[----:B------:R0:W2:Y:S01]  /*1ad0*/  @!P1 LDG.E.U8 R23, desc[UR14][R10.64] ;  /* 0x0000000e0a179981 */ /* 0x0000a2000c1e1100 */
[----:B------:R-:W-:Y:S01]  /*1ae0*/  ISETP.GE.U32.AND P2, PT, R12, 0x7fffff50, PT ;  /* 0x7fffff500c00780c */ /* 0x000fe20003f46070 */
[----:B------:R-:W-:Y:S02]  /*1af0*/  IMAD.X R12, R16, 0x1, R7, P6 ;  /* 0x00000001100c7824 */ /* 0x000fe400030e0607 */
[----:B------:R1:W-:Y:S01]  /*1b00*/  STL [R1+0x888], R89 ;  /* 0x0008885901007387 */ /* 0x0003e20000100800 */
[----:B------:R-:W-:Y:S01]  /*1b10*/  PRMT R26, RZ, 0x7610, R26 ;  /* 0x00007610ff1a7816 */ /* 0x000fe2000000001a */
[----:B0-----:R-:W-:-:S02]  /*1b20*/  @!P1 IMAD.MOV.U32 R10, RZ, RZ, R89 ;  /* 0x000000ffff0a9224 */ /* 0x001fc400078e0059 */
[----:B------:R-:W-:Y:S01]  /*1b30*/  @!P1 IMAD.MOV.U32 R11, RZ, RZ, R92 ;  /* 0x000000ffff0b9224 */ /* 0x000fe200078e005c */
[----:B-1----:R-:W-:Y:S01]  /*1b40*/  IADD3 R89, P6, PT, R13, R8, RZ ;  /* 0x000000080d597210 */ /* 0x002fe20007fde0ff */
[----:B------:R0:W-:Y:S01]  /*1b50*/  STL [R1+0x884], R92 ;  /* 0x0008845c01007387 */ /* 0x0001e20000100800 */
[----:B------:R-:W-:-:S03]  /*1b60*/  IMAD R13, R14, 0x18, RZ ;  /* 0x000000180e0d7824 */ /* 0x000fc600078e02ff */
[----:B------:R1:W2:Y:S01]  /*1b70*/  @!P1 LDG.E.U8 R25, desc[UR14][R10.64] ;  /* 0x0000000e0a199981 */ /* 0x0002a2000c1e1100 */
[----:B------:R-:W-:Y:S01]  /*1b80*/  PRMT R27, RZ, 0x7610, R27 ;  /* 0x00007610ff1b7816 */ /* 0x000fe2000000001b */
[----:B0-----:R-:W-:Y:S02]  /*1b90*/  IMAD.X R92, R16, 0x1, R9, P6 ;  /* 0x00000001105c7824 */ /* 0x001fe400030e0609 */
[----:B-1----:R-:W-:Y:S02]  /*1ba0*/  @!P1 IMAD.MOV.U32 R10, RZ, RZ, R85 ;  /* 0x000000ffff0a9224 */ /* 0x002fe400078e0055 */
[----:B------:R-:W-:Y:S01]  /*1bb0*/  @!P1 IMAD.MOV.U32 R11, RZ, RZ, R12 ;  /* 0x000000ffff0b9224 */ /* 0x000fe200078e000c */
[----:B------:R0:W-:Y:S01]  /*1bc0*/  STL [R1+0x890], R85 ;  /* 0x0008905501007387 */ /* 0x0001e20000100800 */
[----:B------:R-:W-:-:S03]  /*1bd0*/  SHF.R.S32.HI R16, RZ, 0x1f, R13 ;  /* 0x0000001fff107819 */ /* 0x000fc6000001140d */
[----:B------:R1:W2:Y:S01]  /*1be0*/  @!P1 LDG.E.U8 R26, desc[UR14][R10.64] ;  /* 0x0000000e0a1a9981 */ /* 0x0002a2000c1e1100 */
[----:B0-----:R-:W-:Y:S01]  /*1bf0*/  IADD3 R85, P6, PT, R13, R2, RZ ;  /* 0x000000020d557210 */ /* 0x001fe20007fde0ff */
[----:B-1----:R-:W-:Y:S02]  /*1c00*/  @!P1 IMAD.MOV.U32 R10, RZ, RZ, R89 ;  /* 0x000000ffff0a9224 */ /* 0x002fe400078e0059 */
[----:B------:R-:W-:-:S05]  /*1c10*/  @!P1 IMAD.MOV.U32 R11, RZ, RZ, R92 ;  /* 0x000000ffff0b9224 */ /* 0x000fca00078e005c */
[----:B------:R0:W2:Y:S04]  /*1c20*/  @!P1 LDG.E.U8 R27, desc[UR14][R10.64] ;  /* 0x0000000e0a1b9981 */ /* 0x0000a8000c1e1100 */
[----:B------:R-:W-:Y:S01]  /*1c30*/  STL [R1+0x88c], R12 ;  /* 0x00088c0c01007387 */ /* 0x000fe20000100800 */
[----:B0-----:R-:W-:Y:S02]  /*1c40*/  IMAD.MOV.U32 R11, RZ, RZ, R85 ;  /* 0x000000ffff0b7224 */ /* 0x001fe400078e0055 */
[----:B------:R-:W-:Y:S01]  /*1c50*/  IMAD.X R10, R16, 0x1, R3, P6 ;  /* 0x00000001100a7824 */ /* 0x000fe200030e0603 */
[----:B------:R0:W-:Y:S04]  /*1c60*/  STL [R1+0x898], R89 ;  /* 0x0008985901007387 */ /* 0x0001e80000100800 */
[----:B------:R-:W-:Y:S01]  /*1c70*/  @!P0 LOP3.LUT R11, R11, R10, RZ, 0x3c, !PT ;  /* 0x0000000a0b0b8212 */ /* 0x000fe200078e3cff */
[----:B------:R1:W-:Y:S04]  /*1c80*/  STL [R1+0x894], R92 ;  /* 0x0008945c01007387 */ /* 0x0003e80000100800 */
[----:B------:R-:W-:Y:S01]  /*1c90*/  STL [R1+0x980], R85 ;  /* 0x0009805501007387 */ /* 0x000fe20000100800 */
[----:B0-----:R-:W-:-:S03]  /*1ca0*/  IADD3 R89, P6, PT, R13, R4, RZ ;  /* 0x000000040d597210 */ /* 0x001fc60007fde0ff */
[----:B------:R0:W-:Y:S01]  /*1cb0*/  STL [R1+0x97c], R10 ;  /* 0x00097c0a01007387 */ /* 0x0001e20000100800 */
[----:B------:R-:W-:Y:S01]  /*1cc0*/  PRMT R28, RZ, 0x7610, R28 ;  /* 0x00007610ff1c7816 */ /* 0x000fe2000000001c */
[----:B-1----:R-:W-:Y:S02]  /*1cd0*/  IMAD.MOV.U32 R92, RZ, RZ, R93 ;  /* 0x000000ffff5c7224 */ /* 0x002fe400078e005d */
[----:B------:R-:W-:Y:S01]  /*1ce0*/  VIADD R12, R90, 0xffffffc7 ;  /* 0xffffffc75a0c7836 */ /* 0x000fe20000000000 */
[----:B0-----:R-:W-:Y:S01]  /*1cf0*/  @!P0 LOP3.LUT R10, R11, R10, RZ, 0x3c, !PT ;  /* 0x0000000a0b0a8212 */ /* 0x001fe200078e3cff */
[----:B------:R-:W-:-:S03]  /*1d00*/  IMAD.X R93, R16, 0x1, R5, P6 ;  /* 0x00000001105d7824 */ /* 0x000fc600030e0605 */
[----:B------:R-:W-:Y:S02]  /*1d10*/  @!P0 LOP3.LUT R11, R11, R10, RZ, 0x3c, !PT ;  /* 0x0000000a0b0b8212 */ /* 0x000fe400078e3cff */
[----:B------:R-:W-:-:S03]  /*1d20*/  IADD3 R85, P6, PT, R13, R6, RZ ;  /* 0x000000060d557210 */ /* 0x000fc60007fde0ff */
[----:B------:R0:W2:Y:S01]  /*1d30*/  @!P0 LDG.E.U8 R28, desc[UR14][R10.64] ;  /* 0x0000000e0a1c8981 */ /* 0x0000a2000c1e1100 */
[----:B------:R-:W-:Y:S01]  /*1d40*/  ISETP.GE.U32.AND P1, PT, R12, 0x7fffff48, PT ;  /* 0x7fffff480c00780c */ /* 0x000fe20003f26070 */
[----:B------:R-:W-:Y:S02]  /*1d50*/  IMAD.X R12, R16, 0x1, R7, P6 ;  /* 0x00000001100c7824 */ /* 0x000fe400030e0607 */
[----:B------:R1:W-:Y:S01]  /*1d60*/  STL [R1+0x988], R89 ;  /* 0x0009885901007387 */ /* 0x0003e20000100800 */
[----:B------:R-:W-:Y:S01]  /*1d70*/  PRMT R29, RZ, 0x7610, R29 ;  /* 0x00007610ff1d7816 */ /* 0x000fe2000000001d */
[----:B0-----:R-:W-:Y:S02]  /*1d80*/  @!P0 IMAD.MOV.U32 R10, RZ, RZ, R89 ;  /* 0x000000ffff0a8224 */ /* 0x001fe400078e0059 */
[----:B------:R-:W-:Y:S01]  /*1d90*/  @!P0 IMAD.MOV.U32 R11, RZ, RZ, R93 ;  /* 0x000000ffff0b8224 */ /* 0x000fe200078e005d */
[----:B-1----:R-:W-:Y:S01]  /*1da0*/  IADD3 R89, P6, PT, R13, R8, RZ ;  /* 0x000000080d597210 */ /* 0x002fe20007fde0ff */
[----:B------:R0:W-:Y:S01]  /*1db0*/  STL [R1+0x984], R93 ;  /* 0x0009845d01007387 */ /* 0x0001e20000100800 */
[----:B------:R-:W-:-:S03]  /*1dc0*/  IMAD.SHL.U32 R13, R14, 0x20, RZ ;  /* 0x000000200e0d7824 */ /* 0x000fc600078e00ff */
[----:B------:R1:W2:Y:S01]  /*1dd0*/  @!P0 LDG.E.U8 R20, desc[UR14][R10.64] ;  /* 0x0000000e0a148981 */ /* 0x0002a2000c1e1100 */
        /* <DEDUP_REMOVED lines=20> */
[----:B------:R-:W-:Y:S02]  /*1f20*/  VIADD R12, R90, 0xffffffbf ;  /* 0xffffffbf5a0c7836 */ /* 0x000fe40000000000 */
[----:B-1----:R-:W-:Y:S01]  /*1f30*/  IMAD.X R93, R16, 0x1, R5, P6 ;  /* 0x00000001105d7824 */ /* 0x002fe200030e0605 */
[----:B0-----:R-:W-:-:S04]  /*1f40*/  @!P5 LOP3.LUT R10, R11, R10, RZ, 0x3c, !PT ;  /* 0x0000000a0b0ad212 */ /* 0x001fc800078e3cff */
[----:B------:R-:W-:Y:S02]  /*1f50*/  @!P5 LOP3.LUT R11, R11, R10, RZ, 0x3c, !PT ;  /* 0x0000000a0b0bd212 */ /* 0x000fe400078e3cff */
[----:B------:R-:W-:-:S03]  /*1f60*/  IADD3 R85, P6, PT, R13, R6, RZ ;  /* 0x000000060d557210 */ /* 0x000fc60007fde0ff */
[----:B------:R0:W2:Y:S01]  /*1f70*/  @!P5 LDG.E.U8 R32, desc[UR14][R10.64] ;  /* 0x0000000e0a20d981 */ /* 0x0000a2000c1e1100 */
[----:B------:R-:W-:Y:S01]  /*1f80*/  ISETP.GE.U32.AND P0, PT, R12, 0x7fffff40, PT ;  /* 0x7fffff400c00780c */ /* 0x000fe20003f06070 */
[----:B------:R-:W-:Y:S01]  /*1f90*/  IMAD.X R12, R16, 0x1, R7, P6 ;  /* 0x00000001100c7824 */ /* 0x000fe200030e0607 */
[----:B------:R-:W-:Y:S01]  /*1fa0*/  PRMT R66, RZ, 0x7610, R66 ;  /* 0x00007610ff427816 */ /* 0x000fe20000000042 */
[----:B------:R1:W-:Y:S01]  /*1fb0*/  STL [R1+0xa88], R89 ;  /* 0x000a885901007387 */ /* 0x0003e20000100800 */
[----:B0-----:R-:W-:Y:S02]  /*1fc0*/  @!P5 IMAD.MOV.U32 R10, RZ, RZ, R89 ;  /* 0x000000ffff0ad224 */ /* 0x001fe400078e0059 */
[----:B------:R-:W-:Y:S01]  /*1fd0*/  @!P5 IMAD.MOV.U32 R11, RZ, RZ, R93 ;  /* 0x000000ffff0bd224 */ /* 0x000fe200078e005d */
[----:B-1----:R-:W-:-:S04]  /*1fe0*/  IADD3 R89, P6, PT, R13, R8, RZ ;  /* 0x000000080d597210 */ /* 0x002fc80007fde0ff */
[----:B------:R0:W2:Y:S01]  /*1ff0*/  @!P5 LDG.E.U8 R18, desc[UR14][R10.64] ;  /* 0x0000000e0a12d981 */ /* 0x0000a2000c1e1100 */
[----:B------:R-:W-:Y:S01]  /*2000*/  IMAD R13, R14, 0x28, RZ ;  /* 0x000000280e0d7824 */ /* 0x000fe200078e02ff */
[----:B------:R-:W-:Y:S02]  /*2010*/  PRMT R88, RZ, 0x7610, R88 ;  /* 0x00007610ff587816 */ /* 0x000fe40000000058 */
[----:B------:R1:W-:Y:S01]  /*2020*/  STL [R1+0xa84], R93 ;  /* 0x000a845d01007387 */ /* 0x0003e20000100800 */
[----:B0-----:R-:W-:Y:S02]  /*2030*/  @!P5 IMAD.MOV.U32 R10, RZ, RZ, R85 ;  /* 0x000000ffff0ad224 */ /* 0x001fe400078e0055 */
[----:B------:R-:W-:Y:S01]  /*2040*/  @!P5 IMAD.MOV.U32 R11, RZ, RZ, R12 ;  /* 0x000000ffff0bd224 */ /* 0x000fe200078e000c */
[----:B------:R0:W-:Y:S04]  /*2050*/  STL [R1+0xa90], R85 ;  /* 0x000a905501007387 */ /* 0x0001e80000100800 */
[----:B------:R0:W2:Y:S04]  /*2060*/  @!P5 LDG.E.U8 R66, desc[UR14][R10.64] ;  /* 0x0000000e0a42d981 */ /* 0x0000a8000c1e1100 */
[----:B-1----:R-:W2:Y:S01]  /*2070*/  LDL.LU R93, [R1+0x1cf0] ;  /* 0x001cf000015d7983 */ /* 0x002ea20000300800 */
[----:B0-----:R-:W-:Y:S01]  /*2080*/  IMAD.X R11, R16, 0x1, R9, P6 ;  /* 0x00000001100b7824 */ /* 0x001fe200030e0609 */
[----:B------:R-:W-:Y:S01]  /*2090*/  SHF.R.S32.HI R16, RZ, 0x1f, R13 ;  /* 0x0000001fff107819 */ /* 0x000fe2000001140d */
[----:B------:R-:W-:Y:S01]  /*20a0*/  @!P5 IMAD.MOV.U32 R10, RZ, RZ, R89 ;  /* 0x000000ffff0ad224 */ /* 0x000fe200078e0059 */
[----:B------:R-:W-:Y:S01]  /*20b0*/  IADD3 R85, P6, PT, R13, R2, RZ ;  /* 0x000000020d557210 */ /* 0x000fe20007fde0ff */
[----:B------:R-:W-:Y:S04]  /*20c0*/  STL [R1+0xa8c], R12 ;  /* 0x000a8c0c01007387 */ /* 0x000fe80000100800 */
[----:B------:R-:W-:Y:S04]  /*20d0*/  STL [R1+0xa98], R89 ;  /* 0x000a985901007387 */ /* 0x000fe80000100800 */
[----:B------:R0:W-:Y:S04]  /*20e0*/  STL [R1+0xa94], R11 ;  /* 0x000a940b01007387 */ /* 0x0001e80000100800 */
[----:B------:R0:W3:Y:S02]  /*20f0*/  @!P5 LDG.E.U8 R88, desc[UR14][R10.64] ;  /* 0x0000000e0a58d981 */ /* 0x0000e4000c1e1100 */
[----:B0-----:R-:W-:-:S02]  /*2100*/  IMAD.MOV.U32 R11, RZ, RZ, R85 ;  /* 0x000000ffff0b7224 */ /* 0x001fc400078e0055 */
[----:B------:R-:W-:Y:S01]  /*2110*/  IMAD.X R10, R16, 0x1, R3, P6 ;  /* 0x00000001100a7824 */ /* 0x000fe200030e0603 */
[----:B------:R-:W-:Y:S04]  /*2120*/  STL [R1+0xb80], R85 ;  /* 0x000b805501007387 */ /* 0x000fe80000100800 */
[-C--:B------:R-:W-:Y:S01]  /*2130*/  @!P4 LOP3.LUT R11, R11, R10.reuse, RZ, 0x3c, !PT ;  /* 0x0000000a0b0bc212 */ /* 0x080fe200078e3cff */
[----:B------:R0:W-:Y:S01]  /*2140*/  STL [R1+0xb7c], R10 ;  /* 0x000b7c0a01007387 */ /* 0x0001e20000100800 */
[----:B------:R-:W-:Y:S02]  /*2150*/  PRMT R91, RZ, 0x7610, R91 ;  /* 0x00007610ff5b7816 */ /* 0x000fe4000000005b */
[----:B0-----:R-:W-:-:S04]  /*2160*/  @!P4 LOP3.LUT R10, R11, R10, RZ, 0x3c, !PT ;  /* 0x0000000a0b0ac212 */ /* 0x001fc800078e3cff */
[----:B------:R-:W-:-:S05]  /*2170*/  @!P4 LOP3.LUT R11, R11, R10, RZ, 0x3c, !PT ;  /* 0x0000000a0b0bc212 */ /* 0x000fca00078e3cff */
[----:B------:R0:W4:Y:S01]  /*2180*/  @!P4 LDG.E.U8 R91, desc[UR14][R10.64] ;  /* 0x0000000e0a5bc981 */ /* 0x000122000c1e1100 */
[----:B------:R-:W-:-:S05]  /*2190*/  IADD3 R89, P6, PT, R13, R4, RZ ;  /* 0x000000040d597210 */ /* 0x000fca0007fde0ff */
[----:B------:R-:W-:Y:S01]  /*21a0*/  STL [R1+0x16bc], R89 ;  /* 0x0016bc5901007387 */ /* 0x000fe20000100800 */
[----:B0-----:R-:W-:Y:S02]  /*21b0*/  @!P4 IMAD.MOV.U32 R10, RZ, RZ, R89 ;  /* 0x000000ffff0ac224 */ /* 0x001fe400078e0059 */
[----:B------:R-:W-:-:S05]  /*21c0*/  VIADD R12, R90, 0xffffffb7 ;  /* 0xffffffb75a0c7836 */ /* 0x000fca0000000000 */
[----:B------:R-:W-:Y:S02]  /*21d0*/  ISETP.GE.U32.AND P5, PT, R12, 0x7fffff38, PT ;  /* 0x7fffff380c00780c */ /* 0x000fe40003fa6070 */
[----:B------:R-:W-:Y:S02]  /*21e0*/  PRMT R12, RZ, 0x7610, R12 ;  /* 0x00007610ff0c7816 */ /* 0x000fe4000000000c */
[----:B--2---:R-:W-:Y:S01]  /*21f0*/  PRMT R93, RZ, 0x7610, R93 ;  /* 0x00007610ff5d7816 */ /* 0x004fe2000000005d */
[----:B---3--:R0:W-:Y:S02]  /*2200*/  STL [R1+0x1a8], R88 ;  /* 0x0001a85801007387 */ /* 0x0081e40000100800 */
[----:B0-----:R-:W-:Y:S01]  /*2210*/  IMAD.X R88, R16, 0x1, R5, P6 ;  /* 0x0000000110587824 */ /* 0x001fe200030e0605 */
[----:B------:R-:W-:-:S03]  /*2220*/  IADD3 R85, P6, PT, R13, R6, RZ ;  /* 0x000000060d557210 */ /* 0x000fc60007fde0ff */
[----:B------:R-:W-:Y:S01]  /*2230*/  @!P4 IMAD.MOV.U32 R11, RZ, RZ, R88 ;  /* 0x000000ffff0bc224 */ /* 0x000fe200078e0058 */
[----:B------:R0:W-:Y:S04]  /*2240*/  STL [R1+0xb84], R88 ;  /* 0x000b845801007387 */ /* 0x0001e80000100800 */
[----:B------:R1:W2:Y:S04]  /*2250*/  @!P4 LDG.E.U8 R93, desc[UR14][R10.64] ;  /* 0x0000000e0a5dc981 */ /* 0x0002a8000c1e1100 */
[----:B------:R-:W-:Y:S01]  /*2260*/  STL [R1+0x16c4], R85 ;  /* 0x0016c45501007387 */ /* 0x000fe20000100800 */
[----:B-1----:R-:W-:-:S03]  /*2270*/  @!P4 IMAD.MOV.U32 R10, RZ, RZ, R85 ;  /* 0x000000ffff0ac224 */ /* 0x002fc600078e0055 */
[----:B----4-:R1:W-:Y:S04]  /*2280*/  STL [R1+0x1a4], R91 ;  /* 0x0001a45b01007387 */ /* 0x0103e80000100800 */
[----:B0-----:R-:W3:Y:S04]  /*2290*/  LDL.LU R88, [R1+0x1cec] ;  /* 0x001cec0001587983 */ /* 0x001ee80000300800 */
[----:B------:R-:W4:Y:S01]  /*22a0*/  LDL.LU R89, [R1+0x1ce8] ;  /* 0x001ce80001597983 */ /* 0x000f220000300800 */
[----:B-1----:R-:W-:-:S04]  /*22b0*/  IMAD.X R91, R16, 0x1, R7, P6 ;  /* 0x00000001105b7824 */ /* 0x002fc800030e0607 */
[----:B------:R-:W-:-:S05]  /*22c0*/  IMAD.MOV.U32 R11, RZ, RZ, R91 ;  /* 0x000000ffff0b7224 */ /* 0x000fca00078e005b */
[----:B------:R0:W4:Y:S04]  /*22d0*/  @!P4 LDG.E.U8 R12, desc[UR14][R10.64] ;  /* 0x0000000e0a0cc981 */ /* 0x000128000c1e1100 */
[----:B--2---:R1:W-:Y:S04]  /*22e0*/  STL [R1+0x1a0], R93 ;  /* 0x0001a05d01007387 */ /* 0x0043e80000100800 */
[----:B-1----:R-:W2:Y:S04]  /*22f0*/  LDL.LU R93, [R1+0x1ce4] ;  /* 0x001ce400015d7983 */ /* 0x002ea80000300800 */
[----:B------:R1:W-:Y:S02]  /*2300*/  STL [R1+0x16b8], R91 ;  /* 0x0016b85b01007387 */ /* 0x0003e40000100800 */
[----:B-1----:R-:W-:Y:S01]  /*2310*/  IADD3 R91, P6, PT, R13, R8, RZ ;  /* 0x000000080d5b7210 */ /* 0x002fe20007fde0ff */
[----:B------:R-:W-:-:S04]  /*2320*/  IMAD R13, R14, 0x30, RZ ;  /* 0x000000300e0d7824 */ /* 0x000fc800078e02ff */
[----:B0-----:R-:W-:Y:S01]  /*2330*/  IMAD.X R10, R16, 0x1, R9, P6 ;  /* 0x00000001100a7824 */ /* 0x001fe200030e0609 */
[----:B------:R-:W-:Y:S01]  /*2340*/  STL [R1+0x16b0], R91 ;  /* 0x0016b05b01007387 */ /* 0x000fe20000100800 */
[----:B---3--:R-:W-:Y:S02]  /*2350*/  PRMT R88, RZ, 0x7610, R88 ;  /* 0x00007610ff587816 */ /* 0x008fe40000000058 */
[----:B------:R-:W-:Y:S01]  /*2360*/  @!P4 IMAD.MOV.U32 R11, RZ, RZ, R10 ;  /* 0x000000ffff0bc224 */ /* 0x000fe200078e000a */
[----:B------:R-:W-:Y:S01]  /*2370*/  IADD3 R85, P6, PT, R13, R2, RZ ;  /* 0x000000020d557210 */ /* 0x000fe20007fde0ff */
[----:B----4-:R0:W-:Y:S04]  /*2380*/  STL [R1+0x19c], R12 ;  /* 0x00019c0c01007387 */ /* 0x0101e80000100800 */
[----:B------:R1:W-:Y:S01]  /*2390*/  STL [R1+0x16a4], R10 ;  /* 0x0016a40a01007387 */ /* 0x0003e20000100800 */
[----:B0-----:R-:W-:Y:S01]  /*23a0*/  SHF.R.S32.HI R12, RZ, 0x1f, R13 ;  /* 0x0000001fff0c7819 */ /* 0x001fe2000001140d */
[----:B-1----:R-:W-:-:S05]  /*23b0*/  @!P4 IMAD.MOV.U32 R10, RZ, RZ, R91 ;  /* 0x000000ffff0ac224 */ /* 0x002fca00078e005b */
[----:B------:R0:W3:Y:S02]  /*23c0*/  @!P4 LDG.E.U8 R88, desc[UR14][R10.64] ;  /* 0x0000000e0a58c981 */ /* 0x0000e4000c1e1100 */
[----:B0-----:R-:W-:Y:S02]  /*23d0*/  IMAD.MOV.U32 R11, RZ, RZ, R85 ;  /* 0x000000ffff0b7224 */ /* 0x001fe400078e0055 */
[----:B------:R-:W-:Y:S01]  /*23e0*/  IMAD.X R10, R12, 0x1, R3, P6 ;  /* 0x000000010c0a7824 */ /* 0x000fe200030e0603 */
[----:B------:R-:W-:Y:S04]  /*23f0*/  STL [R1+0x16a8], R85 ;  /* 0x0016a85501007387 */ /* 0x000fe80000100800 */
[----:B------:R-:W-:Y:S01]  /*2400*/  @!P2 LOP3.LUT R11, R11, R10, RZ, 0x3c, !PT ;  /* 0x0000000a0b0ba212 */ /* 0x000fe200078e3cff */
[----:B------:R0:W-:Y:S01]  /*2410*/  STL [R1+0x1694], R10 ;  /* 0x0016940a01007387 */ /* 0x0001e20000100800 */
[----:B------:R-:W-:-:S02]  /*2420*/  PRMT R89, RZ, 0x7610, R89 ;  /* 0x00007610ff597816 */ /* 0x000fc40000000059 */
        /* <DEDUP_REMOVED lines=11> */
[----:B0-----:R-:W-:-:S04]  /*24e0*/  IMAD.X R88, R12, 0x1, R5, P6 ;  /* 0x000000010c587824 */ /* 0x001fc800030e0605 */
[----:B------:R-:W-:Y:S01]  /*24f0*/  @!P2 IMAD.MOV.U32 R11, RZ, RZ, R88 ;  /* 0x000000ffff0ba224 */ /* 0x000fe200078e0058 */
[----:B------:R-:W-:-:S04]  /*2500*/  IADD3 R85, P6, PT, R13, R6, RZ ;  /* 0x000000060d557210 */ /* 0x000fc80007fde0ff */
[----:B------:R0:W2:Y:S04]  /*2510*/  @!P2 LDG.E.U8 R93, desc[UR14][R10.64] ;  /* 0x0000000e0a5da981 */ /* 0x0000a8000c1e1100 */
[----:B------:R1:W-:Y:S04]  /*2520*/  STL [R1+0x1698], R88 ;  /* 0x0016985801007387 */ /* 0x0003e80000100800 */
[----:B------:R-:W-:Y:S04]  /*2530*/  STL [R1+0x16a0], R85 ;  /* 0x0016a05501007387 */ /* 0x000fe80000100800 */
[----:B----4-:R3:W-:Y:S04]  /*2540*/  STL [R1+0x194], R89 ;  /* 0x0001945901007387 */ /* 0x0107e80000100800 */
[----:B-1----:R-:W4:Y:S01]  /*2550*/  LDL.LU R88, [R1+0x1ce0] ;  /* 0x001ce00001587983 */ /* 0x002f220000300800 */
[----:B0-----:R-:W-:-:S03]  /*2560*/  @!P2 IMAD.MOV.U32 R10, RZ, RZ, R85 ;  /* 0x000000ffff0aa224 */ /* 0x001fc600078e0055 */
[----:B------:R-:W4:Y:S01]  /*2570*/  LDL.LU R91, [R1+0x1cdc] ;  /* 0x001cdc00015b7983 */ /* 0x000f220000300800 */
[----:B---3--:R-:W-:-:S04]  /*2580*/  IMAD.X R89, R12, 0x1, R7, P6 ;  /* 0x000000010c597824 */ /* 0x008fc800030e0607 */
[----:B------:R-:W-:-:S05]  /*2590*/  IMAD.MOV.U32 R11, RZ, RZ, R89 ;  /* 0x000000ffff0b7224 */ /* 0x000fca00078e0059 */
[----:B------:R0:W3:Y:S04]  /*25a0*/  @!P2 LDG.E.U8 R16, desc[UR14][R10.64] ;  /* 0x0000000e0a10a981 */ /* 0x0000e8000c1e1100 */
[----:B--2---:R1:W-:Y:S04]  /*25b0*/  STL [R1+0x190], R93 ;  /* 0x0001905d01007387 */ /* 0x0043e80000100800 */
[----:B-1----:R-:W2:Y:S04]  /*25c0*/  LDL.LU R93, [R1+0x1cd8] ;  /* 0x001cd800015d7983 */ /* 0x002ea80000300800 */
[----:B------:R1:W-:Y:S02]  /*25d0*/  STL [R1+0x1690], R89 ;  /* 0x0016905901007387 */ /* 0x0003e40000100800 */
[----:B-1----:R-:W-:Y:S01]  /*25e0*/  IADD3 R89, P6, PT, R13, R8, RZ ;  /* 0x000000080d597210 */ /* 0x002fe20007fde0ff */
[----:B------:R-:W-:Y:S01]  /*25f0*/  IMAD R13, R14, 0x38, RZ ;  /* 0x000000380e0d7824 */ /* 0x000fe200078e02ff */
[----:B----4-:R-:W-:-:S03]  /*2600*/  PRMT R88, RZ, 0x7610, R88 ;  /* 0x00007610ff587816 */ /* 0x010fc60000000058 */
[----:B0-----:R-:W-:Y:S01]  /*2610*/  IMAD.X R11, R12, 0x1, R9, P6 ;  /* 0x000000010c0b7824 */ /* 0x001fe200030e0609 */
[----:B------:R-:W-:Y:S01]  /*2620*/  SHF.R.S32.HI R12, RZ, 0x1f, R13 ;  /* 0x0000001fff0c7819 */ /* 0x000fe2000001140d */
[----:B------:R-:W-:Y:S01]  /*2630*/  @!P2 IMAD.MOV.U32 R10, RZ, RZ, R89 ;  /* 0x000000ffff0aa224 */ /* 0x000fe200078e0059 */
[----:B------:R-:W-:Y:S01]  /*2640*/  IADD3 R85, P6, PT, R13, R2, RZ ;  /* 0x000000020d557210 */ /* 0x000fe20007fde0ff */
[----:B------:R-:W-:Y:S04]  /*2650*/  STL [R1+0x168c], R89 ;  /* 0x00168c5901007387 */ /* 0x000fe80000100800 */
[----:B------:R0:W-:Y:S04]  /*2660*/  STL [R1+0x1684], R11 ;  /* 0x0016840b01007387 */ /* 0x0001e80000100800 */
[----:B------:R0:W4:Y:S04]  /*2670*/  @!P2 LDG.E.U8 R88, desc[UR14][R10.64] ;  /* 0x0000000e0a58a981 */ /* 0x000128000c1e1100 */
[----:B---3--:R-:W-:Y:S01]  /*2680*/  STL [R1+0x18c], R16 ;  /* 0x00018c1001007387 */ /* 0x008fe20000100800 */
        /* <DEDUP_REMOVED lines=8> */
[----:B------:R0:W3:Y:S01]  /*2710*/  @!P1 LDG.E.U8 R91, desc[UR14][R10.64] ;  /* 0x0000000e0a5b9981 */ /* 0x0000e2000c1e1100 */
[----:B------:R-:W-:-:S05]  /*2720*/  IADD3 R89, P6, PT, R13, R4, RZ ;  /* 0x000000040d597210 */ /* 0x000fca0007fde0ff */
[----:B------:R-:W-:Y:S01]  /*2730*/  STL [R1+0x1678], R89 ;  /* 0x0016785901007387 */ /* 0x000fe20000100800 */
[----:B0-----:R-:W-:Y:S02]  /*2740*/  @!P1 IMAD.MOV.U32 R10, RZ, RZ, R89 ;  /* 0x000000ffff0a9224 */ /* 0x001fe400078e0059 */
[----:B------:R-:W-:-:S05]  /*2750*/  VIADD R16, R90, 0xffffffa7 ;  /* 0xffffffa75a107836 */ /* 0x000fca0000000000 */
[----:B------:R-:W-:Y:S02]  /*2760*/  ISETP.GE.U32.AND P2, PT, R16, 0x7fffff28, PT ;  /* 0x7fffff281000780c */ /* 0x000fe40003f46070 */
[----:B------:R-:W-:Y:S02]  /*2770*/  PRMT R16, RZ, 0x7610, R16 ;  /* 0x00007610ff107816 */ /* 0x000fe40000000010 */
[----:B--2---:R-:W-:Y:S01]  /*2780*/  PRMT R93, RZ, 0x7610, R93 ;  /* 0x00007610ff5d7816 */ /* 0x004fe2000000005d */
[----:B----4-:R0:W-:Y:S02]  /*2790*/  STL [R1+0x188], R88 ;  /* 0x0001885801007387 */ /* 0x0101e40000100800 */
[----:B0-----:R-:W-:-:S04]  /*27a0*/  IMAD.X R88, R12, 0x1, R5, P6 ;  /* 0x000000010c587824 */ /* 0x001fc800030e0605 */
[----:B------:R-:W-:Y:S01]  /*27b0*/  @!P1 IMAD.MOV.U32 R11, RZ, RZ, R88 ;  /* 0x000000ffff0b9224 */ /* 0x000fe200078e0058 */
[----:B------:R-:W-:-:S04]  /*27c0*/  IADD3 R85, P6, PT, R13, R6, RZ ;  /* 0x000000060d557210 */ /* 0x000fc80007fde0ff */
[----:B------:R0:W2:Y:S04]  /*27d0*/  @!P1 LDG.E.U8 R93, desc[UR14][R10.64] ;  /* 0x0000000e0a5d9981 */ /* 0x0000a8000c1e1100 */
[----:B------:R1:W-:Y:S04]  /*27e0*/  STL [R1+0x1674], R88 ;  /* 0x0016745801007387 */ /* 0x0003e80000100800 */
[----:B------:R-:W-:Y:S04]  /*27f0*/  STL [R1+0x167c], R85 ;  /* 0x00167c5501007387 */ /* 0x000fe80000100800 */
[----:B---3--:R3:W-:Y:S04]  /*2800*/  STL [R1+0x184], R91 ;  /* 0x0001845b01007387 */ /* 0x0087e80000100800 */
        /* <DEDUP_REMOVED lines=10> */
[----:B------:R-:W-:Y:S01]  /*28b0*/  IMAD.SHL.U32 R13, R14, 0x40, RZ ;  /* 0x000000400e0d7824 */ /* 0x000fe200078e00ff */
        /* <DEDUP_REMOVED lines=45> */
[----:B0-----:R-:W-:Y:S02]  /*2b90*/  IMAD.X R11, R12, 0x1, R9, P6 ;  /* 0x000000010c0b7824 */ /* 0x001fe400030e0609 */
[----:B------:R-:W-:Y:S01]  /*2ba0*/  @!P0 IMAD.MOV.U32 R10, RZ, RZ, R89 ;  /* 0x000000ffff0a8224 */ /* 0x000fe200078e0059 */
[----:B------:R-:W-:Y:S02]  /*2bb0*/  SHF.R.S32.HI R12, RZ, 0x1f, R13 ;  /* 0x0000001fff0c7819 */ /* 0x000fe4000001140d */
[----:B------:R-:W-:Y:S02]  /*2bc0*/  IADD3 R85, P6, PT, R13, R2, RZ ;  /* 0x000000020d557210 */ /* 0x000fe40007fde0ff */
[----:B------:R0:W4:Y:S04]  /*2bd0*/  @!P0 LDG.E.U8 R88, desc[UR14][R10.64] ;  /* 0x0000000e0a588981 */ /* 0x000128000c1e1100 */
[----:B------:R-:W-:Y:S04]  /*2be0*/  STL [R1+0x162c], R89 ;  /* 0x00162c5901007387 */ /* 0x000fe80000100800 */
[----:B------:R1:W-:Y:S01]  /*2bf0*/  STL [R1+0x161c], R11 ;  /* 0x00161c0b01007387 */ /* 0x0003e20000100800 */
[----:B0-----:R-:W-:-:S03]  /*2c00*/  IMAD.X R10, R12, 0x1, R3, P6 ;  /* 0x000000010c0a7824 */ /* 0x001fc600030e0603 */
[----:B---3--:R-:W-:Y:S01]  /*2c10*/  STL [R1+0x16c], R16 ;  /* 0x00016c1001007387 */ /* 0x008fe20000100800 */
[----:B-1----:R-:W-:-:S03]  /*2c20*/  IMAD.MOV.U32 R11, RZ, RZ, R85 ;  /* 0x000000ffff0b7224 */ /* 0x002fc600078e0055 */
[----:B------:R-:W-:Y:S02]  /*2c30*/  STL [R1+0x1620], R85 ;  /* 0x0016205501007387 */ /* 0x000fe40000100800 */
[-C--:B------:R-:W-:Y:S02]  /*2c40*/  @!P5 LOP3.LUT R11, R11, R10.reuse, RZ, 0x3c, !PT ;  /* 0x0000000a0b0bd212 */ /* 0x080fe400078e3cff */
        /* <DEDUP_REMOVED lines=14> */
[----:B------:R-:W-:-:S05]  /*2d30*/  @!P5 IMAD.MOV.U32 R11, RZ, RZ, R88 ;  /* 0x000000ffff0bd224 */ /* 0x000fca00078e0058 */
[----:B------:R0:W2:Y:S01]  /*2d40*/  @!P5 LDG.E.U8 R93, desc[UR14][R10.64] ;  /* 0x0000000e0a5dd981 */ /* 0x0000a2000c1e1100 */
[----:B------:R-:W-:-:S03]  /*2d50*/  IADD3 R85, P6, PT, R13, R6, RZ ;  /* 0x000000060d557210 */ /* 0x000fc60007fde0ff */
[----:B------:R1:W-:Y:S04]  /*2d60*/  STL [R1+0x1608], R88 ;  /* 0x0016085801007387 */ /* 0x0003e80000100800 */
[----:B------:R-:W-:Y:S01]  /*2d70*/  STL [R1+0x1610], R85 ;  /* 0x0016105501007387 */ /* 0x000fe20000100800 */
[----:B0-----:R-:W-:-:S03]  /*2d80*/  @!P5 IMAD.MOV.U32 R10, RZ, RZ, R85 ;  /* 0x000000ffff0ad224 */ /* 0x001fc600078e0055 */
[----:B---3--:R0:W-:Y:S04]  /*2d90*/  STL [R1+0x164], R91 ;  /* 0x0001645b01007387 */ /* 0x0081e80000100800 */
[----:B-1----:R-:W3:Y:S04]  /*2da0*/  LDL.LU R88, [R1+0x1cbc] ;  /* 0x001cbc0001587983 */ /* 0x002ee80000300800 */
[----:B------:R-:W4:Y:S01]  /*2db0*/  LDL.LU R89, [R1+0x1cb8] ;  /* 0x001cb80001597983 */ /* 0x000f220000300800 */
[----:B0-----:R-:W-:-:S04]  /*2dc0*/  IMAD.X R91, R12, 0x1, R7, P6 ;  /* 0x000000010c5b7824 */ /* 0x001fc800030e0607 */
        /* <DEDUP_REMOVED lines=11> */
[----:B------:R0:W-:Y:S01]  /*2e80*/  STL [R1+0x15e8], R10 ;  /* 0x0015e80a01007387 */ /* 0x0001e20000100800 */
[----:B------:R-:W-:Y:S02]  /*2e90*/  SHF.R.S32.HI R12, RZ, 0x1f, R13 ;  /* 0x0000001fff0c7819 */ /* 0x000fe4000001140d */
[----:B------:R-:W-:Y:S01]  /*2ea0*/  IADD3 R85, P6, PT, R13, R2, RZ ;  /* 0x000000020d557210 */ /* 0x000fe20007fde0ff */
[----:B0-----:R-:W-:-:S05]  /*2eb0*/  @!P5 IMAD.MOV.U32 R10, RZ, RZ, R91 ;  /* 0x000000ffff0ad224 */ /* 0x001fca00078e005b */
[----:B------:R0:W3:Y:S04]  /*2ec0*/  @!P5 LDG.E.U8 R88, desc[UR14][R10.64] ;  /* 0x0000000e0a58d981 */ /* 0x0000e8000c1e1100 */
[----:B----4-:R-:W-:Y:S01]  /*2ed0*/  STL [R1+0x15c], R16 ;  /* 0x00015c1001007387 */ /* 0x010fe20000100800 */
        /* <DEDUP_REMOVED lines=53> */
[----:B------:R-:W-:Y:S01]  /*3230*/  IMAD.MOV.U32 R85, RZ, RZ, R92 ;  /* 0x000000ffff557224 */ /* 0x000fe200078e005c */
[----:B------:R-:W-:-:S05]  /*3240*/  IADD3 R92, P5, PT, R13, R4, RZ ;  /* 0x000000040d5c7210 */ /* 0x000fca0007fbe0ff */
[----:B------:R-:W-:Y:S02]  /*3250*/  IMAD.X R89, R12, 0x1, R5, P5 ;  /* 0x000000010c597824 */ /* 0x000fe400028e0605 */
[----:B0-----:R-:W-:Y:S02]  /*3260*/  @!P2 IMAD.MOV.U32 R10, RZ, RZ, R92 ;  /* 0x000000ffff0aa224 */ /* 0x001fe400078e005c */
[----:B------:R-:W-:Y:S01]  /*3270*/  @!P2 IMAD.MOV.U32 R11, RZ, RZ, R89 ;  /* 0x000000ffff0ba224 */ /* 0x000fe200078e0059 */
[----:B------:R-:W-:Y:S01]  /*3280*/  STL [R1+0x15b0], R92 ;  /* 0x0015b05c01007387 */ /* 0x000fe20000100800 */
[----:B------:R-:W-:-:S05]  /*3290*/  VIADD R16, R90, 0xffffff87 ;  /* 0xffffff875a107836 */ /* 0x000fca0000000000 */
[----:B------:R-:W-:Y:S02]  /*32a0*/  ISETP.GE.U32.AND P4, PT, R16, 0x7fffff08, PT ;  /* 0x7fffff081000780c */ /* 0x000fe40003f86070 */
[----:B------:R-:W-:Y:S02]  /*32b0*/  PRMT R16, RZ, 0x7610, R16 ;  /* 0x00007610ff107816 */ /* 0x000fe40000000010 */
[----:B--2---:R-:W-:-:S06]  /*32c0*/  PRMT R93, RZ, 0x7610, R93 ;  /* 0x00007610ff5d7816 */ /* 0x004fcc000000005d */
[----:B------:R0:W2:Y:S04]  /*32d0*/  @!P2 LDG.E.U8 R93, desc[UR14][R10.64] ;  /* 0x0000000e0a5da981 */ /* 0x0000a8000c1e1100 */
[----:B----4-:R1:W-:Y:S04]  /*32e0*/  STL [R1+0x148], R88 ;  /* 0x0001485801007387 */ /* 0x0103e80000100800 */
[----:B------:R4:W-:Y:S01]  /*32f0*/  STL [R1+0x15ac], R89 ;  /* 0x0015ac5901007387 */ /* 0x0009e20000100800 */
[----:B-1----:R-:W-:-:S05]  /*3300*/  IADD3 R88, P5, PT, R13, R6, RZ ;  /* 0x000000060d587210 */ /* 0x002fca0007fbe0ff */
[----:B------:R-:W-:Y:S01]  /*3310*/  STL [R1+0x15b4], R88 ;  /* 0x0015b45801007387 */ /* 0x000fe20000100800 */
[----:B0-----:R-:W-:-:S03]  /*3320*/  @!P2 IMAD.MOV.U32 R10, RZ, RZ, R88 ;  /* 0x000000ffff0aa224 */ /* 0x001fc600078e0058 */
[----:B---3--:R0:W-:Y:S04]  /*3330*/  STL [R1+0x144], R91 ;  /* 0x0001445b01007387 */ /* 0x0081e80000100800 */
[----:B----4-:R-:W3:Y:S04]  /*3340*/  LDL.LU R89, [R1+0x1ca4] ;  /* 0x001ca40001597983 */ /* 0x010ee80000300800 */
        /* <DEDUP_REMOVED lines=10> */
[----:B------:R-:W-:Y:S01]  /*33f0*/  SHF.R.S32.HI R12, RZ, 0x1f, R13 ;  /* 0x0000001fff0c7819 */ /* 0x000fe2000001140d */
[----:B------:R-:W-:Y:S01]  /*3400*/  @!P2 IMAD.MOV.U32 R10, RZ, RZ, R91 ;  /* 0x000000ffff0aa224 */ /* 0x000fe200078e005b */
[----:B------:R-:W-:Y:S01]  /*3410*/  IADD3 R88, P5, PT, R13, R2, RZ ;  /* 0x000000020d587210 */ /* 0x000fe20007fbe0ff */
[----:B------:R-:W-:Y:S04]  /*3420*/  STL [R1+0x159c], R91 ;  /* 0x00159c5b01007387 */ /* 0x000fe80000100800 */
[----:B------:R0:W-:Y:S01]  /*3430*/  STL [R1+0x158c], R11 ;  /* 0x00158c0b01007387 */ /* 0x0001e20000100800 */
[----:B---3--:R-:W-:-:S06]  /*3440*/  PRMT R89, RZ, 0x7610, R89 ;  /* 0x00007610ff597816 */ /* 0x008fcc0000000059 */
[----:B------:R0:W3:Y:S02]  /*3450*/  @!P2 LDG.E.U8 R89, desc[UR14][R10.64] ;  /* 0x0000000e0a59a981 */ /* 0x0000e4000c1e1100 */
[----:B0-----:R-:W-:Y:S02]  /*3460*/  IMAD.MOV.U32 R11, RZ, RZ, R88 ;  /* 0x000000ffff0b7224 */ /* 0x001fe400078e0058 */
[----:B------:R-:W-:Y:S01]  /*3470*/  IMAD.X R10, R12, 0x1, R3, P5 ;  /* 0x000000010c0a7824 */ /* 0x000fe200028e0603 */
[----:B----4-:R-:W-:Y:S04]  /*3480*/  STL [R1+0x13c], R16 ;  /* 0x00013c1001007387 */ /* 0x010fe80000100800 */
[----:B------:R-:W-:Y:S01]  /*3490*/  @!P1 LOP3.LUT R11, R11, R10, RZ, 0x3c, !PT ;  /* 0x0000000a0b0b9212 */ /* 0x000fe200078e3cff */
[----:B------:R-:W-:Y:S04]  /*34a0*/  STL [R1+0x1594], R88 ;  /* 0x0015945801007387 */ /* 0x000fe80000100800 */
[----:B------:R0:W-:Y:S01]  /*34b0*/  STL [R1+0x157c], R10 ;  /* 0x00157c0a01007387 */ /* 0x0001e20000100800 */
[----:B------:R-:W-:-:S02]  /*34c0*/  PRMT R92, RZ, 0x7610, R92 ;  /* 0x00007610ff5c7816 */ /* 0x000fc4000000005c */
[----:B0-----:R-:W-:-:S04]  /*34d0*/  @!P1 LOP3.LUT R10, R11, R10, RZ, 0x3c, !PT ;  /* 0x0000000a0b0a9212 */ /* 0x001fc800078e3cff */
[----:B------:R-:W-:-:S05]  /*34e0*/  @!P1 LOP3.LUT R11, R11, R10, RZ, 0x3c, !PT ;  /* 0x0000000a0b0b9212 */ /* 0x000fca00078e3cff */
[----:B------:R0:W4:Y:S01]  /*34f0*/  @!P1 LDG.E.U8 R92, desc[UR14][R10.64] ;  /* 0x0000000e0a5c9981 */ /* 0x000122000c1e1100 */
[----:B------:R-:W-:-:S05]  /*3500*/  IADD3 R91, P2, PT, R13, R4, RZ ;  /* 0x000000040d5b7210 */ /* 0x000fca0007f5e0ff */
[----:B------:R-:W-:Y:S01]  /*3510*/  STL [R1+0x1584], R91 ;  /* 0x0015845b01007387 */ /* 0x000fe20000100800 */
[----:B0-----:R-:W-:Y:S01]  /*3520*/  @!P1 IMAD.MOV.U32 R10, RZ, RZ, R91 ;  /* 0x000000ffff0a9224 */ /* 0x001fe200078e005b */
[----:B--2---:R-:W-:Y:S02]  /*3530*/  PRMT R93, RZ, 0x7610, R93 ;  /* 0x00007610ff5d7816 */ /* 0x004fe4000000005d */
[----:B---3--:R0:W-:Y:S02]  /*3540*/  STL [R1+0x138], R89 ;  /* 0x0001385901007387 */ /* 0x0081e40000100800 */
[----:B0-----:R-:W-:-:S04]  /*3550*/  IMAD.X R89, R12, 0x1, R5, P2 ;  /* 0x000000010c597824 */ /* 0x001fc800010e0605 */
[----:B------:R-:W-:Y:S01]  /*3560*/  @!P1 IMAD.MOV.U32 R11, RZ, RZ, R89 ;  /* 0x000000ffff0b9224 */ /* 0x000fe200078e0059 */
[----:B------:R-:W-:Y:S01]  /*3570*/  IADD3 R88, P2, PT, R13, R6, RZ ;  /* 0x000000060d587210 */ /* 0x000fe20007f5e0ff */
[----:B------:R0:W-:Y:S04]  /*3580*/  STL [R1+0x1580], R89 ;  /* 0x0015805901007387 */ /* 0x0001e80000100800 */
[----:B------:R1:W2:Y:S04]  /*3590*/  @!P1 LDG.E.U8 R93, desc[UR14][R10.64] ;  /* 0x0000000e0a5d9981 */ /* 0x0002a8000c1e1100 */
[----:B------:R-:W-:Y:S04]  /*35a0*/  STL [R1+0x1588], R88 ;  /* 0x0015885801007387 */ /* 0x000fe80000100800 */
[----:B----4-:R3:W-:Y:S04]  /*35b0*/  STL [R1+0x134], R92 ;  /* 0x0001345c01007387 */ /* 0x0107e80000100800 */
[----:B0-----:R-:W4:Y:S04]  /*35c0*/  LDL.LU R89, [R1+0x1c98] ;  /* 0x001c980001597983 */ /* 0x001f280000300800 */
[----:B------:R-:W4:Y:S01]  /*35d0*/  LDL.LU R91, [R1+0x1c94] ;  /* 0x001c9400015b7983 */ /* 0x000f220000300800 */
[----:B------:R-:W-:-:S02]  /*35e0*/  VIADD R16, R90, 0xfffffffe ;  /* 0xfffffffe5a107836 */ /* 0x000fc40000000000 */
[----:B---3--:R-:W-:-:S03]  /*35f0*/  IMAD.X R92, R12, 0x1, R7, P2 ;  /* 0x000000010c5c7824 */ /* 0x008fc600010e0607 */
[----:B------:R-:W-:Y:S01]  /*3600*/  ISETP.GE.U32.AND P5, PT, R16, 0x7fffff7f, PT ;  /* 0x7fffff7f1000780c */ /* 0x000fe20003fa6070 */
[----:B-1----:R-:W-:Y:S01]  /*3610*/  IMAD.MOV.U32 R11, RZ, RZ, R92 ;  /* 0x000000ffff0b7224 */ /* 0x002fe200078e005c */
[----:B------:R-:W-:Y:S01]  /*3620*/  PRMT R16, RZ, 0x7610, R16 ;  /* 0x00007610ff107816 */ /* 0x000fe20000000010 */
[----:B------:R-:W-:-:S05]  /*3630*/  @!P1 IMAD.MOV.U32 R10, RZ, RZ, R88 ;  /* 0x000000ffff0a9224 */ /* 0x000fca00078e0058 */
[----:B------:R0:W3:Y:S04]  /*3640*/  @!P1 LDG.E.U8 R16, desc[UR14][R10.64] ;  /* 0x0000000e0a109981 */ /* 0x0000e8000c1e1100 */
[----:B--2---:R1:W-:Y:S04]  /*3650*/  STL [R1+0x130], R93 ;  /* 0x0001305d01007387 */ /* 0x0043e80000100800 */
[----:B-1----:R-:W2:Y:S04]  /*3660*/  LDL.LU R93, [R1+0x1c90] ;  /* 0x001c9000015d7983 */ /* 0x002ea80000300800 */
[----:B------:R1:W-:Y:S02]  /*3670*/  STL [R1+0x1574], R92 ;  /* 0x0015745c01007387 */ /* 0x0003e40000100800 */
[----:B-1----:R-:W-:-:S02]  /*3680*/  IADD3 R92, P2, PT, R13, R8, RZ ;  /* 0x000000080d5c7210 */ /* 0x002fc40007f5e0ff */
[----:B----4-:R-:W-:-:S03]  /*3690*/  PRMT R91, RZ, 0x7610, R91 ;  /* 0x00007610ff5b7816 */ /* 0x010fc6000000005b */
[----:B0-----:R-:W-:Y:S02]  /*36a0*/  IMAD.X R11, R12, 0x1, R9, P2 ;  /* 0x000000010c0b7824 */ /* 0x001fe400010e0609 */
[----:B------:R-:W-:-:S05]  /*36b0*/  @!P1 IMAD.MOV.U32 R10, RZ, RZ, R92 ;  /* 0x000000ffff0a9224 */ /* 0x000fca00078e005c */
[----:B------:R0:W4:Y:S01]  /*36c0*/  @!P1 LDG.E.U8 R91, desc[UR14][R10.64] ;  /* 0x0000000e0a5b9981 */ /* 0x000122000c1e1100 */
[----:B------:R-:W-:-:S05]  /*36d0*/  IMAD R13, R14, 0x68, RZ ;  /* 0x000000680e0d7824 */ /* 0x000fca00078e02ff */
[----:B------:R-:W-:Y:S02]  /*36e0*/  SHF.R.S32.HI R12, RZ, 0x1f, R13 ;  /* 0x0000001fff0c7819 */ /* 0x000fe4000001140d */
[----:B------:R-:W-:Y:S01]  /*36f0*/  IADD3 R88, P2, PT, R13, R2, RZ ;  /* 0x000000020d587210 */ /* 0x000fe20007f5e0ff */
[----:B------:R-:W-:Y:S04]  /*3700*/  STL [R1+0x11ac], R92 ;  /* 0x0011ac5c01007387 */ /* 0x000fe80000100800 */
[----:B------:R1:W-:Y:S01]  /*3710*/  STL [R1+0x11a8], R11 ;  /* 0x0011a80b01007387 */ /* 0x0003e20000100800 */
[----:B0-----:R-:W-:-:S03]  /*3720*/  IMAD.X R10, R12, 0x1, R3, P2 ;  /* 0x000000010c0a7824 */ /* 0x001fc600010e0603 */
[----:B---3--:R-:W-:Y:S01]  /*3730*/  STL [R1+0x12c], R16 ;  /* 0x00012c1001007387 */ /* 0x008fe20000100800 */
[----:B-1----:R-:W-:-:S03]  /*3740*/  IMAD.MOV.U32 R11, RZ, RZ, R88 ;  /* 0x000000ffff0b7224 */ /* 0x002fc600078e0058 */
[----:B------:R-:W-:Y:S02]  /*3750*/  STL [R1+0x1294], R88 ;  /* 0x0012945801007387 */ /* 0x000fe40000100800 */
[-C--:B------:R-:W-:Y:S02]  /*3760*/  @!P0 LOP3.LUT R11, R11, R10.reuse, RZ, 0x3c, !PT ;  /* 0x0000000a0b0b8212 */ /* 0x080fe400078e3cff */
[----:B------:R-:W-:Y:S01]  /*3770*/  PRMT R89, RZ, 0x7610, R89 ;  /* 0x00007610ff597816 */ /* 0x000fe20000000059 */
[----:B----4-:R-:W-:Y:S04]  /*3780*/  STL [R1+0x128], R91 ;  /* 0x0001285b01007387 */ /* 0x010fe80000100800 */
[----:B------:R0:W-:Y:S02]  /*3790*/  STL [R1+0x1290], R10 ;  /* 0x0012900a01007387 */ /* 0x0001e40000100800 */
[----:B0-----:R-:W-:-:S04]  /*37a0*/  @!P0 LOP3.LUT R10, R11, R10, RZ, 0x3c, !PT ;  /* 0x0000000a0b0a8212 */ /* 0x001fc800078e3cff */
[----:B------:R-:W-:-:S05]  /*37b0*/  @!P0 LOP3.LUT R11, R11, R10, RZ, 0x3c, !PT ;  /* 0x0000000a0b0b8212 */ /* 0x000fca00078e3cff */
[----:B------:R0:W3:Y:S01]  /*37c0*/  @!P0 LDG.E.U8 R89, desc[UR14][R10.64] ;  /* 0x0000000e0a598981 */ /* 0x0000e2000c1e1100 */
[----:B------:R-:W-:Y:S01]  /*37d0*/  IADD3 R91, P1, PT, R13, R4, RZ ;  /* 0x000000040d5b7210 */ /* 0x000fe20007f3e0ff */
[----:B------:R-:W-:-:S04]  /*37e0*/  VIADD R16, R90, 0xfffffff6 ;  /* 0xfffffff65a107836 */ /* 0x000fc80000000000 */
[----:B------:R-:W-:Y:S01]  /*37f0*/  IMAD.X R88, R12, 0x1, R5, P1 ;  /* 0x000000010c587824 */ /* 0x000fe200008e0605 */
[----:B------:R-:W-:Y:S02]  /*3800*/  ISETP.GE.U32.AND P2, PT, R16, 0x7fffff77, PT ;  /* 0x7fffff771000780c */ /* 0x000fe40003f46070 */
[----:B------:R-:W-:Y:S01]  /*3810*/  PRMT R16, RZ, 0x7610, R16 ;  /* 0x00007610ff107816 */ /* 0x000fe20000000010 */
[----:B0-----:R-:W-:Y:S01]  /*3820*/  @!P0 IMAD.MOV.U32 R10, RZ, RZ, R91 ;  /* 0x000000ffff0a8224 */ /* 0x001fe200078e005b */
[----:B------:R-:W-:Y:S01]  /*3830*/  IADD3 R92, P1, PT, R13, R6, RZ ;  /* 0x000000060d5c7210 */ /* 0x000fe20007f3e0ff */
[----:B------:R-:W-:Y:S01]  /*3840*/  @!P0 IMAD.MOV.U32 R11, RZ, RZ, R88 ;  /* 0x000000ffff0b8224 */ /* 0x000fe200078e0058 */
[----:B------:R-:W-:Y:S04]  /*3850*/  STL [R1+0x129c], R91 ;  /* 0x00129c5b01007387 */ /* 0x000fe80000100800 */
[----:B------:R0:W-:Y:S04]  /*3860*/  STL [R1+0x1298], R88 ;  /* 0x0012985801007387 */ /* 0x0001e80000100800 */
[----:B------:R-:W-:Y:S04]  /*3870*/  STL [R1+0x12a4], R92 ;  /* 0x0012a45c01007387 */ /* 0x000fe80000100800 */
[----:B------:R1:W4:Y:S01]  /*3880*/  @!P0 LDG.E.U8 R16, desc[UR14][R10.64] ;  /* 0x0000000e0a108981 */ /* 0x000322000c1e1100 */
[----:B--2---:R-:W-:Y:S01]  /*3890*/  PRMT R93, RZ, 0x7610, R93 ;  /* 0x00007610ff5d7816 */ /* 0x004fe2000000005d */
[----:B-1----:R-:W-:-:S02]  /*38a0*/  @!P0 IMAD.MOV.U32 R10, RZ, RZ, R92 ;  /* 0x000000ffff0a8224 */ /* 0x002fc400078e005c */
[----:B---3--:R1:W-:Y:S04]  /*38b0*/  STL [R1+0x124], R89 ;  /* 0x0001245901007387 */ /* 0x0083e80000100800 */
[----:B0-----:R-:W2:Y:S04]  /*38c0*/  LDL.LU R88, [R1+0x1c8c] ;  /* 0x001c8c0001587983 */ /* 0x001ea80000300800 */
[----:B------:R-:W3:Y:S01]  /*38d0*/  LDL.LU R91, [R1+0x1c88] ;  /* 0x001c8800015b7983 */ /* 0x000ee20000300800 */
[----:B-1----:R-:W-:-:S04]  /*38e0*/  IMAD.X R89, R12, 0x1, R7, P1 ;  /* 0x000000010c597824 */ /* 0x002fc800008e0607 */
[----:B------:R-:W-:-:S05]  /*38f0*/  @!P0 IMAD.MOV.U32 R11, RZ, RZ, R89 ;  /* 0x000000ffff0b8224 */ /* 0x000fca00078e0059 */
[----:B------:R0:W2:Y:S04]  /*3900*/  @!P0 LDG.E.U8 R93, desc[UR14][R10.64] ;  /* 0x0000000e0a5d8981 */ /* 0x0000a8000c1e1100 */
[----:B------:R1:W-:Y:S04]  /*3910*/  STL [R1+0x12a0], R89 ;  /* 0x0012a05901007387 */ /* 0x0003e80000100800 */
[----:B----4-:R4:W-:Y:S04]  /*3920*/  STL [R1+0x120], R16 ;  /* 0x0001201001007387 */ /* 0x0109e80000100800 */
[----:B-1----:R-:W2:Y:S01]  /*3930*/  LDL.LU R89, [R1+0x1c84] ;  /* 0x001c840001597983 */ /* 0x002ea20000300800 */
[----:B----4-:R-:W-:-:S03]  /*3940*/  IADD3 R16, P1, PT, R13, R8, RZ ;  /* 0x000000080d107210 */ /* 0x010fc60007f3e0ff */
[----:B------:R-:W4:Y:S02]  /*3950*/  LDL.LU R92, [R1+0x1c80] ;  /* 0x001c8000015c7983 */ /* 0x000f240000300800 */
[----:B0-----:R-:W-:Y:S02]  /*3960*/  IMAD.MOV.U32 R11, RZ, RZ, R16 ;  /* 0x000000ffff0b7224 */ /* 0x001fe400078e0010 */
[----:B------:R-:W-:-:S05]  /*3970*/  IMAD.X R10, R12, 0x1, R9, P1 ;  /* 0x000000010c0a7824 */ /* 0x000fca00008e0609 */
[-C--:B------:R-:W-:Y:S02]  /*3980*/  @!P0 LOP3.LUT R11, R11, R10.reuse, RZ, 0x3c, !PT ;  /* 0x0000000a0b0b8212 */ /* 0x080fe400078e3cff */
[----:B---3--:R-:W-:Y:S01]  /*3990*/  PRMT R91, RZ, 0x7610, R91 ;  /* 0x00007610ff5b7816 */ /* 0x008fe2000000005b */
[----:B--2---:R0:W-:Y:S04]  /*39a0*/  STL [R1+0x11c], R93 ;  /* 0x00011c5d01007387 */ /* 0x0041e80000100800 */
[----:B0-----:R-:W2:Y:S04]  /*39b0*/  LDL.LU R93, [R1+0x1c7c] ;  /* 0x001c7c00015d7983 */ /* 0x001ea80000300800 */
[----:B------:R-:W-:Y:S04]  /*39c0*/  STL [R1+0x12ac], R16 ;  /* 0x0012ac1001007387 */ /* 0x000fe80000100800 */
[----:B------:R0:W-:Y:S02]  /*39d0*/  STL [R1+0x12a8], R10 ;  /* 0x0012a80a01007387 */ /* 0x0001e40000100800 */
[----:B0-----:R-:W-:-:S04]  /*39e0*/  @!P0 LOP3.LUT R10, R11, R10, RZ, 0x3c, !PT ;  /* 0x0000000a0b0a8212 */ /* 0x001fc800078e3cff */
[----:B------:R-:W-:-:S05]  /*39f0*/  @!P0 LOP3.LUT R11, R11, R10, RZ, 0x3c, !PT ;  /* 0x0000000a0b0b8212 */ /* 0x000fca00078e3cff */
[----:B------:R0:W3:Y:S01]  /*3a00*/  @!P0 LDG.E.U8 R91, desc[UR14][R10.64] ;  /* 0x0000000e0a5b8981 */ /* 0x0000e2000c1e1100 */
[----:B------:R-:W-:Y:S02]  /*3a10*/  IMAD R13, R14, 0x70, RZ ;  /* 0x000000700e0d7824 */ /* 0x000fe400078e02ff */
[----:B------:R-:W-:-:S03]  /*3a20*/  VIADD R16, R90, 0xffffffee ;  /* 0xffffffee5a107836 */ /* 0x000fc60000000000 */
[----:B------:R-:W-:Y:S02]  /*3a30*/  SHF.R.S32.HI R12, RZ, 0x1f, R13 ;  /* 0x0000001fff0c7819 */ /* 0x000fe4000001140d */
[----:B------:R-:W-:-:S05]  /*3a40*/  IADD3 R90, P1, PT, R13, R2, RZ ;  /* 0x000000020d5a7210 */ /* 0x000fca0007f3e0ff */
[----:B0-----:R-:W-:Y:S01]  /*3a50*/  IMAD.MOV.U32 R11, RZ, RZ, R90 ;  /* 0x000000ffff0b7224 */ /* 0x001fe200078e005a */
[----:B------:R0:W-:Y:S01]  /*3a60*/  STL [R1+0x1394], R90 ;  /* 0x0013945a01007387 */ /* 0x0001e20000100800 */
[----:B------:R-:W-:-:S05]  /*3a70*/  IMAD.X R10, R12, 0x1, R3, P1 ;  /* 0x000000010c0a7824 */ /* 0x000fca00008e0603 */
[----:B------:R-:W-:Y:S02]  /*3a80*/  @!P6 LOP3.LUT R11, R11, R10, RZ, 0x3c, !PT ;  /* 0x0000000a0b0be212 */ /* 0x000fe400078e3cff */
[----:B0-----:R-:W-:-:S05]  /*3a90*/  IADD3 R90, P0, PT, R13, R4, RZ ;  /* 0x000000040d5a7210 */ /* 0x001fca0007f1e0ff */
[----:B------:R-:W-:Y:S04]  /*3aa0*/  STL [R1+0x139c], R90 ;  /* 0x00139c5a01007387 */ /* 0x000fe80000100800 */
[----:B------:R0:W-:Y:S01]  /*3ab0*/  STL [R1+0x1390], R10 ;  /* 0x0013900a01007387 */ /* 0x0001e20000100800 */
[----:B----4-:R-:W-:Y:S02]  /*3ac0*/  PRMT R92, RZ, 0x7610, R92 ;  /* 0x00007610ff5c7816 */ /* 0x010fe4000000005c */
[----:B------:R-:W-:Y:S01]  /*3ad0*/  ISETP.GE.U32.AND P1, PT, R16, 0x7fffff6f, PT ;  /* 0x7fffff6f1000780c */ /* 0x000fe20003f26070 */
[----:B------:R-:W-:Y:S01]  /*3ae0*/  IMAD.MOV.U32 R16, RZ, RZ, R90 ;  /* 0x000000ffff107224 */ /* 0x000fe200078e005a */
[----:B0-----:R-:W-:-:S04]  /*3af0*/  @!P6 LOP3.LUT R10, R11, R10, RZ, 0x3c, !PT ;  /* 0x0000000a0b0ae212 */ /* 0x001fc800078e3cff */
[----:B------:R-:W-:Y:S02]  /*3b00*/  @!P6 LOP3.LUT R11, R11, R10, RZ, 0x3c, !PT ;  /* 0x0000000a0b0be212 */ /* 0x000fe400078e3cff */
[----:B------:R-:W-:-:S03]  /*3b10*/  PRMT R87, RZ, 0x7610, R87 ;  /* 0x00007610ff577816 */ /* 0x000fc60000000057 */
[----:B------:R0:W4:Y:S02]  /*3b20*/  @!P6 LDG.E.U8 R92, desc[UR14][R10.64] ;  /* 0x0000000e0a5ce981 */ /* 0x000124000c1e1100 */
[----:B0-----:R-:W-:Y:S02]  /*3b30*/  @!P6 IMAD.MOV.U32 R10, RZ, RZ, R16 ;  /* 0x000000ffff0ae224 */ /* 0x001fe400078e0010 */
[----:B---3--:R0:W-:Y:S02]  /*3b40*/  STL [R1+0x118], R91 ;  /* 0x0001185b01007387 */ /* 0x0081e40000100800 */
[----:B0-----:R-:W-:-:S04]  /*3b50*/  IMAD.X R91, R12, 0x1, R5, P0 ;  /* 0x000000010c5b7824 */ /* 0x001fc800000e0605 */
[----:B------:R-:W-:-:S05]  /*3b60*/  IMAD.MOV.U32 R11, RZ, RZ, R91 ;  /* 0x000000ffff0b7224 */ /* 0x000fca00078e005b */
[----:B------:R0:W3:Y:S01]  /*3b70*/  @!P6 LDG.E.U8 R87, desc[UR14][R10.64] ;  /* 0x0000000e0a57e981 */ /* 0x0000e2000c1e1100 */
[----:B------:R-:W-:-:S03]  /*3b80*/  IADD3 R90, P0, PT, R13, R6, RZ ;  /* 0x000000060d5a7210 */ /* 0x000fc60007f1e0ff */
[----:B------:R-:W-:Y:S01]  /*3b90*/  STL [R1+0x1398], R91 ;  /* 0x0013985b01007387 */ /* 0x000fe20000100800 */
[----:B------:R-:W-:Y:S01]  /*3ba0*/  PRMT R83, RZ, 0x7610, R83 ;  /* 0x00007610ff537816 */ /* 0x000fe20000000053 */
[----:B0-----:R-:W-:Y:S02]  /*3bb0*/  IMAD.X R11, R12, 0x1, R7, P0 ;  /* 0x000000010c0b7824 */ /* 0x001fe400000e0607 */
[----:B------:R-:W-:Y:S01]  /*3bc0*/  @!P6 IMAD.MOV.U32 R10, RZ, RZ, R90 ;  /* 0x000000ffff0ae224 */ /* 0x000fe200078e005a */
[----:B------:R-:W-:-:S04]  /*3bd0*/  PRMT R86, RZ, 0x7610, R86 ;  /* 0x00007610ff567816 */ /* 0x000fc80000000056 */
[----:B------:R0:W2:Y:S04]  /*3be0*/  @!P6 LDG.E.U8 R83, desc[UR14][R10.64] ;  /* 0x0000000e0a53e981 */ /* 0x0000a8000c1e1100 */
[----:B----4-:R1:W-:Y:S04]  /*3bf0*/  STL [R1+0x114], R92 ;  /* 0x0001145c01007387 */ /* 0x0103e80000100800 */
[----:B-1----:R-:W4:Y:S04]  /*3c00*/  LDL.LU R92, [R1+0x1c78] ;  /* 0x001c7800015c7983 */ /* 0x002f280000300800 */
[----:B------:R-:W2:Y:S04]  /*3c10*/  LDL.LU R91, [R1+0x1c74] ;  /* 0x001c7400015b7983 */ /* 0x000ea80000300800 */
[----:B------:R-:W-:Y:S04]  /*3c20*/  STL [R1+0x13a4], R90 ;  /* 0x0013a45a01007387 */ /* 0x000fe80000100800 */
[----:B---3--:R1:W-:Y:S02]  /*3c30*/  STL [R1+0x110], R87 ;  /* 0x0001105701007387 */ /* 0x0083e40000100800 */
[----:B-1----:R-:W-:-:S02]  /*3c40*/  IADD3 R87, P0, PT, R13, R8, RZ ;  /* 0x000000080d577210 */ /* 0x002fc40007f1e0ff */
[----:B------:R1:W-:Y:S03]  /*3c50*/  STL [R1+0x13a0], R11 ;  /* 0x0013a00b01007387 */ /* 0x0003e60000100800 */
[----:B------:R-:W-:Y:S02]  /*3c60*/  IMAD.X R16, R12, 0x1, R9, P0 ;  /* 0x000000010c107824 */ /* 0x000fe400000e0609 */
[----:B0-----:R-:W-:Y:S02]  /*3c70*/  @!P6 IMAD.MOV.U32 R10, RZ, RZ, R87 ;  /* 0x000000ffff0ae224 */ /* 0x001fe400078e0057 */
[----:B-1----:R-:W-:-:S05]  /*3c80*/  IMAD.MOV.U32 R11, RZ, RZ, R16 ;  /* 0x000000ffff0b7224 */ /* 0x002fca00078e0010 */
[----:B------:R0:W3:Y:S04]  /*3c90*/  @!P6 LDG.E.U8 R86, desc[UR14][R10.64] ;  /* 0x0000000e0a56e981 */ /* 0x0000e8000c1e1100 */
[----:B------:R-:W-:Y:S04]  /*3ca0*/  STL [R1+0x13ac], R87 ;  /* 0x0013ac5701007387 */ /* 0x000fe80000100800 */
[----:B------:R-:W4:Y:S04]  /*3cb0*/  LDL.LU R90, [R1+0x1c70] ;  /* 0x001c7000015a7983 */ /* 0x000f280000300800 */
[----:B------:R1:W-:Y:S02]  /*3cc0*/  STL [R1+0x13a8], R16 ;  /* 0x0013a81001007387 */ /* 0x0003e40000100800 */
[----:B-1----:R-:W0:Y:S01]  /*3cd0*/  LDC R16, c[0x0][0x3a0] ;  /* 0x0000e800ff107b82 */ /* 0x002e220000000800 */
[----:B------:R-:W-:Y:S01]  /*3ce0*/  IMAD R13, R14, 0x78, RZ ;  /* 0x000000780e0d7824 */ /* 0x000fe200078e02ff */
[----:B--2---:R1:W-:Y:S04]  /*3cf0*/  STL [R1+0x108], R83 ;  /* 0x0001085301007387 */ /* 0x0043e80000100800 */
[----:B------:R-:W-:Y:S01]  /*3d00*/  SHF.R.S32.HI R12, RZ, 0x1f, R13 ;  /* 0x0000001fff0c7819 */ /* 0x000fe2000001140d */
[----:B-1----:R-:W-:Y:S01]  /*3d10*/  IMAD.MOV.U32 R83, RZ, RZ, R85 ;  /* 0x000000ffff537224 */ /* 0x002fe200078e0055 */
[----:B------:R-:W-:-:S05]  /*3d20*/  IADD3 R85, P0, PT, R13, R2, RZ ;  /* 0x000000020d557210 */ /* 0x000fca0007f1e0ff */
[----:B------:R-:W-:Y:S01]  /*3d30*/  STL [R1+0x1494], R85 ;  /* 0x0014945501007387 */ /* 0x000fe20000100800 */
[----:B0-----:R-:W-:Y:S02]  /*3d40*/  VIADD R10, R16, 0xffffffe6 ;  /* 0xffffffe6100a7836 */ /* 0x001fe40000000000 */
[----:B------:R-:W-:Y:S01]  /*3d50*/  IMAD.MOV.U32 R11, RZ, RZ, R85 ;  /* 0x000000ffff0b7224 */ /* 0x000fe200078e0055 */
[----:B------:R-:W-:Y:S01]  /*3d60*/  PRMT R89, RZ, 0x7610, R89 ;  /* 0x00007610ff597816 */ /* 0x000fe20000000059 */
[----:B---3--:R0:W-:Y:S02]  /*3d70*/  STL [R1+0x104], R86 ;  /* 0x0001045601007387 */ /* 0x0081e40000100800 */
[----:B0-----:R-:W-:Y:S01]  /*3d80*/  IMAD.X R86, R12, 0x1, R3, P0 ;  /* 0x000000010c567824 */ /* 0x001fe200000e0603 */
[----:B------:R-:W-:-:S03]  /*3d90*/  ISETP.GE.U32.AND P0, PT, R10, 0x7fffff67, PT ;  /* 0x7fffff670a00780c */ /* 0x000fc60003f06070 */
[----:B------:R-:W-:-:S05]  /*3da0*/  IMAD.MOV.U32 R10, RZ, RZ, R86 ;  /* 0x000000ffff0a7224 */ /* 0x000fca00078e0056 */
[----:B------:R-:W-:-:S04]  /*3db0*/  @!P4 LOP3.LUT R11, R11, R10, RZ, 0x3c, !PT ;  /* 0x0000000a0b0bc212 */ /* 0x000fc800078e3cff */
[----:B------:R-:W-:-:S04]  /*3dc0*/  @!P4 LOP3.LUT R10, R11, R10, RZ, 0x3c, !PT ;  /* 0x0000000a0b0ac212 */ /* 0x000fc800078e3cff */
[----:B------:R-:W-:-:S05]  /*3dd0*/  @!P4 LOP3.LUT R11, R11, R10, RZ, 0x3c, !PT ;  /* 0x0000000a0b0bc212 */ /* 0x000fca00078e3cff */
[----:B------:R0:W2:Y:S01]  /*3de0*/  @!P4 LDG.E.U8 R89, desc[UR14][R10.64] ;  /* 0x0000000e0a59c981 */ /* 0x0000a2000c1e1100 */
[----:B------:R-:W-:-:S05]  /*3df0*/  IADD3 R85, P6, PT, R13, R4, RZ ;  /* 0x000000040d557210 */ /* 0x000fca0007fde0ff */
[----:B------:R-:W-:-:S04]  /*3e00*/  IMAD.X R87, R12, 0x1, R5, P6 ;  /* 0x000000010c577824 */ /* 0x000fc800030e0605 */
[----:B0-----:R-:W-:Y:S02]  /*3e10*/  IMAD.MOV.U32 R10, RZ, RZ, R87 ;  /* 0x000000ffff0a7224 */ /* 0x001fe400078e0057 */
[----:B------:R-:W-:Y:S01]  /*3e20*/  IMAD.MOV.U32 R11, RZ, RZ, R85 ;  /* 0x000000ffff0b7224 */ /* 0x000fe200078e0055 */
[----:B------:R0:W-:Y:S04]  /*3e30*/  STL [R1+0x1490], R86 ;  /* 0x0014905601007387 */ /* 0x0001e80000100800 */
[-C--:B------:R-:W-:Y:S01]  /*3e40*/  @!P4 LOP3.LUT R11, R11, R10.reuse, RZ, 0x3c, !PT ;  /* 0x0000000a0b0bc212 */ /* 0x080fe200078e3cff */
[----:B------:R-:W-:Y:S03]  /*3e50*/  STL [R1+0x149c], R85 ;  /* 0x00149c5501007387 */ /* 0x000fe60000100800 */
[----:B------:R-:W-:-:S02]  /*3e60*/  @!P4 LOP3.LUT R10, R11, R10, RZ, 0x3c, !PT ;  /* 0x0000000a0b0ac212 */ /* 0x000fc400078e3cff */
[----:B0-----:R-:W-:Y:S02]  /*3e70*/  IADD3 R86, P6, PT, R13, R6, RZ ;  /* 0x000000060d567210 */ /* 0x001fe40007fde0ff */
[----:B------:R-:W-:Y:S02]  /*3e80*/  PRMT R88, RZ, 0x7610, R88 ;  /* 0x00007610ff587816 */ /* 0x000fe40000000058 */
[----:B------:R-:W-:Y:S02]  /*3e90*/  @!P4 LOP3.LUT R11, R11, R10, RZ, 0x3c, !PT ;  /* 0x0000000a0b0bc212 */ /* 0x000fe400078e3cff */
[----:B------:R-:W-:-:S03]  /*3ea0*/  PRMT R72, RZ, 0x7610, R72 ;  /* 0x00007610ff487816 */ /* 0x000fc60000000048 */
[----:B------:R0:W3:Y:S01]  /*3eb0*/  @!P4 LDG.E.U8 R88, desc[UR14][R10.64] ;  /* 0x0000000e0a58c981 */ /* 0x0000e2000c1e1100 */
[----:B------:R-:W-:Y:S01]  /*3ec0*/  PRMT R82, RZ, 0x7610, R82 ;  /* 0x00007610ff527816 */ /* 0x000fe20000000052 */
[----:B0-----:R-:W-:Y:S02]  /*3ed0*/  @!P4 IMAD.MOV.U32 R10, RZ, RZ, R86 ;  /* 0x000000ffff0ac224 */ /* 0x001fe400078e0056 */
[----:B--2---:R0:W-:Y:S04]  /*3ee0*/  STL [R1+0x100], R89 ;  /* 0x0001005901007387 */ /* 0x0041e80000100800 */
[----:B0-----:R-:W2:Y:S04]  /*3ef0*/  LDL.LU R89, [R1+0x1c6c] ;  /* 0x001c6c0001597983 */ /* 0x001ea80000300800 */
[----:B------:R0:W-:Y:S02]  /*3f00*/  STL [R1+0x1498], R87 ;  /* 0x0014985701007387 */ /* 0x0001e40000100800 */
[----:B0-----:R-:W-:Y:S01]  /*3f10*/  IMAD.X R87, R12, 0x1, R7, P6 ;  /* 0x000000010c577824 */ /* 0x001fe200030e0607 */
[----:B------:R-:W-:-:S03]  /*3f20*/  IADD3 R85, P6, PT, R13, R8, RZ ;  /* 0x000000080d557210 */ /* 0x000fc60007fde0ff */
[----:B------:R-:W-:-:S05]  /*3f30*/  @!P4 IMAD.MOV.U32 R11, RZ, RZ, R87 ;  /* 0x000000ffff0bc224 */ /* 0x000fca00078e0057 */
[----:B------:R0:W2:Y:S02]  /*3f40*/  @!P4 LDG.E.U8 R72, desc[UR14][R10.64] ;  /* 0x0000000e0a48c981 */ /* 0x0000a4000c1e1100 */
[----:B0-----:R-:W-:Y:S02]  /*3f50*/  IMAD.X R11, R12, 0x1, R9, P6 ;  /* 0x000000010c0b7824 */ /* 0x001fe400030e0609 */
[----:B------:R-:W-:-:S05]  /*3f60*/  @!P4 IMAD.MOV.U32 R10, RZ, RZ, R85 ;  /* 0x000000ffff0ac224 */ /* 0x000fca00078e0055 */
[----:B------:R0:W4:Y:S04]  /*3f70*/  @!P4 LDG.E.U8 R82, desc[UR14][R10.64] ;  /* 0x0000000e0a52c981 */ /* 0x000128000c1e1100 */
[----:B------:R-:W-:Y:S04]  /*3f80*/  STL [R1+0x14a4], R86 ;  /* 0x0014a45601007387 */ /* 0x000fe80000100800 */
[----:B------:R-:W-:Y:S04]  /*3f90*/  STL [R1+0x14a0], R87 ;  /* 0x0014a05701007387 */ /* 0x000fe80000100800 */
[----:B---3--:R1:W-:Y:S01]  /*3fa0*/  STL [R1+0xfc], R88 ;  /* 0x0000fc5801007387 */ /* 0x0083e20000100800 */
[----:B------:R-:W-:-:S03]  /*3fb0*/  SHF.R.S32.HI R12, RZ, 0x1f, R14 ;  /* 0x0000001fff0c7819 */ /* 0x000fc6000001140e */
[----:B-1----:R-:W3:Y:S04]  /*3fc0*/  LDL.LU R88, [R1+0x1c68] ;  /* 0x001c680001587983 */ /* 0x002ee80000300800 */
[----:B------:R-:W3:Y:S04]  /*3fd0*/  LDL.LU R87, [R1+0x1c64] ;  /* 0x001c640001577983 */ /* 0x000ee80000300800 */
[----:B------:R-:W3:Y:S04]  /*3fe0*/  LDL.LU R86, [R1+0x1c60] ;  /* 0x001c600001567983 */ /* 0x000ee80000300800 */
[----:B------:R1:W-:Y:S01]  /*3ff0*/  STL [R1+0x14ac], R85 ;  /* 0x0014ac5501007387 */ /* 0x0003e20000100800 */
[----:B------:R-:W-:Y:S01]  /*4000*/  PRMT R84, RZ, 0x7610, R84 ;  /* 0x00007610ff547816 */ /* 0x000fe20000000054 */
[----:B------:R-:W-:Y:S01]  /*4010*/  VIADD R13, R16, 0xffffffde ;  /* 0xffffffde100d7836 */ /* 0x000fe20000000000 */
[----:B------:R-:W-:-:S04]  /*4020*/  PRMT R81, RZ, 0x7610, R81 ;  /* 0x00007610ff517816 */ /* 0x000fc80000000051 */
[----:B------:R-:W-:Y:S01]  /*4030*/  ISETP.GE.U32.AND P4, PT, R13, 0x7fffff5f, PT ;  /* 0x7fffff5f0d00780c */ /* 0x000fe20003f86070 */
[----:B--2---:R2:W-:Y:S04]  /*4040*/  STL [R1+0xf8], R72 ;  /* 0x0000f84801007387 */ /* 0x0045e80000100800 */
[----:B------:R0:W-:Y:S04]  /*4050*/  STL [R1+0x14a8], R11 ;  /* 0x0014a80b01007387 */ /* 0x0001e80000100800 */
[----:B-1----:R-:W3:Y:S01]  /*4060*/  LDL.LU R85, [R1+0x1c5c] ;  /* 0x001c5c0001557983 */ /* 0x002ee20000300800 */
[----:B--2---:R-:W-:-:S05]  /*4070*/  IADD3 R72, P6, PT, R2, R14, RZ ;  /* 0x0000000e02487210 */ /* 0x004fca0007fde0ff */
[----:B------:R-:W-:Y:S01]  /*4080*/  STL [R1+0x240], R72 ;  /* 0x0002404801007387 */ /* 0x000fe20000100800 */
[----:B0-----:R-:W-:Y:S02]  /*4090*/  IMAD.MOV.U32 R11, RZ, RZ, R72 ;  /* 0x000000ffff0b7224 */ /* 0x001fe400078e0048 */
[----:B------:R-:W-:Y:S01]  /*40a0*/  IMAD.X R10, R12, 0x1, R3, P6 ;  /* 0x000000010c0a7824 */ /* 0x000fe200030e0603 */
[----:B----4-:R0:W-:Y:S04]  /*40b0*/  STL [R1+0xf4], R82 ;  /* 0x0000f45201007387 */ /* 0x0101e80000100800 */
[----:B------:R-:W-:Y:S02]  /*40c0*/  @!P5 LOP3.LUT R11, R11, R10, RZ, 0x3c, !PT ;  /* 0x0000000a0b0bd212 */ /* 0x000fe400078e3cff */
[----:B0-----:R-:W-:-:S05]  /*40d0*/  IADD3 R82, P6, PT, R4, R14, RZ ;  /* 0x0000000e04527210 */ /* 0x001fca0007fde0ff */
[----:B------:R-:W-:Y:S04]  /*40e0*/  STL [R1+0x248], R82 ;  /* 0x0002485201007387 */ /* 0x000fe80000100800 */
[----:B------:R0:W-:Y:S02]  /*40f0*/  STL [R1+0x234], R10 ;  /* 0x0002340a01007387 */ /* 0x0001e40000100800 */
[----:B0-----:R-:W-:-:S04]  /*4100*/  @!P5 LOP3.LUT R10, R11, R10, RZ, 0x3c, !PT ;  /* 0x0000000a0b0ad212 */ /* 0x001fc800078e3cff */
[----:B------:R-:W-:Y:S01]  /*4110*/  @!P5 LOP3.LUT R11, R11, R10, RZ, 0x3c, !PT ;  /* 0x0000000a0b0bd212 */ /* 0x000fe200078e3cff */
[----:B------:R-:W-:-:S04]  /*4120*/  IMAD.MOV.U32 R72, RZ, RZ, R83 ;  /* 0x000000ffff487224 */ /* 0x000fc800078e0053 */
[----:B------:R0:W2:Y:S01]  /*4130*/  @!P5 LDG.E.U8 R84, desc[UR14][R10.64] ;  /* 0x0000000e0a54d981 */ /* 0x0000a2000c1e1100 */
[----:B------:R-:W-:Y:S02]  /*4140*/  IMAD.MOV.U32 R13, RZ, RZ, R82 ;  /* 0x000000ffff0d7224 */ /* 0x000fe400078e0052 */
[----:B------:R-:W-:-:S04]  /*4150*/  IMAD.X R83, R12, 0x1, R5, P6 ;  /* 0x000000010c537824 */ /* 0x000fc800030e0605 */
[----:B0-----:R-:W-:Y:S02]  /*4160*/  IMAD.MOV.U32 R11, RZ, RZ, R83 ;  /* 0x000000ffff0b7224 */ /* 0x001fe400078e0053 */
[----:B------:R-:W-:-:S05]  /*4170*/  @!P5 IMAD.MOV.U32 R10, RZ, RZ, R13 ;  /* 0x000000ffff0ad224 */ /* 0x000fca00078e000d */
[----:B------:R0:W4:Y:S01]  /*4180*/  @!P5 LDG.E.U8 R81, desc[UR14][R10.64] ;  /* 0x0000000e0a51d981 */ /* 0x000122000c1e1100 */
[----:B------:R-:W-:Y:S02]  /*4190*/  IADD3 R82, P6, PT, R6, R14, RZ ;  /* 0x0000000e06527210 */ /* 0x000fe40007fde0ff */
[----:B------:R-:W-:-:S03]  /*41a0*/  PRMT R70, RZ, 0x7610, R70 ;  /* 0x00007610ff467816 */ /* 0x000fc60000000046 */
[----:B0-----:R-:W-:Y:S01]  /*41b0*/  @!P5 IMAD.MOV.U32 R10, RZ, RZ, R82 ;  /* 0x000000ffff0ad224 */ /* 0x001fe200078e0052 */
[----:B------:R-:W-:Y:S01]  /*41c0*/  PRMT R80, RZ, 0x7610, R80 ;  /* 0x00007610ff507816 */ /* 0x000fe20000000050 */
[----:B--2---:R0:W-:Y:S04]  /*41d0*/  STL [R1+0xf0], R84 ;  /* 0x0000f05401007387 */ /* 0x0041e80000100800 */
[----:B0-----:R-:W2:Y:S04]  /*41e0*/  LDL.LU R84, [R1+0x1c58] ;  /* 0x001c580001547983 */ /* 0x001ea80000300800 */
[----:B------:R0:W-:Y:S02]  /*41f0*/  STL [R1+0x244], R83 ;  /* 0x0002445301007387 */ /* 0x0001e40000100800 */
[----:B0-----:R-:W-:-:S04]  /*4200*/  IMAD.X R83, R12, 0x1, R7, P6 ;  /* 0x000000010c537824 */ /* 0x001fc800030e0607 */
[----:B------:R-:W-:Y:S01]  /*4210*/  @!P5 IMAD.MOV.U32 R11, RZ, RZ, R83 ;  /* 0x000000ffff0bd224 */ /* 0x000fe200078e0053 */
[----:B------:R-:W-:Y:S04]  /*4220*/  STL [R1+0x250], R82 ;  /* 0x0002505201007387 */ /* 0x000fe80000100800 */
[----:B------:R0:W2:Y:S04]  /*4230*/  @!P5 LDG.E.U8 R70, desc[UR14][R10.64] ;  /* 0x0000000e0a46d981 */ /* 0x0000a8000c1e1100 */
[----:B----4-:R1:W-:Y:S02]  /*4240*/  STL [R1+0xec], R81 ;  /* 0x0000ec5101007387 */ /* 0x0103e40000100800 */
[----:B-1----:R-:W-:-:S05]  /*4250*/  IADD3 R81, P6, PT, R8, R14, RZ ;  /* 0x0000000e08517210 */ /* 0x002fca0007fde0ff */
[----:B0-----:R-:W-:Y:S02]  /*4260*/  IMAD.X R11, R12, 0x1, R9, P6 ;  /* 0x000000010c0b7824 */ /* 0x001fe400030e0609 */
[----:B------:R-:W-:-:S05]  /*4270*/  @!P5 IMAD.MOV.U32 R10, RZ, RZ, R81 ;  /* 0x000000ffff0ad224 */ /* 0x000fca00078e0051 */
[----:B------:R0:W4:Y:S01]  /*4280*/  @!P5 LDG.E.U8 R80, desc[UR14][R10.64] ;  /* 0x0000000e0a50d981 */ /* 0x000122000c1e1100 */
[----:B------:R-:W-:-:S03]  /*4290*/  IMAD R13, R14, 0x9, RZ ;  /* 0x000000090e0d7824 */ /* 0x000fc600078e02ff */
[----:B------:R1:W-:Y:S02]  /*42a0*/  STL [R1+0x24c], R83 ;  /* 0x00024c5301007387 */ /* 0x0003e40000100800 */
[----:B------:R-:W-:Y:S02]  /*42b0*/  SHF.R.S32.HI R12, RZ, 0x1f, R13 ;  /* 0x0000001fff0c7819 */ /* 0x000fe4000001140d */
[----:B-1----:R-:W3:Y:S04]  /*42c0*/  LDL.LU R83, [R1+0x1c54] ;  /* 0x001c540001537983 */ /* 0x002ee80000300800 */
[----:B------:R-:W3:Y:S04]  /*42d0*/  LDL.LU R82, [R1+0x1c50] ;  /* 0x001c500001527983 */ /* 0x000ee80000300800 */
[----:B------:R-:W-:Y:S01]  /*42e0*/  STL [R1+0x258], R81 ;  /* 0x0002585101007387 */ /* 0x000fe20000100800 */
[----:B------:R-:W-:-:S02]  /*42f0*/  PRMT R78, RZ, 0x7610, R78 ;  /* 0x00007610ff4e7816 */ /* 0x000fc4000000004e */
[----:B------:R-:W-:Y:S01]  /*4300*/  PRMT R79, RZ, 0x7610, R79 ;  /* 0x00007610ff4f7816 */ /* 0x000fe2000000004f */
[----:B--2---:R1:W-:Y:S04]  /*4310*/  STL [R1+0xe8], R70 ;  /* 0x0000e84601007387 */ /* 0x0043e80000100800 */
[----:B------:R0:W-:Y:S01]  /*4320*/  STL [R1+0x254], R11 ;  /* 0x0002540b01007387 */ /* 0x0001e20000100800 */
[----:B-1----:R-:W-:-:S05]  /*4330*/  IADD3 R70, P6, PT, R13, R2, RZ ;  /* 0x000000020d467210 */ /* 0x002fca0007fde0ff */
[----:B0-----:R-:W-:Y:S02]  /*4340*/  IMAD.MOV.U32 R11, RZ, RZ, R70 ;  /* 0x000000ffff0b7224 */ /* 0x001fe400078e0046 */
[----:B------:R-:W-:Y:S01]  /*4350*/  IMAD.X R10, R12, 0x1, R3, P6 ;  /* 0x000000010c0a7824 */ /* 0x000fe200030e0603 */
[----:B------:R-:W-:Y:S04]  /*4360*/  STL [R1+0x7a0], R70 ;  /* 0x0007a04601007387 */ /* 0x000fe80000100800 */
[----:B------:R-:W-:Y:S01]  /*4370*/  @!P2 LOP3.LUT R11, R11, R10, RZ, 0x3c, !PT ;  /* 0x0000000a0b0ba212 */ /* 0x000fe200078e3cff */
[----:B----4-:R0:W-:Y:S04]  /*4380*/  STL [R1+0xe4], R80 ;  /* 0x0000e45001007387 */ /* 0x0101e80000100800 */
[----:B------:R1:W-:Y:S01]  /*4390*/  STL [R1+0x79c], R10 ;  /* 0x00079c0a01007387 */ /* 0x0003e20000100800 */
[----:B0-----:R-:W-:-:S02]  /*43a0*/  IADD3 R80, P6, PT, R13, R4, RZ ;  /* 0x000000040d507210 */ /* 0x001fc40007fde0ff */
[----:B-1----:R-:W-:-:S03]  /*43b0*/  @!P2 LOP3.LUT R10, R11, R10, RZ, 0x3c, !PT ;  /* 0x0000000a0b0aa212 */ /* 0x002fc600078e3cff */
[----:B------:R-:W-:Y:S01]  /*43c0*/  IMAD.X R81, R12, 0x1, R5, P6 ;  /* 0x000000010c517824 */ /* 0x000fe200030e0605 */
[----:B------:R-:W-:-:S05]  /*43d0*/  @!P2 LOP3.LUT R11, R11, R10, RZ, 0x3c, !PT ;  /* 0x0000000a0b0ba212 */ /* 0x000fca00078e3cff */
[----:B------:R0:W2:Y:S02]  /*43e0*/  @!P2 LDG.E.U8 R78, desc[UR14][R10.64] ;  /* 0x0000000e0a4ea981 */ /* 0x0000a4000c1e1100 */
[----:B0-----:R-:W-:Y:S02]  /*43f0*/  @!P2 IMAD.MOV.U32 R10, RZ, RZ, R80 ;  /* 0x000000ffff0aa224 */ /* 0x001fe400078e0050 */
[----:B------:R-:W-:-:S05]  /*4400*/  @!P2 IMAD.MOV.U32 R11, RZ, RZ, R81 ;  /* 0x000000ffff0ba224 */ /* 0x000fca00078e0051 */
[----:B------:R0:W4:Y:S01]  /*4410*/  @!P2 LDG.E.U8 R79, desc[UR14][R10.64] ;  /* 0x0000000e0a4fa981 */ /* 0x000122000c1e1100 */
[----:B------:R-:W-:Y:S01]  /*4420*/  IADD3 R70, P6, PT, R13, R6, RZ ;  /* 0x000000060d467210 */ /* 0x000fe20007fde0ff */
[----:B------:R-:W-:Y:S02]  /*4430*/  VIADD R16, R16, 0xffffffd6 ;  /* 0xffffffd610107836 */ /* 0x000fe40000000000 */
[----:B------:R-:W-:Y:S04]  /*4440*/  STL [R1+0x7a8], R80 ;  /* 0x0007a85001007387 */ /* 0x000fe80000100800 */
[----:B------:R1:W-:Y:S04]  /*4450*/  STL [R1+0x7a4], R81 ;  /* 0x0007a45101007387 */ /* 0x0003e80000100800 */
[----:B------:R-:W-:Y:S01]  /*4460*/  STL [R1+0x7b0], R70 ;  /* 0x0007b04601007387 */ /* 0x000fe20000100800 */
[----:B------:R-:W-:Y:S01]  /*4470*/  ISETP.GE.U32.AND P5, PT, R16, 0x7fffff57, PT ;  /* 0x7fffff571000780c */ /* 0x000fe20003fa6070 */
[----:B0-----:R-:W-:Y:S01]  /*4480*/  @!P2 IMAD.MOV.U32 R10, RZ, RZ, R70 ;  /* 0x000000ffff0aa224 */ /* 0x001fe200078e0046 */
[----:B------:R-:W-:-:S02]  /*4490*/  PRMT R16, RZ, 0x7610, R16 ;  /* 0x00007610ff107816 */ /* 0x000fc40000000010 */
[----:B------:R-:W-:Y:S01]  /*44a0*/  PRMT R77, RZ, 0x7610, R77 ;  /* 0x00007610ff4d7816 */ /* 0x000fe2000000004d */
[----:B--2---:R0:W-:Y:S04]  /*44b0*/  STL [R1+0xe0], R78 ;  /* 0x0000e04e01007387 */ /* 0x0041e80000100800 */
[----:B-1----:R-:W2:Y:S04]  /*44c0*/  LDL.LU R81, [R1+0x1c4c] ;  /* 0x001c4c0001517983 */ /* 0x002ea80000300800 */
[----:B------:R-:W2:Y:S01]  /*44d0*/  LDL.LU R80, [R1+0x1c48] ;  /* 0x001c480001507983 */ /* 0x000ea20000300800 */
[----:B0-----:R-:W-:-:S04]  /*44e0*/  IMAD.X R78, R12, 0x1, R7, P6 ;  /* 0x000000010c4e7824 */ /* 0x001fc800030e0607 */
[----:B------:R-:W-:Y:S01]  /*44f0*/  IMAD.MOV.U32 R11, RZ, RZ, R78 ;  /* 0x000000ffff0b7224 */ /* 0x000fe200078e004e */
[----:B----4-:R0:W-:Y:S04]  /*4500*/  STL [R1+0xdc], R79 ;  /* 0x0000dc4f01007387 */ /* 0x0101e80000100800 */
[----:B------:R1:W4:Y:S04]  /*4510*/  @!P2 LDG.E.U8 R16, desc[UR14][R10.64] ;  /* 0x0000000e0a10a981 */ /* 0x000328000c1e1100 */
[----:B0-----:R-:W2:Y:S04]  /*4520*/  LDL.LU R79, [R1+0x1c44] ;  /* 0x001c4400014f7983 */ /* 0x001ea80000300800 */
[----:B------:R0:W-:Y:S02]  /*4530*/  STL [R1+0x7ac], R78 ;  /* 0x0007ac4e01007387 */ /* 0x0001e40000100800 */
[----:B0-----:R-:W-:-:S05]  /*4540*/  IADD3 R78, P6, PT, R13, R8, RZ ;  /* 0x000000080d4e7210 */ /* 0x001fca0007fde0ff */
[----:B-1----:R-:W-:Y:S02]  /*4550*/  IMAD.X R11, R12, 0x1, R9, P6 ;  /* 0x000000010c0b7824 */ /* 0x002fe400030e0609 */
[----:B------:R-:W-:-:S05]  /*4560*/  @!P2 IMAD.MOV.U32 R10, RZ, RZ, R78 ;  /* 0x000000ffff0aa224 */ /* 0x000fca00078e004e */
[----:B------:R0:W2:Y:S01]  /*4570*/  @!P2 LDG.E.U8 R77, desc[UR14][R10.64] ;  /* 0x0000000e0a4da981 */ /* 0x0000a2000c1e1100 */
[----:B------:R-:W-:-:S03]  /*4580*/  IMAD R13, R14, 0x11, RZ ;  /* 0x000000110e0d7824 */ /* 0x000fc600078e02ff */
[----:B------:R-:W-:Y:S02]  /*4590*/  STL [R1+0x7b8], R78 ;  /* 0x0007b84e01007387 */ /* 0x000fe40000100800 */
[----:B------:R-:W-:Y:S02]  /*45a0*/  SHF.R.S32.HI R12, RZ, 0x1f, R13 ;  /* 0x0000001fff0c7819 */ /* 0x000fe4000001140d */
[----:B------:R-:W-:-:S05]  /*45b0*/  IADD3 R70, P6, PT, R13, R2, RZ ;  /* 0x000000020d467210 */ /* 0x000fca0007fde0ff */
[----:B0-----:R-:W-:Y:S01]  /*45c0*/  IMAD.X R10, R12, 0x1, R3, P6 ;  /* 0x000000010c0a7824 */ /* 0x001fe200030e0603 */
[----:B------:R-:W-:Y:S01]  /*45d0*/  PRMT R75, RZ, 0x7610, R75 ;  /* 0x00007610ff4b7816 */ /* 0x000fe2000000004b */
[----:B----4-:R0:W-:Y:S04]  /*45e0*/  STL [R1+0xd8], R16 ;  /* 0x0000d81001007387 */ /* 0x0101e80000100800 */
[----:B------:R1:W-:Y:S04]  /*45f0*/  STL [R1+0x7b4], R11 ;  /* 0x0007b40b01007387 */ /* 0x0003e80000100800 */
[----:B------:R-:W-:Y:S01]  /*4600*/  STL [R1+0x8a0], R70 ;  /* 0x0008a04601007387 */ /* 0x000fe20000100800 */
[----:B0-----:R-:W0:Y:S01]  /*4610*/  LDC R16, c[0x0][0x3a0] ;  /* 0x0000e800ff107b82 */ /* 0x001e220000000800 */
[----:B-1----:R-:W-:-:S05]  /*4620*/  IMAD.MOV.U32 R11, RZ, RZ, R70 ;  /* 0x000000ffff0b7224 */ /* 0x002fca00078e0046 */
[-C--:B------:R-:W-:Y:S01]  /*4630*/  @!P1 LOP3.LUT R11, R11, R10.reuse, RZ, 0x3c, !PT ;  /* 0x0000000a0b0b9212 */ /* 0x080fe200078e3cff */
[----:B--2---:R-:W-:Y:S04]  /*4640*/  STL [R1+0xd4], R77 ;  /* 0x0000d44d01007387 */ /* 0x004fe80000100800 */
[----:B------:R1:W-:Y:S02]  /*4650*/  STL [R1+0x89c], R10 ;  /* 0x00089c0a01007387 */ /* 0x0003e40000100800 */
[----:B-1----:R-:W-:-:S04]  /*4660*/  @!P1 LOP3.LUT R10, R11, R10, RZ, 0x3c, !PT ;  /* 0x0000000a0b0a9212 */ /* 0x002fc800078e3cff */
[----:B------:R-:W-:-:S05]  /*4670*/  @!P1 LOP3.LUT R11, R11, R10, RZ, 0x3c, !PT ;  /* 0x0000000a0b0b9212 */ /* 0x000fca00078e3cff */
[----:B------:R1:W2:Y:S01]  /*4680*/  @!P1 LDG.E.U8 R75, desc[UR14][R10.64] ;  /* 0x0000000e0a4b9981 */ /* 0x0002a2000c1e1100 */
[----:B------:R-:W-:Y:S02]  /*4690*/  IADD3 R77, P6, PT, R13, R4, RZ ;  /* 0x000000040d4d7210 */ /* 0x000fe40007fde0ff */
[----:B------:R-:W-:-:S03]  /*46a0*/  PRMT R76, RZ, 0x7610, R76 ;  /* 0x00007610ff4c7816 */ /* 0x000fc6000000004c */
[----:B------:R-:W-:Y:S01]  /*46b0*/  IMAD.X R78, R12, 0x1, R5, P6 ;  /* 0x000000010c4e7824 */ /* 0x000fe200030e0605 */
[----:B------:R-:W-:Y:S01]  /*46c0*/  IADD3 R70, P6, PT, R13, R6, RZ ;  /* 0x000000060d467210 */ /* 0x000fe20007fde0ff */
[----:B-1----:R-:W-:Y:S02]  /*46d0*/  @!P1 IMAD.MOV.U32 R10, RZ, RZ, R77 ;  /* 0x000000ffff0a9224 */ /* 0x002fe400078e004d */
[----:B------:R-:W-:Y:S01]  /*46e0*/  @!P1 IMAD.MOV.U32 R11, RZ, RZ, R78 ;  /* 0x000000ffff0b9224 */ /* 0x000fe200078e004e */
[----:B------:R-:W-:Y:S01]  /*46f0*/  STL [R1+0x8a8], R77 ;  /* 0x0008a84d01007387 */ /* 0x000fe20000100800 */
[----:B0-----:R-:W-:-:S03]  /*4700*/  VIADD R16, R16, 0xffffffce ;  /* 0xffffffce10107836 */ /* 0x001fc60000000000 */
[----:B------:R0:W-:Y:S04]  /*4710*/  STL [R1+0x8a4], R78 ;  /* 0x0008a44e01007387 */ /* 0x0001e80000100800 */
[----:B------:R1:W4:Y:S04]  /*4720*/  @!P1 LDG.E.U8 R76, desc[UR14][R10.64] ;  /* 0x0000000e0a4c9981 */ /* 0x000328000c1e1100 */
[----:B------:R-:W-:Y:S01]  /*4730*/  STL [R1+0x8b0], R70 ;  /* 0x0008b04601007387 */ /* 0x000fe20000100800 */
[----:B------:R-:W-:Y:S02]  /*4740*/  ISETP.GE.U32.AND P2, PT, R16, 0x7fffff4f, PT ;  /* 0x7fffff4f1000780c */ /* 0x000fe40003f46070 */
[----:B------:R-:W-:Y:S01]  /*4750*/  PRMT R16, RZ, 0x7610, R16 ;  /* 0x00007610ff107816 */ /* 0x000fe20000000010 */
[----:B-1----:R-:W-:Y:S01]  /*4760*/  @!P1 IMAD.MOV.U32 R10, RZ, RZ, R70 ;  /* 0x000000ffff0a9224 */ /* 0x002fe200078e0046 */
[----:B--2---:R1:W-:Y:S04]  /*4770*/  STL [R1+0xd0], R75 ;  /* 0x0000d04b01007387 */ /* 0x0043e80000100800 */
[----:B0-----:R-:W2:Y:S04]  /*4780*/  LDL.LU R78, [R1+0x1c40] ;  /* 0x001c4000014e7983 */ /* 0x001ea80000300800 */
[----:B------:R-:W2:Y:S01]  /*4790*/  LDL.LU R77, [R1+0x1c3c] ;  /* 0x001c3c00014d7983 */ /* 0x000ea20000300800 */
[----:B-1----:R-:W-:-:S04]  /*47a0*/  IMAD.X R75, R12, 0x1, R7, P6 ;  /* 0x000000010c4b7824 */ /* 0x002fc800030e0607 */
[----:B------:R-:W-:-:S05]  /*47b0*/  IMAD.MOV.U32 R11, RZ, RZ, R75 ;  /* 0x000000ffff0b7224 */ /* 0x000fca00078e004b */
[----:B------:R0:W2:Y:S04]  /*47c0*/  @!P1 LDG.E.U8 R16, desc[UR14][R10.64] ;  /* 0x0000000e0a109981 */ /* 0x0000a8000c1e1100 */
[----:B----4-:R1:W-:Y:S04]  /*47d0*/  STL [R1+0xcc], R76 ;  /* 0x0000cc4c01007387 */ /* 0x0103e80000100800 */
[----:B-1----:R-:W4:Y:S04]  /*47e0*/  LDL.LU R76, [R1+0x1c38] ;  /* 0x001c3800014c7983 */ /* 0x002f280000300800 */
[----:B------:R1:W-:Y:S02]  /*47f0*/  STL [R1+0x8ac], R75 ;  /* 0x0008ac4b01007387 */ /* 0x0003e40000100800 */
[----:B-1----:R-:W-:-:S05]  /*4800*/  IADD3 R75, P6, PT, R13, R8, RZ ;  /* 0x000000080d4b7210 */ /* 0x002fca0007fde0ff */
[----:B0-----:R-:W-:Y:S01]  /*4810*/  IMAD.X R10, R12, 0x1, R9, P6 ;  /* 0x000000010c0a7824 */ /* 0x001fe200030e0609 */
[----:B------:R-:W-:Y:S01]  /*4820*/  STL [R1+0x8b8], R75 ;  /* 0x0008b84b01007387 */ /* 0x000fe20000100800 */
[----:B------:R-:W-:Y:S02]  /*4830*/  PRMT R74, RZ, 0x7610, R74 ;  /* 0x00007610ff4a7816 */ /* 0x000fe4000000004a */
[----:B------:R-:W-:Y:S01]  /*4840*/  @!P1 IMAD.MOV.U32 R11, RZ, RZ, R10 ;  /* 0x000000ffff0b9224 */ /* 0x000fe200078e000a */
[----:B--2---:R0:W-:Y:S04]  /*4850*/  STL [R1+0xc8], R16 ;  /* 0x0000c81001007387 */ /* 0x0041e80000100800 */
[----:B------:R1:W-:Y:S01]  /*4860*/  STL [R1+0x8b4], R10 ;  /* 0x0008b40a01007387 */ /* 0x0003e20000100800 */
[----:B------:R-:W-:-:S02]  /*4870*/  IMAD R13, R14, 0x19, RZ ;  /* 0x000000190e0d7824 */ /* 0x000fc400078e02ff */
[----:B------:R-:W-:Y:S01]  /*4880*/  IMAD.MOV.U32 R70, RZ, RZ, R72 ;  /* 0x000000ffff467224 */ /* 0x000fe200078e0048 */
[----:B------:R-:W-:Y:S01]  /*4890*/  PRMT R73, RZ, 0x7610, R73 ;  /* 0x00007610ff497816 */ /* 0x000fe20000000049 */
[----:B0-----:R-:W0:Y:S01]  /*48a0*/  LDC R16, c[0x0][0x3a0] ;  /* 0x0000e800ff107b82 */ /* 0x001e220000000800 */
[----:B-1----:R-:W-:-:S05]  /*48b0*/  @!P1 IMAD.MOV.U32 R10, RZ, RZ, R75 ;  /* 0x000000ffff0a9224 */ /* 0x002fca00078e004b */
[----:B------:R1:W2:Y:S01]  /*48c0*/  @!P1 LDG.E.U8 R74, desc[UR14][R10.64] ;  /* 0x0000000e0a4a9981 */ /* 0x0002a2000c1e1100 */
[----:B------:R-:W-:Y:S02]  /*48d0*/  SHF.R.S32.HI R12, RZ, 0x1f, R13 ;  /* 0x0000001fff0c7819 */ /* 0x000fe4000001140d */
[----:B------:R-:W-:-:S05]  /*48e0*/  IADD3 R72, P6, PT, R13, R2, RZ ;  /* 0x000000020d487210 */ /* 0x000fca0007fde0ff */
[----:B-1----:R-:W-:Y:S02]  /*48f0*/  IMAD.MOV.U32 R11, RZ, RZ, R72 ;  /* 0x000000ffff0b7224 */ /* 0x002fe400078e0048 */
[----:B------:R-:W-:Y:S01]  /*4900*/  IMAD.X R10, R12, 0x1, R3, P6 ;  /* 0x000000010c0a7824 */ /* 0x000fe200030e0603 */
[----:B------:R-:W-:Y:S04]  /*4910*/  STL [R1+0x9a0], R72 ;  /* 0x0009a04801007387 */ /* 0x000fe80000100800 */
[-C--:B------:R-:W-:Y:S01]  /*4920*/  @!P0 LOP3.LUT R11, R11, R10.reuse, RZ, 0x3c, !PT ;  /* 0x0000000a0b0b8212 */ /* 0x080fe200078e3cff */
[----:B--2---:R-:W-:Y:S04]  /*4930*/  STL [R1+0xc4], R74 ;  /* 0x0000c44a01007387 */ /* 0x004fe80000100800 */
[----:B------:R1:W-:Y:S02]  /*4940*/  STL [R1+0x99c], R10 ;  /* 0x00099c0a01007387 */ /* 0x0003e40000100800 */
[----:B-1----:R-:W-:-:S04]  /*4950*/  @!P0 LOP3.LUT R10, R11, R10, RZ, 0x3c, !PT ;  /* 0x0000000a0b0a8212 */ /* 0x002fc800078e3cff */
[----:B------:R-:W-:-:S05]  /*4960*/  @!P0 LOP3.LUT R11, R11, R10, RZ, 0x3c, !PT ;  /* 0x0000000a0b0b8212 */ /* 0x000fca00078e3cff */
[----:B------:R1:W2:Y:S01]  /*4970*/  @!P0 LDG.E.U8 R73, desc[UR14][R10.64] ;  /* 0x0000000e0a498981 */ /* 0x0002a2000c1e1100 */
[----:B------:R-:W-:Y:S01]  /*4980*/  IADD3 R74, P6, PT, R13, R4, RZ ;  /* 0x000000040d4a7210 */ /* 0x000fe20007fde0ff */
[----:B0-----:R-:W-:-:S04]  /*4990*/  VIADD R16, R16, 0xffffffc6 ;  /* 0xffffffc610107836 */ /* 0x001fc80000000000 */
[----:B------:R-:W-:Y:S01]  /*49a0*/  IMAD.X R75, R12, 0x1, R5, P6 ;  /* 0x000000010c4b7824 */ /* 0x000fe200030e0605 */
[----:B------:R-:W-:Y:S01]  /*49b0*/  IADD3 R72, P6, PT, R13, R6, RZ ;  /* 0x000000060d487210 */ /* 0x000fe20007fde0ff */
[----:B------:R-:W-:Y:S01]  /*49c0*/  STL [R1+0x9a8], R74 ;  /* 0x0009a84a01007387 */ /* 0x000fe20000100800 */
[----:B------:R-:W-:Y:S01]  /*49d0*/  ISETP.GE.U32.AND P1, PT, R16, 0x7fffff47, PT ;  /* 0x7fffff471000780c */ /* 0x000fe20003f26070 */
[----:B-1----:R-:W-:Y:S01]  /*49e0*/  @!P0 IMAD.MOV.U32 R10, RZ, RZ, R74 ;  /* 0x000000ffff0a8224 */ /* 0x002fe200078e004a */
[----:B------:R-:W-:Y:S01]  /*49f0*/  PRMT R16, RZ, 0x7610, R16 ;  /* 0x00007610ff107816 */ /* 0x000fe20000000010 */
[----:B------:R0:W-:Y:S01]  /*4a00*/  STL [R1+0x9a4], R75 ;  /* 0x0009a44b01007387 */ /* 0x0001e20000100800 */
[----:B------:R-:W-:-:S03]  /*4a10*/  @!P0 IMAD.MOV.U32 R11, RZ, RZ, R75 ;  /* 0x000000ffff0b8224 */ /* 0x000fc600078e004b */
[----:B------:R-:W-:Y:S01]  /*4a20*/  STL [R1+0x9b0], R72 ;  /* 0x0009b04801007387 */ /* 0x000fe20000100800 */
[----:B------:R-:W-:-:S03]  /*4a30*/  PRMT R57, RZ, 0x7610, R57 ;  /* 0x00007610ff397816 */ /* 0x000fc60000000039 */
[----:B------:R1:W3:Y:S02]  /*4a40*/  @!P0 LDG.E.U8 R16, desc[UR14][R10.64] ;  /* 0x0000000e0a108981 */ /* 0x0002e4000c1e1100 */
[----:B-1----:R-:W-:Y:S02]  /*4a50*/  @!P0 IMAD.MOV.U32 R10, RZ, RZ, R72 ;  /* 0x000000ffff0a8224 */ /* 0x002fe400078e0048 */
[----:B--2---:R1:W-:Y:S04]  /*4a60*/  STL [R1+0xc0], R73 ;  /* 0x0000c04901007387 */ /* 0x0043e80000100800 */
[----:B0-----:R-:W2:Y:S04]  /*4a70*/  LDL.LU R75, [R1+0x1c34] ;  /* 0x001c3400014b7983 */ /* 0x001ea80000300800 */
[----:B------:R-:W2:Y:S01]  /*4a80*/  LDL.LU R74, [R1+0x1c30] ;  /* 0x001c3000014a7983 */ /* 0x000ea20000300800 */
[----:B-1----:R-:W-:-:S04]  /*4a90*/  IMAD.X R73, R12, 0x1, R7, P6 ;  /* 0x000000010c497824 */ /* 0x002fc800030e0607 */
[----:B------:R-:W-:-:S05]  /*4aa0*/  @!P0 IMAD.MOV.U32 R11, RZ, RZ, R73 ;  /* 0x000000ffff0b8224 */ /* 0x000fca00078e0049 */
[----:B------:R0:W2:Y:S01]  /*4ab0*/  @!P0 LDG.E.U8 R57, desc[UR14][R10.64] ;  /* 0x0000000e0a398981 */ /* 0x0000a2000c1e1100 */
[----:B------:R-:W-:-:S03]  /*4ac0*/  IADD3 R13, P6, PT, R13, R8, RZ ;  /* 0x000000080d0d7210 */ /* 0x000fc60007fde0ff */
[----:B------:R1:W-:Y:S02]  /*4ad0*/  STL [R1+0x9ac], R73 ;  /* 0x0009ac4901007387 */ /* 0x0003e40000100800 */
[----:B------:R-:W-:Y:S02]  /*4ae0*/  IMAD.X R12, R12, 0x1, R9, P6 ;  /* 0x000000010c0c7824 */ /* 0x000fe400030e0609 */
[----:B---3--:R-:W-:Y:S01]  /*4af0*/  STL [R1+0xbc], R16 ;  /* 0x0000bc1001007387 */ /* 0x008fe20000100800 */
[----:B------:R-:W-:Y:S01]  /*4b00*/  PRMT R69, RZ, 0x7610, R69 ;  /* 0x00007610ff457816 */ /* 0x000fe20000000045 */
[----:B0-----:R-:W0:Y:S02]  /*4b10*/  LDC R11, c[0x0][0x3a0] ;  /* 0x0000e800ff0b7b82 */ /* 0x001e240000000800 */
[----:B-1----:R-:W3:Y:S04]  /*4b20*/  LDL.LU R73, [R1+0x1c2c] ;  /* 0x001c2c0001497983 */ /* 0x002ee80000300800 */
[----:B------:R-:W3:Y:S04]  /*4b30*/  LDL.LU R72, [R1+0x1c28] ;  /* 0x001c280001487983 */ /* 0x000ee80000300800 */
[----:B------:R1:W-:Y:S02]  /*4b40*/  STL [R1+0x9b8], R13 ;  /* 0x0009b80d01007387 */ /* 0x0003e40000100800 */
[----:B-1----:R-:W-:-:S02]  /*4b50*/  @!P0 LOP3.LUT R13, R13, R12, RZ, 0x3c, !PT ;  /* 0x0000000c0d0d8212 */ /* 0x002fc400078e3cff */
[----:B--2---:R-:W-:Y:S04]  /*4b60*/  STL [R1+0xb8], R57 ;  /* 0x0000b83901007387 */ /* 0x004fe80000100800 */
[----:B------:R1:W-:Y:S02]  /*4b70*/  STL [R1+0x9b4], R12 ;  /* 0x0009b40c01007387 */ /* 0x0003e40000100800 */
[----:B-1----:R-:W-:-:S04]  /*4b80*/  @!P0 LOP3.LUT R12, R13, R12, RZ, 0x3c, !PT ;  /* 0x0000000c0d0c8212 */ /* 0x002fc800078e3cff */
[----:B------:R-:W-:-:S05]  /*4b90*/  @!P0 LOP3.LUT R13, R13, R12, RZ, 0x3c, !PT ;  /* 0x0000000c0d0d8212 */ /* 0x000fca00078e3cff */
[----:B------:R1:W2:Y:S01]  /*4ba0*/  @!P0 LDG.E.U8 R69, desc[UR14][R12.64] ;  /* 0x0000000e0c458981 */ /* 0x0002a2000c1e1100 */
[----:B------:R-:W-:-:S05]  /*4bb0*/  IMAD R16, R14, 0x21, RZ ;  /* 0x000000210e107824 */ /* 0x000fca00078e02ff */
[----:B------:R-:W-:Y:S02]  /*4bc0*/  SHF.R.S32.HI R10, RZ, 0x1f, R16 ;  /* 0x0000001fff0a7819 */ /* 0x000fe40000011410 */
[----:B------:R-:W-:-:S05]  /*4bd0*/  IADD3 R57, P6, PT, R16, R2, RZ ;  /* 0x0000000210397210 */ /* 0x000fca0007fde0ff */
[----:B------:R0:W-:Y:S01]  /*4be0*/  STL [R1+0xaa0], R57 ;  /* 0x000aa03901007387 */ /* 0x0001e20000100800 */
[----:B-1----:R-:W-:Y:S02]  /*4bf0*/  IMAD.MOV.U32 R13, RZ, RZ, R57 ;  /* 0x000000ffff0d7224 */ /* 0x002fe400078e0039 */
[----:B------:R-:W-:-:S05]  /*4c00*/  IMAD.X R12, R10, 0x1, R3, P6 ;  /* 0x000000010a0c7824 */ /* 0x000fca00030e0603 */
[----:B------:R-:W-:Y:S02]  /*4c10*/  @!P4 LOP3.LUT R13, R13, R12, RZ, 0x3c, !PT ;  /* 0x0000000c0d0dc212 */ /* 0x000fe400078e3cff */
[----:B------:R-:W-:Y:S01]  /*4c20*/  PRMT R71, RZ, 0x7610, R71 ;  /* 0x00007610ff477816 */ /* 0x000fe20000000047 */
[----:B0-----:R-:W-:Y:S02]  /*4c30*/  VIADD R11, R11, 0xffffffbe ;  /* 0xffffffbe0b0b7836 */ /* 0x001fe40000000000 */
[----:B------:R-:W-:-:S03]  /*4c40*/  IMAD.MOV.U32 R57, RZ, RZ, R70 ;  /* 0x000000ffff397224 */ /* 0x000fc600078e0046 */
[----:B------:R-:W-:Y:S02]  /*4c50*/  ISETP.GE.U32.AND P0, PT, R11, 0x7fffff3f, PT ;  /* 0x7fffff3f0b00780c */ /* 0x000fe40003f06070 */
[----:B------:R-:W-:Y:S01]  /*4c60*/  PRMT R68, RZ, 0x7610, R68 ;  /* 0x00007610ff447816 */ /* 0x000fe20000000044 */
[----:B--2---:R0:W-:Y:S02]  /*4c70*/  STL [R1+0xb4], R69 ;  /* 0x0000b44501007387 */ /* 0x0041e40000100800 */
[----:B0-----:R-:W-:-:S05]  /*4c80*/  IADD3 R69, P6, PT, R16, R4, RZ ;  /* 0x0000000410457210 */ /* 0x001fca0007fde0ff */
[----:B------:R-:W-:Y:S04]  /*4c90*/  STL [R1+0xaa8], R69 ;  /* 0x000aa84501007387 */ /* 0x000fe80000100800 */
[----:B------:R0:W-:Y:S02]  /*4ca0*/  STL [R1+0xa9c], R12 ;  /* 0x000a9c0c01007387 */ /* 0x0001e40000100800 */
[----:B0-----:R-:W-:-:S04]  /*4cb0*/  @!P4 LOP3.LUT R12, R13, R12, RZ, 0x3c, !PT ;  /* 0x0000000c0d0cc212 */ /* 0x001fc800078e3cff */
[----:B------:R-:W-:-:S05]  /*4cc0*/  @!P4 LOP3.LUT R13, R13, R12, RZ, 0x3c, !PT ;  /* 0x0000000c0d0dc212 */ /* 0x000fca00078e3cff */
[----:B------:R0:W2:Y:S01]  /*4cd0*/  @!P4 LDG.E.U8 R71, desc[UR14][R12.64] ;  /* 0x0000000e0c47c981 */ /* 0x0000a2000c1e1100 */
[----:B------:R-:W-:Y:S02]  /*4ce0*/  IMAD.MOV.U32 R11, RZ, RZ, R69 ;  /* 0x000000ffff0b7224 */ /* 0x000fe400078e0045 */
[----:B------:R-:W-:-:S04]  /*4cf0*/  IMAD.X R70, R10, 0x1, R5, P6 ;  /* 0x000000010a467824 */ /* 0x000fc800030e0605 */
[----:B0-----:R-:W-:Y:S02]  /*4d00*/  IMAD.MOV.U32 R13, RZ, RZ, R70 ;  /* 0x000000ffff0d7224 */ /* 0x001fe400078e0046 */
[----:B------:R-:W-:-:S05]  /*4d10*/  @!P4 IMAD.MOV.U32 R12, RZ, RZ, R11 ;  /* 0x000000ffff0cc224 */ /* 0x000fca00078e000b */
[----:B------:R0:W3:Y:S01]  /*4d20*/  @!P4 LDG.E.U8 R68, desc[UR14][R12.64] ;  /* 0x0000000e0c44c981 */ /* 0x0000e2000c1e1100 */
        /* <DEDUP_REMOVED lines=11> */
[----:B---3--:R1:W-:Y:S02]  /*4de0*/  STL [R1+0xac], R68 ;  /* 0x0000ac4401007387 */ /* 0x0083e40000100800 */
[----:B-1----:R-:W-:-:S02]  /*4df0*/  IADD3 R68, P6, PT, R16, R8, RZ ;  /* 0x0000000810447210 */ /* 0x002fc40007fde0ff */
[----:B------:R1:W-:Y:S01]  /*4e00*/  STL [R1+0xaac], R70 ;  /* 0x000aac4601007387 */ /* 0x0003e20000100800 */
[----:B------:R-:W-:Y:S01]  /*4e10*/  IMAD R11, R14, 0x29, RZ ;  /* 0x000000290e0b7824 */ /* 0x000fe200078e02ff */
[----:B------:R-:W-:Y:S01]  /*4e20*/  PRMT R64, RZ, 0x7610, R64 ;  /* 0x00007610ff407816 */ /* 0x000fe20000000040 */
[----:B------:R-:W3:Y:S01]  /*4e30*/  LDC R16, c[0x0][0x3a0] ;  /* 0x0000e800ff107b82 */ /* 0x000ee20000000800 */
[----:B0-----:R-:W-:Y:S02]  /*4e40*/  IMAD.X R13, R10, 0x1, R9, P6 ;  /* 0x000000010a0d7824 */ /* 0x001fe400030e0609 */
[----:B------:R-:W-:Y:S01]  /*4e50*/  @!P4 IMAD.MOV.U32 R12, RZ, RZ, R68 ;  /* 0x000000ffff0cc224 */ /* 0x000fe200078e0044 */
[----:B-1----:R-:W3:Y:S04]  /*4e60*/  LDL.LU R70, [R1+0x1c20] ;  /* 0x001c200001467983 */ /* 0x002ee80000300800 */
[----:B------:R0:W3:Y:S01]  /*4e70*/  @!P4 LDG.E.U8 R67, desc[UR14][R12.64] ;  /* 0x0000000e0c43c981 */ /* 0x0000e2000c1e1100 */
[----:B------:R-:W-:-:S03]  /*4e80*/  SHF.R.S32.HI R10, RZ, 0x1f, R11 ;  /* 0x0000001fff0a7819 */ /* 0x000fc6000001140b */
[----:B------:R-:W4:Y:S04]  /*4e90*/  LDL.LU R69, [R1+0x1c1c] ;  /* 0x001c1c0001457983 */ /* 0x000f280000300800 */
[----:B------:R-:W-:Y:S01]  /*4ea0*/  STL [R1+0xab8], R68 ;  /* 0x000ab84401007387 */ /* 0x000fe20000100800 */
[----:B------:R-:W-:-:S03]  /*4eb0*/  PRMT R65, RZ, 0x7610, R65 ;  /* 0x00007610ff417816 */ /* 0x000fc60000000041 */
[----:B--2---:R1:W-:Y:S04]  /*4ec0*/  STL [R1+0xa8], R46 ;  /* 0x0000a82e01007387 */ /* 0x0043e80000100800 */
[----:B------:R0:W-:Y:S01]  /*4ed0*/  STL [R1+0xab4], R13 ;  /* 0x000ab40d01007387 */ /* 0x0001e20000100800 */
[----:B-1----:R-:W-:-:S05]  /*4ee0*/  IADD3 R46, P6, PT, R11, R2, RZ ;  /* 0x000000020b2e7210 */ /* 0x002fca0007fde0ff */
[----:B0-----:R-:W-:Y:S02]  /*4ef0*/  IMAD.MOV.U32 R13, RZ, RZ, R46 ;  /* 0x000000ffff0d7224 */ /* 0x001fe400078e002e */
[----:B------:R-:W-:Y:S01]  /*4f00*/  IMAD.X R12, R10, 0x1, R3, P6 ;  /* 0x000000010a0c7824 */ /* 0x000fe200030e0603 */
[----:B------:R-:W-:Y:S04]  /*4f10*/  STL [R1+0xb8c], R46 ;  /* 0x000b8c2e01007387 */ /* 0x000fe80000100800 */
[----:B------:R-:W-:Y:S01]  /*4f20*/  @!P5 LOP3.LUT R13, R13, R12, RZ, 0x3c, !PT ;  /* 0x0000000c0d0dd212 */ /* 0x000fe200078e3cff */
[----:B---3--:R0:W-:Y:S04]  /*4f30*/  STL [R1+0xa4], R67 ;  /* 0x0000a44301007387 */ /* 0x0081e80000100800 */
        /* <DEDUP_REMOVED lines=8> */
[----:B------:R0:W3:Y:S01]  /*4fc0*/  @!P5 LDG.E.U8 R65, desc[UR14][R12.64] ;  /* 0x0000000e0c41d981 */ /* 0x0000e2000c1e1100 */
        /* <DEDUP_REMOVED lines=14> */
[----:B---3--:R0:W-:Y:S04]  /*50b0*/  STL [R1+0x9c], R65 ;  /* 0x00009c4101007387 */ /* 0x0081e80000100800 */
[----:B------:R1:W3:Y:S04]  /*50c0*/  @!P5 LDG.E.U8 R16, desc[UR14][R12.64] ;  /* 0x0000000e0c10d981 */ /* 0x0002e8000c1e1100 */
        /* <DEDUP_REMOVED lines=12> */
[----:B---3--:R0:W-:Y:S04]  /*5190*/  STL [R1+0x98], R16 ;  /* 0x0000981001007387 */ /* 0x0081e80000100800 */
        /* <DEDUP_REMOVED lines=19> */
[----:B------:R1:W3:Y:S04]  /*52d0*/  @!P2 LDG.E.U8 R62, desc[UR14][R12.64] ;  /* 0x0000000e0c3ea981 */ /* 0x0002e8000c1e1100 */
        /* <DEDUP_REMOVED lines=10> */
[----:B---3--:R1:W-:Y:S04]  /*5380*/  STL [R1+0x8c], R62 ;  /* 0x00008c3e01007387 */ /* 0x0083e80000100800 */
[----:B-1----:R-:W3:Y:S04]  /*5390*/  LDL.LU R62, [R1+0x1c04] ;  /* 0x001c0400013e7983 */ /* 0x002ee80000300800 */
        /* <DEDUP_REMOVED lines=8> */
[----:B------:R-:W-:Y:S01]  /*5420*/  IMAD R11, R14, 0x39, RZ ;  /* 0x000000390e0b7824 */ /* 0x000fe200078e02ff */
        /* <DEDUP_REMOVED lines=35> */
[----:B---3--:R1:W-:Y:S01]  /*5660*/  STL [R1+0x7c], R58 ;  /* 0x00007c3a01007387 */ /* 0x0083e20000100800 */
[----:B------:R-:W-:-:S03]  /*5670*/  PRMT R48, RZ, 0x7610, R48 ;  /* 0x00007610ff307816 */ /* 0x000fc60000000030 */
[----:B-1----:R-:W3:Y:S04]  /*5680*/  LDL.LU R58, [R1+0x1bf8] ;  /* 0x001bf800013a7983 */ /* 0x002ee80000300800 */
[----:B------:R1:W-:Y:S02]  /*5690*/  STL [R1+0xd58], R56 ;  /* 0x000d583801007387 */ /* 0x0003e40000100800 */
[----:B-1----:R-:W-:Y:S01]  /*56a0*/  IADD3 R56, P6, PT, R11, R8, RZ ;  /* 0x000000080b387210 */ /* 0x002fe20007fde0ff */
[----:B------:R-:W-:-:S04]  /*56b0*/  IMAD R11, R14, 0x41, RZ ;  /* 0x000000410e0b7824 */ /* 0x000fc800078e02ff */
[----:B0-----:R-:W-:Y:S01]  /*56c0*/  IMAD.X R13, R10, 0x1, R9, P6 ;  /* 0x000000010a0d7824 */ /* 0x001fe200030e0609 */
[----:B------:R-:W-:Y:S01]  /*56d0*/  SHF.R.S32.HI R10, RZ, 0x1f, R11 ;  /* 0x0000001fff0a7819 */ /* 0x000fe2000001140b */
[----:B------:R-:W-:Y:S01]  /*56e0*/  @!P1 IMAD.MOV.U32 R12, RZ, RZ, R56 ;  /* 0x000000ffff0c9224 */ /* 0x000fe200078e0038 */
[C---:B------:R-:W-:Y:S01]  /*56f0*/  IADD3 R46, P6, PT, R11.reuse, R2, RZ ;  /* 0x000000020b2e7210 */ /* 0x040fe20007fde0ff */
[----:B------:R0:W-:Y:S04]  /*5700*/  STL [R1+0xd64], R56 ;  /* 0x000d643801007387 */ /* 0x0001e80000100800 */
[----:B------:R1:W3:Y:S02]  /*5710*/  @!P1 LDG.E.U8 R48, desc[UR14][R12.64] ;  /* 0x0000000e0c309981 */ /* 0x0002e4000c1e1100 */
[----:B-1----:R-:W-:Y:S01]  /*5720*/  IMAD.X R12, R10, 0x1, R3, P6 ;  /* 0x000000010a0c7824 */ /* 0x002fe200030e0603 */
[----:B0-----:R-:W-:-:S02]  /*5730*/  IADD3 R56, P6, PT, R11, R4, RZ ;  /* 0x000000040b387210 */ /* 0x001fc40007fde0ff */
[----:B------:R-:W-:Y:S02]  /*5740*/  PRMT R54, RZ, 0x7610, R54 ;  /* 0x00007610ff367816 */ /* 0x000fe40000000036 */
[----:B------:R-:W-:Y:S01]  /*5750*/  PRMT R55, RZ, 0x7610, R55 ;  /* 0x00007610ff377816 */ /* 0x000fe20000000037 */
[----:B--2---:R0:W-:Y:S04]  /*5760*/  STL [R1+0x78], R16 ;  /* 0x0000781001007387 */ /* 0x0041e80000100800 */
[----:B------:R1:W-:Y:S01]  /*5770*/  STL [R1+0xd60], R13 ;  /* 0x000d600d01007387 */ /* 0x0003e20000100800 */
[----:B0-----:R-:W0:Y:S01]  /*5780*/  LDC R16, c[0x0][0x3a0] ;  /* 0x0000e800ff107b82 */ /* 0x001e220000000800 */
[----:B-1----:R-:W-:Y:S02]  /*5790*/  IMAD.MOV.U32 R13, RZ, RZ, R46 ;  /* 0x000000ffff0d7224 */ /* 0x002fe400078e002e */
[----:B------:R1:W-:Y:S03]  /*57a0*/  STL [R1+0xe2c], R46 ;  /* 0x000e2c2e01007387 */ /* 0x0003e60000100800 */
[----:B------:R-:W-:Y:S01]  /*57b0*/  @!P0 LOP3.LUT R13, R13, R12, RZ, 0x3c, !PT ;  /* 0x0000000c0d0d8212 */ /* 0x000fe200078e3cff */
[----:B------:R2:W-:Y:S01]  /*57c0*/  STL [R1+0xe28], R12 ;  /* 0x000e280c01007387 */ /* 0x0005e20000100800 */
[----:B-1----:R-:W-:-:S02]  /*57d0*/  IMAD.MOV.U32 R46, RZ, RZ, R57 ;  /* 0x000000ffff2e7224 */ /* 0x002fc400078e0039 */
[----:B--2---:R-:W-:Y:S01]  /*57e0*/  @!P0 LOP3.LUT R12, R13, R12, RZ, 0x3c, !PT ;  /* 0x0000000c0d0c8212 */ /* 0x004fe200078e3cff */
[----:B------:R-:W-:-:S03]  /*57f0*/  IMAD.X R57, R10, 0x1, R5, P6 ;  /* 0x000000010a397824 */ /* 0x000fc600030e0605 */
[----:B------:R-:W-:-:S05]  /*5800*/  @!P0 LOP3.LUT R13, R13, R12, RZ, 0x3c, !PT ;  /* 0x0000000c0d0d8212 */ /* 0x000fca00078e3cff */
[----:B------:R1:W2:Y:S02]  /*5810*/  @!P0 LDG.E.U8 R54, desc[UR14][R12.64] ;  /* 0x0000000e0c368981 */ /* 0x0002a4000c1e1100 */
[----:B-1----:R-:W-:Y:S02]  /*5820*/  @!P0 IMAD.MOV.U32 R12, RZ, RZ, R56 ;  /* 0x000000ffff0c8224 */ /* 0x002fe400078e0038 */
[----:B------:R-:W-:-:S05]  /*5830*/  @!P0 IMAD.MOV.U32 R13, RZ, RZ, R57 ;  /* 0x000000ffff0d8224 */ /* 0x000fca00078e0039 */
[----:B------:R1:W4:Y:S04]  /*5840*/  @!P0 LDG.E.U8 R55, desc[UR14][R12.64] ;  /* 0x0000000e0c378981 */ /* 0x000328000c1e1100 */
[----:B------:R-:W-:Y:S04]  /*5850*/  STL [R1+0xe34], R56 ;  /* 0x000e343801007387 */ /* 0x000fe80000100800 */
[----:B---3--:R3:W-:Y:S01]  /*5860*/  STL [R1+0x74], R48 ;  /* 0x0000743001007387 */ /* 0x0087e20000100800 */
[----:B0-----:R-:W-:-:S03]  /*5870*/  VIADD R16, R16, 0xffffff9e ;  /* 0xffffff9e10107836 */ /* 0x001fc60000000000 */
[----:B------:R0:W-:Y:S01]  /*5880*/  STL [R1+0xe30], R57 ;  /* 0x000e303901007387 */ /* 0x0001e20000100800 */
[----:B---3--:R-:W-:-:S05]  /*5890*/  IADD3 R48, P6, PT, R11, R6, RZ ;  /* 0x000000060b307210 */ /* 0x008fca0007fde0ff */
[----:B------:R-:W-:Y:S01]  /*58a0*/  STL [R1+0xe3c], R48 ;  /* 0x000e3c3001007387 */ /* 0x000fe20000100800 */
[----:B------:R-:W-:Y:S01]  /*58b0*/  ISETP.GE.U32.AND P1, PT, R16, 0x7fffff1f, PT ;  /* 0x7fffff1f1000780c */ /* 0x000fe20003f26070 */
[----:B-1----:R-:W-:Y:S01]  /*58c0*/  @!P0 IMAD.MOV.U32 R12, RZ, RZ, R48 ;  /* 0x000000ffff0c8224 */ /* 0x002fe200078e0030 */
[----:B------:R-:W-:Y:S02]  /*58d0*/  PRMT R16, RZ, 0x7610, R16 ;  /* 0x00007610ff107816 */ /* 0x000fe40000000010 */
[----:B------:R-:W-:Y:S01]  /*58e0*/  PRMT R53, RZ, 0x7610, R53 ;  /* 0x00007610ff357816 */ /* 0x000fe20000000035 */
[----:B--2---:R1:W-:Y:S04]  /*58f0*/  STL [R1+0x70], R54 ;  /* 0x0000703601007387 */ /* 0x0043e80000100800 */
[----:B0-----:R-:W2:Y:S04]  /*5900*/  LDL.LU R57, [R1+0x1bf4] ;  /* 0x001bf40001397983 */ /* 0x001ea80000300800 */
[----:B------:R-:W3:Y:S01]  /*5910*/  LDL.LU R56, [R1+0x1bf0] ;  /* 0x001bf00001387983 */ /* 0x000ee20000300800 */
[----:B-1----:R-:W-:-:S04]  /*5920*/  IMAD.X R54, R10, 0x1, R7, P6 ;  /* 0x000000010a367824 */ /* 0x002fc800030e0607 */
        /* <DEDUP_REMOVED lines=14> */
[----:B------:R-:W-:Y:S02]  /*5a10*/  PRMT R51, RZ, 0x7610, R51 ;  /* 0x00007610ff337816 */ /* 0x000fe40000000033 */
[----:B------:R-:W-:Y:S01]  /*5a20*/  PRMT R52, RZ, 0x7610, R52 ;  /* 0x00007610ff347816 */ /* 0x000fe20000000034 */
[----:B----4-:R0:W-:Y:S04]  /*5a30*/  STL [R1+0x68], R16 ;  /* 0x0000681001007387 */ /* 0x0101e80000100800 */
[----:B------:R1:W-:Y:S04]  /*5a40*/  STL [R1+0xe40], R13 ;  /* 0x000e400d01007387 */ /* 0x0003e80000100800 */
[----:B------:R-:W-:Y:S01]  /*5a50*/  STL [R1+0xf0c], R48 ;  /* 0x000f0c3001007387 */ /* 0x000fe20000100800 */
[----:B0-----:R-:W0:Y:S01]  /*5a60*/  LDC R16, c[0x0][0x3a0] ;  /* 0x0000e800ff107b82 */ /* 0x001e220000000800 */
[----:B-1----:R-:W-:-:S05]  /*5a70*/  IMAD.MOV.U32 R13, RZ, RZ, R48 ;  /* 0x000000ffff0d7224 */ /* 0x002fca00078e0030 */
[----:B------:R-:W-:Y:S01]  /*5a80*/  @!P4 LOP3.LUT R13, R13, R12, RZ, 0x3c, !PT ;  /* 0x0000000c0d0dc212 */ /* 0x000fe200078e3cff */
[----:B--2---:R1:W-:Y:S04]  /*5a90*/  STL [R1+0x60], R53 ;  /* 0x0000603501007387 */ /* 0x0043e80000100800 */
[----:B------:R2:W-:Y:S01]  /*5aa0*/  STL [R1+0xf08], R12 ;  /* 0x000f080c01007387 */ /* 0x0005e20000100800 */
[----:B-1----:R-:W-:Y:S02]  /*5ab0*/  IADD3 R53, P6, PT, R11, R4, RZ ;  /* 0x000000040b357210 */ /* 0x002fe40007fde0ff */
[----:B--2---:R-:W-:-:S03]  /*5ac0*/  @!P4 LOP3.LUT R12, R13, R12, RZ, 0x3c, !PT ;  /* 0x0000000c0d0cc212 */ /* 0x004fc600078e3cff */
[----:B------:R-:W-:Y:S01]  /*5ad0*/  IMAD.X R54, R10, 0x1, R5, P6 ;  /* 0x000000010a367824 */ /* 0x000fe200030e0605 */
[----:B------:R-:W-:-:S05]  /*5ae0*/  @!P4 LOP3.LUT R13, R13, R12, RZ, 0x3c, !PT ;  /* 0x0000000c0d0dc212 */ /* 0x000fca00078e3cff */
[----:B------:R1:W2:Y:S02]  /*5af0*/  @!P4 LDG.E.U8 R51, desc[UR14][R12.64] ;  /* 0x0000000e0c33c981 */ /* 0x0002a4000c1e1100 */
[----:B-1----:R-:W-:Y:S02]  /*5b00*/  @!P4 IMAD.MOV.U32 R12, RZ, RZ, R53 ;  /* 0x000000ffff0cc224 */ /* 0x002fe400078e0035 */
[----:B------:R-:W-:-:S05]  /*5b10*/  @!P4 IMAD.MOV.U32 R13, RZ, RZ, R54 ;  /* 0x000000ffff0dc224 */ /* 0x000fca00078e0036 */
[----:B------:R1:W4:Y:S01]  /*5b20*/  @!P4 LDG.E.U8 R52, desc[UR14][R12.64] ;  /* 0x0000000e0c34c981 */ /* 0x000322000c1e1100 */
[----:B------:R-:W-:Y:S01]  /*5b30*/  IADD3 R48, P6, PT, R11, R6, RZ ;  /* 0x000000060b307210 */ /* 0x000fe20007fde0ff */
[----:B0-----:R-:W-:Y:S02]  /*5b40*/  VIADD R16, R16, 0xffffff96 ;  /* 0xffffff9610107836 */ /* 0x001fe40000000000 */
[----:B------:R-:W-:Y:S04]  /*5b50*/  STL [R1+0xf14], R53 ;  /* 0x000f143501007387 */ /* 0x000fe80000100800 */
[----:B------:R0:W-:Y:S04]  /*5b60*/  STL [R1+0xf10], R54 ;  /* 0x000f103601007387 */ /* 0x0001e80000100800 */
[----:B------:R-:W-:Y:S01]  /*5b70*/  STL [R1+0xf1c], R48 ;  /* 0x000f1c3001007387 */ /* 0x000fe20000100800 */
[----:B------:R-:W-:Y:S01]  /*5b80*/  ISETP.GE.U32.AND P0, PT, R16, 0x7fffff17, PT ;  /* 0x7fffff171000780c */ /* 0x000fe20003f06070 */
[----:B-1----:R-:W-:Y:S01]  /*5b90*/  @!P4 IMAD.MOV.U32 R12, RZ, RZ, R48 ;  /* 0x000000ffff0cc224 */ /* 0x002fe200078e0030 */
[----:B------:R-:W-:-:S02]  /*5ba0*/  PRMT R16, RZ, 0x7610, R16 ;  /* 0x00007610ff107816 */ /* 0x000fc40000000010 */
[----:B------:R-:W-:Y:S01]  /*5bb0*/  PRMT R50, RZ, 0x7610, R50 ;  /* 0x00007610ff327816 */ /* 0x000fe20000000032 */
[----:B--2---:R1:W-:Y:S04]  /*5bc0*/  STL [R1+0x5c], R51 ;  /* 0x00005c3301007387 */ /* 0x0043e80000100800 */
[----:B0-----:R-:W2:Y:S04]  /*5bd0*/  LDL.LU R54, [R1+0x1be8] ;  /* 0x001be80001367983 */ /* 0x001ea80000300800 */
[----:B------:R-:W2:Y:S01]  /*5be0*/  LDL.LU R53, [R1+0x1be4] ;  /* 0x001be40001357983 */ /* 0x000ea20000300800 */
        /* <DEDUP_REMOVED lines=30> */
[----:B------:R-:W-:Y:S02]  /*5dd0*/  ISETP.GE.U32.AND P4, PT, R16, 0x7fffff0f, PT ;  /* 0x7fffff0f1000780c */ /* 0x000fe40003f86070 */
[----:B------:R-:W-:Y:S01]  /*5de0*/  PRMT R16, RZ, 0x7610, R16 ;  /* 0x00007610ff107816 */ /* 0x000fe20000000010 */
[----:B-1----:R-:W-:Y:S02]  /*5df0*/  @!P5 IMAD.MOV.U32 R12, RZ, RZ, R50 ;  /* 0x000000ffff0cd224 */ /* 0x002fe400078e0032 */
[----:B------:R-:W-:Y:S01]  /*5e00*/  @!P5 IMAD.MOV.U32 R13, RZ, RZ, R51 ;  /* 0x000000ffff0dd224 */ /* 0x000fe200078e0033 */
[----:B------:R-:W-:Y:S01]  /*5e10*/  IADD3 R48, P6, PT, R11, R6, RZ ;  /* 0x000000060b307210 */ /* 0x000fe20007fde0ff */
[----:B------:R-:W-:Y:S04]  /*5e20*/  STL [R1+0xff4], R50 ;  /* 0x000ff43201007387 */ /* 0x000fe80000100800 */
[----:B------:R0:W4:Y:S04]  /*5e30*/  @!P5 LDG.E.U8 R16, desc[UR14][R12.64] ;  /* 0x0000000e0c10d981 */ /* 0x000128000c1e1100 */
[----:B------:R1:W-:Y:S04]  /*5e40*/  STL [R1+0xff0], R51 ;  /* 0x000ff03301007387 */ /* 0x0003e80000100800 */
[----:B------:R-:W-:Y:S01]  /*5e50*/  STL [R1+0xffc], R48 ;  /* 0x000ffc3001007387 */ /* 0x000fe20000100800 */
[----:B------:R-:W-:Y:S01]  /*5e60*/  PRMT R44, RZ, 0x7610, R44 ;  /* 0x00007610ff2c7816 */ /* 0x000fe2000000002c */
[----:B0-----:R-:W-:-:S02]  /*5e70*/  @!P5 IMAD.MOV.U32 R12, RZ, RZ, R48 ;  /* 0x000000ffff0cd224 */ /* 0x001fc400078e0030 */
[----:B--2---:R0:W-:Y:S04]  /*5e80*/  STL [R1+0x4c], R49 ;  /* 0x00004c3101007387 */ /* 0x0041e80000100800 */
[----:B-1----:R-:W2:Y:S04]  /*5e90*/  LDL.LU R51, [R1+0x1bdc] ;  /* 0x001bdc0001337983 */ /* 0x002ea80000300800 */
[----:B------:R-:W2:Y:S01]  /*5ea0*/  LDL.LU R50, [R1+0x1bd8] ;  /* 0x001bd80001327983 */ /* 0x000ea20000300800 */
[----:B0-----:R-:W-:-:S04]  /*5eb0*/  IMAD.X R49, R10, 0x1, R7, P6 ;  /* 0x000000010a317824 */ /* 0x001fc800030e0607 */
[----:B------:R-:W-:-:S05]  /*5ec0*/  @!P5 IMAD.MOV.U32 R13, RZ, RZ, R49 ;  /* 0x000000ffff0dd224 */ /* 0x000fca00078e0031 */
[----:B------:R0:W2:Y:S04]  /*5ed0*/  @!P5 LDG.E.U8 R44, desc[UR14][R12.64] ;  /* 0x0000000e0c2cd981 */ /* 0x0000a8000c1e1100 */
[----:B----4-:R1:W-:Y:S02]  /*5ee0*/  STL [R1+0x48], R16 ;  /* 0x0000481001007387 */ /* 0x0103e40000100800 */
[----:B-1----:R-:W-:Y:S02]  /*5ef0*/  IADD3 R16, P6, PT, R11, R8, RZ ;  /* 0x000000080b107210 */ /* 0x002fe40007fde0ff */
[----:B------:R1:W-:Y:S03]  /*5f00*/  STL [R1+0xff8], R49 ;  /* 0x000ff83101007387 */ /* 0x0003e60000100800 */
[----:B0-----:R-:W-:-:S02]  /*5f10*/  IMAD.MOV.U32 R13, RZ, RZ, R16 ;  /* 0x000000ffff0d7224 */ /* 0x001fc400078e0010 */
[----:B------:R-:W-:Y:S01]  /*5f20*/  IMAD.X R12, R10, 0x1, R9, P6 ;  /* 0x000000010a0c7824 */ /* 0x000fe200030e0609 */
[----:B-1----:R-:W4:Y:S04]  /*5f30*/  LDL.LU R49, [R1+0x1bd4] ;  /* 0x001bd40001317983 */ /* 0x002f280000300800 */
[----:B------:R-:W-:Y:S01]  /*5f40*/  @!P5 LOP3.LUT R13, R13, R12, RZ, 0x3c, !PT ;  /* 0x0000000c0d0dd212 */ /* 0x000fe200078e3cff */
[----:B------:R-:W3:Y:S01]  /*5f50*/  LDL.LU R48, [R1+0x1bd0] ;  /* 0x001bd00001307983 */ /* 0x000ee20000300800 */
[----:B------:R-:W-:-:S03]  /*5f60*/  IMAD R11, R14, 0x59, RZ ;  /* 0x000000590e0b7824 */ /* 0x000fc600078e02ff */
[----:B------:R0:W-:Y:S01]  /*5f70*/  STL [R1+0x1004], R16 ;  /* 0x0010041001007387 */ /* 0x0001e20000100800 */
[----:B------:R-:W-:Y:S02]  /*5f80*/  PRMT R47, RZ, 0x7610, R47 ;  /* 0x00007610ff2f7816 */ /* 0x000fe4000000002f */
[----:B------:R-:W-:Y:S02]  /*5f90*/  SHF.R.S32.HI R10, RZ, 0x1f, R11 ;  /* 0x0000001fff0a7819 */ /* 0x000fe4000001140b */
[----:B------:R-:W-:Y:S01]  /*5fa0*/  PRMT R43, RZ, 0x7610, R43 ;  /* 0x00007610ff2b7816 */ /* 0x000fe2000000002b */
[----:B0-----:R-:W0:Y:S01]  /*5fb0*/  LDC R16, c[0x0][0x3a0] ;  /* 0x0000e800ff107b82 */ /* 0x001e220000000800 */
[----:B--2---:R1:W-:Y:S04]  /*5fc0*/  STL [R1+0x44], R44 ;  /* 0x0000442c01007387 */ /* 0x0043e80000100800 */
[----:B------:R2:W-:Y:S01]  /*5fd0*/  STL [R1+0x1000], R12 ;  /* 0x0010000c01007387 */ /* 0x0005e20000100800 */
[----:B-1----:R-:W-:Y:S01]  /*5fe0*/  IMAD.MOV.U32 R44, RZ, RZ, R46 ;  /* 0x000000ffff2c7224 */ /* 0x002fe200078e002e */
[----:B--2---:R-:W-:-:S02]  /*5ff0*/  @!P5 LOP3.LUT R12, R13, R12, RZ, 0x3c, !PT ;  /* 0x0000000c0d0cd212 */ /* 0x004fc400078e3cff */
[----:B------:R-:W-:Y:S02]  /*6000*/  IADD3 R46, P6, PT, R11, R2, RZ ;  /* 0x000000020b2e7210 */ /* 0x000fe40007fde0ff */
[----:B------:R-:W-:-:S05]  /*6010*/  @!P5 LOP3.LUT R13, R13, R12, RZ, 0x3c, !PT ;  /* 0x0000000c0d0dd212 */ /* 0x000fca00078e3cff */
[----:B------:R1:W2:Y:S02]  /*6020*/  @!P5 LDG.E.U8 R47, desc[UR14][R12.64] ;  /* 0x0000000e0c2fd981 */ /* 0x0002a4000c1e1100 */
[----:B-1----:R-:W-:Y:S02]  /*6030*/  IMAD.MOV.U32 R13, RZ, RZ, R46 ;  /* 0x000000ffff0d7224 */ /* 0x002fe400078e002e */
[----:B------:R-:W-:Y:S01]  /*6040*/  IMAD.X R12, R10, 0x1, R3, P6 ;  /* 0x000000010a0c7824 */ /* 0x000fe200030e0603 */
[----:B------:R-:W-:Y:S04]  /*6050*/  STL [R1+0x10cc], R46 ;  /* 0x0010cc2e01007387 */ /* 0x000fe80000100800 */
[-C--:B------:R-:W-:Y:S01]  /*6060*/  @!P2 LOP3.LUT R13, R13, R12.reuse, RZ, 0x3c, !PT ;  /* 0x0000000c0d0da212 */ /* 0x080fe200078e3cff */
[----:B------:R1:W-:Y:S03]  /*6070*/  STL [R1+0x10c8], R12 ;  /* 0x0010c80c01007387 */ /* 0x0003e60000100800 */
[----:B-1----:R-:W-:-:S04]  /*6080*/  @!P2 LOP3.LUT R12, R13, R12, RZ, 0x3c, !PT ;  /* 0x0000000c0d0ca212 */ /* 0x002fc800078e3cff */
[----:B------:R-:W-:-:S05]  /*6090*/  @!P2 LOP3.LUT R13, R13, R12, RZ, 0x3c, !PT ;  /* 0x0000000c0d0da212 */ /* 0x000fca00078e3cff */
[----:B------:R1:W3:Y:S01]  /*60a0*/  @!P2 LDG.E.U8 R43, desc[UR14][R12.64] ;  /* 0x0000000e0c2ba981 */ /* 0x0002e2000c1e1100 */
[----:B------:R-:W-:Y:S01]  /*60b0*/  IADD3 R46, P6, PT, R11, R4, RZ ;  /* 0x000000040b2e7210 */ /* 0x000fe20007fde0ff */
[----:B0-----:R-:W-:-:S04]  /*60c0*/  VIADD R16, R16, 0xffffff86 ;  /* 0xffffff8610107836 */ /* 0x001fc80000000000 */
[----:B------:R-:W-:Y:S01]  /*60d0*/  STL [R1+0x10d4], R46 ;  /* 0x0010d42e01007387 */ /* 0x000fe20000100800 */
[----:B------:R-:W-:Y:S02]  /*60e0*/  ISETP.GE.U32.AND P5, PT, R16, 0x7fffff07, PT ;  /* 0x7fffff071000780c */ /* 0x000fe40003fa6070 */
[----:B------:R-:W-:Y:S01]  /*60f0*/  PRMT R45, RZ, 0x7610, R45 ;  /* 0x00007610ff2d7816 */ /* 0x000fe2000000002d */
[----:B-1----:R-:W-:Y:S01]  /*6100*/  @!P2 IMAD.MOV.U32 R12, RZ, RZ, R46 ;  /* 0x000000ffff0ca224 */ /* 0x002fe200078e002e */
[----:B------:R-:W-:Y:S01]  /*6110*/  PRMT R15, RZ, 0x7610, R15 ;  /* 0x00007610ff0f7816 */ /* 0x000fe2000000000f */
[----:B--2---:R0:W-:Y:S02]  /*6120*/  STL [R1+0x40], R47 ;  /* 0x0000402f01007387 */ /* 0x0041e40000100800 */
[----:B0-----:R-:W-:Y:S01]  /*6130*/  IMAD.X R47, R10, 0x1, R5, P6 ;  /* 0x000000010a2f7824 */ /* 0x001fe200030e0605 */
[----:B------:R-:W-:-:S03]  /*6140*/  IADD3 R16, P6, PT, R11, R6, RZ ;  /* 0x000000060b107210 */ /* 0x000fc60007fde0ff */
[----:B------:R-:W-:Y:S01]  /*6150*/  @!P2 IMAD.MOV.U32 R13, RZ, RZ, R47 ;  /* 0x000000ffff0da224 */ /* 0x000fe200078e002f */
[----:B------:R-:W-:Y:S04]  /*6160*/  STL [R1+0x10d0], R47 ;  /* 0x0010d02f01007387 */ /* 0x000fe80000100800 */
[----:B------:R0:W-:Y:S04]  /*6170*/  STL [R1+0x10dc], R16 ;  /* 0x0010dc1001007387 */ /* 0x0001e80000100800 */
[----:B------:R1:W2:Y:S04]  /*6180*/  @!P2 LDG.E.U8 R45, desc[UR14][R12.64] ;  /* 0x0000000e0c2da981 */ /* 0x0002a8000c1e1100 */
[----:B---3--:R3:W-:Y:S01]  /*6190*/  STL [R1+0x3c], R43 ;  /* 0x00003c2b01007387 */ /* 0x0087e20000100800 */
[----:B-1----:R-:W-:Y:S01]  /*61a0*/  @!P2 IMAD.MOV.U32 R12, RZ, RZ, R16 ;  /* 0x000000ffff0ca224 */ /* 0x002fe200078e0010 */
[----:B------:R-:W-:Y:S01]  /*61b0*/  PRMT R35, RZ, 0x7610, R35 ;  /* 0x00007610ff237816 */ /* 0x000fe20000000023 */
[----:B0-----:R-:W0:Y:S01]  /*61c0*/  LDC R16, c[0x0][0x3a0] ;  /* 0x0000e800ff107b82 */ /* 0x001e220000000800 */
[----:B------:R-:W4:Y:S04]  /*61d0*/  LDL.LU R47, [R1+0x1bcc] ;  /* 0x001bcc00012f7983 */ /* 0x000f280000300800 */
[----:B------:R-:W4:Y:S01]  /*61e0*/  LDL.LU R46, [R1+0x1bc8] ;  /* 0x001bc800012e7983 */ /* 0x000f220000300800 */
[----:B---3--:R-:W-:-:S04]  /*61f0*/  IMAD.X R43, R10, 0x1, R7, P6 ;  /* 0x000000010a2b7824 */ /* 0x008fc800030e0607 */
[----:B------:R-:W-:-:S05]  /*6200*/  IMAD.MOV.U32 R13, RZ, RZ, R43 ;  /* 0x000000ffff0d7224 */ /* 0x000fca00078e002b */
[----:B------:R1:W3:Y:S01]  /*6210*/  @!P2 LDG.E.U8 R15, desc[UR14][R12.64] ;  /* 0x0000000e0c0fa981 */ /* 0x0002e2000c1e1100 */
[----:B------:R-:W-:Y:S02]  /*6220*/  PRMT R41, RZ, 0x7610, R41 ;  /* 0x00007610ff297816 */ /* 0x000fe40000000029 */
[----:B------:R-:W-:Y:S01]  /*6230*/  PRMT R42, RZ, 0x7610, R42 ;  /* 0x00007610ff2a7816 */ /* 0x000fe2000000002a */
[----:B--2---:R2:W-:Y:S04]  /*6240*/  STL [R1+0x38], R45 ;  /* 0x0000382d01007387 */ /* 0x0045e80000100800 */
[----:B--2---:R-:W2:Y:S04]  /*6250*/  LDL.LU R45, [R1+0x1bc4] ;  /* 0x001bc400012d7983 */ /* 0x004ea80000300800 */
[----:B------:R0:W-:Y:S02]  /*6260*/  STL [R1+0x10d8], R43 ;  /* 0x0010d82b01007387 */ /* 0x0001e40000100800 */
[----:B0-----:R-:W-:Y:S01]  /*6270*/  IADD3 R43, P6, PT, R11, R8, RZ ;  /* 0x000000080b2b7210 */ /* 0x001fe20007fde0ff */
[----:B------:R-:W-:-:S04]  /*6280*/  IMAD R11, R14, 0x61, RZ ;  /* 0x000000610e0b7824 */ /* 0x000fc800078e02ff */
[----:B------:R-:W-:Y:S01]  /*6290*/  STL [R1+0x10e4], R43 ;  /* 0x0010e42b01007387 */ /* 0x000fe20000100800 */
[----:B-1----:R-:W-:Y:S01]  /*62a0*/  IMAD.X R13, R10, 0x1, R9, P6 ;  /* 0x000000010a0d7824 */ /* 0x002fe200030e0609 */
[----:B------:R-:W-:Y:S01]  /*62b0*/  SHF.R.S32.HI R10, RZ, 0x1f, R11 ;  /* 0x0000001fff0a7819 */ /* 0x000fe2000001140b */
[----:B------:R-:W-:Y:S01]  /*62c0*/  @!P2 IMAD.MOV.U32 R12, RZ, RZ, R43 ;  /* 0x000000ffff0ca224 */ /* 0x000fe200078e002b */
[----:B---3--:R0:W-:Y:S04]  /*62d0*/  STL [R1+0x34], R15 ;  /* 0x0000340f01007387 */ /* 0x0081e80000100800 */
[----:B------:R1:W-:Y:S04]  /*62e0*/  STL [R1+0x10e0], R13 ;  /* 0x0010e00d01007387 */ /* 0x0003e80000100800 */
[----:B------:R1:W3:Y:S01]  /*62f0*/  @!P2 LDG.E.U8 R35, desc[UR14][R12.64] ;  /* 0x0000000e0c23a981 */ /* 0x0002e2000c1e1100 */
[----:B0-----:R-:W-:-:S05]  /*6300*/  IADD3 R15, P6, PT, R11, R2, RZ ;  /* 0x000000020b0f7210 */ /* 0x001fca0007fde0ff */
[----:B-1----:R-:W-:Y:S02]  /*6310*/  IMAD.MOV.U32 R13, RZ, RZ, R15 ;  /* 0x000000ffff0d7224 */ /* 0x002fe400078e000f */
[----:B------:R-:W-:Y:S01]  /*6320*/  IMAD.X R12, R10, 0x1, R3, P6 ;  /* 0x000000010a0c7824 */ /* 0x000fe200030e0603 */
[----:B------:R0:W-:Y:S04]  /*6330*/  STL [R1+0x11b4], R15 ;  /* 0x0011b40f01007387 */ /* 0x0001e80000100800 */
[----:B------:R-:W-:Y:S01]  /*6340*/  @!P1 LOP3.LUT R13, R13, R12, RZ, 0x3c, !PT ;  /* 0x0000000c0d0d9212 */ /* 0x000fe200078e3cff */
[----:B------:R1:W-:Y:S01]  /*6350*/  STL [R1+0x11b0], R12 ;  /* 0x0011b00c01007387 */ /* 0x0003e20000100800 */
[----:B------:R-:W-:Y:S01]  /*6360*/  IADD3 R43, P6, PT, R11, R4, RZ ;  /* 0x000000040b2b7210 */ /* 0x000fe20007fde0ff */
[----:B0-----:R-:W-:Y:S01]  /*6370*/  IMAD.MOV.U32 R15, RZ, RZ, R44 ;  /* 0x000000ffff0f7224 */ /* 0x001fe200078e002c */
[----:B-1----:R-:W-:-:S03]  /*6380*/  @!P1 LOP3.LUT R12, R13, R12, RZ, 0x3c, !PT ;  /* 0x0000000c0d0c9212 */ /* 0x002fc600078e3cff */
[----:B------:R-:W-:Y:S01]  /*6390*/  IMAD.X R44, R10, 0x1, R5, P6 ;  /* 0x000000010a2c7824 */ /* 0x000fe200030e0605 */
[----:B------:R-:W-:-:S05]  /*63a0*/  @!P1 LOP3.LUT R13, R13, R12, RZ, 0x3c, !PT ;  /* 0x0000000c0d0d9212 */ /* 0x000fca00078e3cff */
[----:B------:R0:W2:Y:S02]  /*63b0*/  @!P1 LDG.E.U8 R41, desc[UR14][R12.64] ;  /* 0x0000000e0c299981 */ /* 0x0000a4000c1e1100 */
[----:B0-----:R-:W-:Y:S02]  /*63c0*/  @!P1 IMAD.MOV.U32 R12, RZ, RZ, R43 ;  /* 0x000000ffff0c9224 */ /* 0x001fe400078e002b */
[----:B------:R-:W-:-:S05]  /*63d0*/  @!P1 IMAD.MOV.U32 R13, RZ, RZ, R44 ;  /* 0x000000ffff0d9224 */ /* 0x000fca00078e002c */
[----:B------:R0:W4:Y:S04]  /*63e0*/  @!P1 LDG.E.U8 R42, desc[UR14][R12.64] ;  /* 0x0000000e0c2a9981 */ /* 0x000128000c1e1100 */
[----:B------:R-:W-:Y:S01]  /*63f0*/  STL [R1+0x11bc], R43 ;  /* 0x0011bc2b01007387 */ /* 0x000fe20000100800 */
[----:B------:R-:W-:-:S05]  /*6400*/  VIADD R16, R16, 0xfffffffd ;  /* 0xfffffffd10107836 */ /* 0x000fca0000000000 */
[----:B------:R-:W-:Y:S02]  /*6410*/  ISETP.GE.U32.AND P2, PT, R16, 0x7fffff7e, PT ;  /* 0x7fffff7e1000780c */ /* 0x000fe40003f46070 */
[----:B------:R-:W-:Y:S02]  /*6420*/  PRMT R16, RZ, 0x7610, R16 ;  /* 0x00007610ff107816 */ /* 0x000fe40000000010 */
[----:B------:R-:W-:Y:S01]  /*6430*/  PRMT R40, RZ, 0x7610, R40 ;  /* 0x00007610ff287816 */ /* 0x000fe20000000028 */
[----:B---3--:R1:W-:Y:S04]  /*6440*/  STL [R1+0x30], R35 ;  /* 0x0000302301007387 */ /* 0x0083e80000100800 */
[----:B------:R3:W-:Y:S01]  /*6450*/  STL [R1+0x11b8], R44 ;  /* 0x0011b82c01007387 */ /* 0x0007e20000100800 */
[----:B-1----:R-:W-:-:S05]  /*6460*/  IADD3 R35, P6, PT, R11, R6, RZ ;  /* 0x000000060b237210 */ /* 0x002fca0007fde0ff */
[----:B------:R-:W-:Y:S01]  /*6470*/  STL [R1+0x11c4], R35 ;  /* 0x0011c42301007387 */ /* 0x000fe20000100800 */
[----:B0-----:R-:W-:-:S03]  /*6480*/  @!P1 IMAD.MOV.U32 R12, RZ, RZ, R35 ;  /* 0x000000ffff0c9224 */ /* 0x001fc600078e0023 */
[----:B--2---:R0:W-:Y:S04]  /*6490*/  STL [R1+0x2c], R41 ;  /* 0x00002c2901007387 */ /* 0x0041e80000100800 */
[----:B---3--:R-:W2:Y:S04]  /*64a0*/  LDL.LU R44, [R1+0x1bc0] ;  /* 0x001bc000012c7983 */ /* 0x008ea80000300800 */
[----:B------:R-:W3:Y:S01]  /*64b0*/  LDL.LU R43, [R1+0x1bbc] ;  /* 0x001bbc00012b7983 */ /* 0x000ee20000300800 */
        /* <DEDUP_REMOVED lines=92> */
[----:B------:R1:W-:Y:S04]  /*6a80*/  STL [R1+0x13c0], R36 ;  /* 0x0013c02401007387 */ /* 0x0003e80000100800 */
[----:B----4-:R4:W-:Y:S04]  /*6a90*/  STL [R1+0x8], R16 ;  /* 0x0000081001007387 */ /* 0x0109e80000100800 */
[----:B-1----:R-:W3:Y:S01]  /*6aa0*/  LDL.LU R36, [R1+0x1ba0] ;  /* 0x001ba00001247983 */ /* 0x002ee20000300800 */
[----:B----4-:R-:W-:-:S03]  /*6ab0*/  IADD3 R16, P6, PT, R11, R8, RZ ;  /* 0x000000080b107210 */ /* 0x010fc60007fde0ff */
[----:B------:R-:W4:Y:S02]  /*6ac0*/  LDL.LU R35, [R1+0x1b9c] ;  /* 0x001b9c0001237983 */ /* 0x000f240000300800 */
[----:B0-----:R-:W-:Y:S02]  /*6ad0*/  IMAD.MOV.U32 R13, RZ, RZ, R16 ;  /* 0x000000ffff0d7224 */ /* 0x001fe400078e0010 */
[----:B------:R-:W-:Y:S01]  /*6ae0*/  IMAD.X R12, R10, 0x1, R9, P6 ;  /* 0x000000010a0c7824 */ /* 0x000fe200030e0609 */
[----:B------:R0:W-:Y:S04]  /*6af0*/  STL [R1+0x13cc], R16 ;  /* 0x0013cc1001007387 */ /* 0x0001e80000100800 */
[-C--:B------:R-:W-:Y:S02]  /*6b00*/  @!P4 LOP3.LUT R13, R13, R12.reuse, RZ, 0x3c, !PT ;  /* 0x0000000c0d0dc212 */ /* 0x080fe400078e3cff */
[----:B------:R-:W-:Y:S01]  /*6b10*/  PRMT R61, RZ, 0x7610, R61 ;  /* 0x00007610ff3d7816 */ /* 0x000fe2000000003d */
[----:B------:R-:W-:Y:S01]  /*6b20*/  IMAD R11, R14, 0x79, RZ ;  /* 0x000000790e0b7824 */ /* 0x000fe200078e02ff */
[----:B------:R-:W-:Y:S01]  /*6b30*/  PRMT R93, RZ, 0x7610, R93 ;  /* 0x00007610ff5d7816 */ /* 0x000fe2000000005d */
[----:B0-----:R-:W0:Y:S01]  /*6b40*/  LDC R16, c[0x0][0x3a0] ;  /* 0x0000e800ff107b82 */ /* 0x001e220000000800 */
[----:B--2---:R-:W-:Y:S04]  /*6b50*/  STL [R1+0x4], R34 ;  /* 0x0000042201007387 */ /* 0x004fe80000100800 */
[----:B------:R1:W-:Y:S02]  /*6b60*/  STL [R1+0x13c8], R12 ;  /* 0x0013c80c01007387 */ /* 0x0003e40000100800 */
[----:B-1----:R-:W-:-:S04]  /*6b70*/  @!P4 LOP3.LUT R12, R13, R12, RZ, 0x3c, !PT ;  /* 0x0000000c0d0cc212 */ /* 0x002fc800078e3cff */
[----:B------:R-:W-:-:S05]  /*6b80*/  @!P4 LOP3.LUT R13, R13, R12, RZ, 0x3c, !PT ;  /* 0x0000000c0d0dc212 */ /* 0x000fca00078e3cff */
[----:B------:R1:W2:Y:S01]  /*6b90*/  @!P4 LDG.E.U8 R61, desc[UR14][R12.64] ;  /* 0x0000000e0c3dc981 */ /* 0x0002a2000c1e1100 */
[----:B------:R-:W-:Y:S02]  /*6ba0*/  SHF.R.S32.HI R10, RZ, 0x1f, R11 ;  /* 0x0000001fff0a7819 */ /* 0x000fe4000001140b */
[----:B------:R-:W-:-:S05]  /*6bb0*/  IADD3 R34, P6, PT, R11, R2, RZ ;  /* 0x000000020b227210 */ /* 0x000fca0007fde0ff */
[----:B-1----:R-:W-:Y:S02]  /*6bc0*/  IMAD.MOV.U32 R13, RZ, RZ, R34 ;  /* 0x000000ffff0d7224 */ /* 0x002fe400078e0022 */
[----:B------:R-:W-:Y:S01]  /*6bd0*/  IMAD.X R12, R10, 0x1, R3, P6 ;  /* 0x000000010a0c7824 */ /* 0x000fe200030e0603 */
[----:B------:R-:W-:Y:S04]  /*6be0*/  STL [R1+0x14b4], R34 ;  /* 0x0014b42201007387 */ /* 0x000fe80000100800 */
[-C--:B------:R-:W-:Y:S01]  /*6bf0*/  @!P5 LOP3.LUT R13, R13, R12.reuse, RZ, 0x3c, !PT ;  /* 0x0000000c0d0dd212 */ /* 0x080fe200078e3cff */
[----:B--2---:R-:W-:Y:S04]  /*6c00*/  STL [R1], R61 ;  /* 0x0000003d01007387 */ /* 0x004fe80000100800 */
[----:B------:R1:W-:Y:S02]  /*6c10*/  STL [R1+0x14b0], R12 ;  /* 0x0014b00c01007387 */ /* 0x0003e40000100800 */
[----:B-1----:R-:W-:-:S04]  /*6c20*/  @!P5 LOP3.LUT R12, R13, R12, RZ, 0x3c, !PT ;  /* 0x0000000c0d0cd212 */ /* 0x002fc800078e3cff */
[----:B------:R-:W-:-:S05]  /*6c30*/  @!P5 LOP3.LUT R13, R13, R12, RZ, 0x3c, !PT ;  /* 0x0000000c0d0dd212 */ /* 0x000fca00078e3cff */
[----:B------:R1:W2:Y:S01]  /*6c40*/  @!P5 LDG.E.U8 R93, desc[UR14][R12.64] ;  /* 0x0000000e0c5dd981 */ /* 0x0002a2000c1e1100 */
[----:B0-----:R-:W-:Y:S01]  /*6c50*/  VIADD R16, R16, 0xffffffe5 ;  /* 0xffffffe510107836 */ /* 0x001fe20000000000 */
[----:B------:R-:W-:-:S04]  /*6c60*/  IADD3 R61, P6, PT, R11, R4, RZ ;  /* 0x000000040b3d7210 */ /* 0x000fc80007fde0ff */
[----:B------:R-:W-:Y:S01]  /*6c70*/  ISETP.GE.U32.AND P4, PT, R16, 0x7fffff66, PT ;  /* 0x7fffff661000780c */ /* 0x000fe20003f86070 */
[----:B------:R-:W-:Y:S02]  /*6c80*/  IMAD.MOV.U32 R16, RZ, RZ, R31 ;  /* 0x000000ffff107224 */ /* 0x000fe400078e001f */
[----:B------:R-:W-:Y:S01]  /*6c90*/  IMAD.X R31, R10, 0x1, R5, P6 ;  /* 0x000000010a1f7824 */ /* 0x000fe200030e0605 */
[----:B------:R-:W-:Y:S01]  /*6ca0*/  PRMT R92, RZ, 0x7610, R92 ;  /* 0x00007610ff5c7816 */ /* 0x000fe2000000005c */
[----:B-1----:R-:W-:Y:S02]  /*6cb0*/  @!P5 IMAD.MOV.U32 R12, RZ, RZ, R61 ;  /* 0x000000ffff0cd224 */ /* 0x002fe400078e003d */
[----:B------:R-:W-:Y:S01]  /*6cc0*/  @!P5 IMAD.MOV.U32 R13, RZ, RZ, R31 ;  /* 0x000000ffff0dd224 */ /* 0x000fe200078e001f */
[----:B------:R-:W-:Y:S01]  /*6cd0*/  IADD3 R34, P6, PT, R11, R6, RZ ;  /* 0x000000060b227210 */ /* 0x000fe20007fde0ff */
[----:B------:R-:W-:Y:S04]  /*6ce0*/  STL [R1+0x14bc], R61 ;  /* 0x0014bc3d01007387 */ /* 0x000fe80000100800 */
[----:B------:R0:W3:Y:S04]  /*6cf0*/  @!P5 LDG.E.U8 R92, desc[UR14][R12.64] ;  /* 0x0000000e0c5cd981 */ /* 0x0000e8000c1e1100 */
[----:B------:R-:W-:Y:S01]  /*6d00*/  STL [R1+0x14b8], R31 ;  /* 0x0014b81f01007387 */ /* 0x000fe20000100800 */
[----:B------:R-:W-:Y:S01]  /*6d10*/  PRMT R91, RZ, 0x7610, R91 ;  /* 0x00007610ff5b7816 */ /* 0x000fe2000000005b */
[----:B0-----:R-:W-:-:S02]  /*6d20*/  @!P5 IMAD.MOV.U32 R12, RZ, RZ, R34 ;  /* 0x000000ffff0cd224 */ /* 0x001fc400078e0022 */
[----:B--2---:R0:W-:Y:S02]  /*6d30*/  STL [R1+0x1afc], R93 ;  /* 0x001afc5d01007387 */ /* 0x0041e40000100800 */
[----:B0-----:R-:W-:Y:S02]  /*6d40*/  IMAD.MOV.U32 R93, RZ, RZ, R66 ;  /* 0x000000ffff5d7224 */ /* 0x001fe400078e0042 */
[----:B------:R-:W-:-:S04]  /*6d50*/  IMAD.X R66, R10, 0x1, R7, P6 ;  /* 0x000000010a427824 */ /* 0x000fc800030e0607 */
[----:B------:R-:W-:-:S05]  /*6d60*/  @!P5 IMAD.MOV.U32 R13, RZ, RZ, R66 ;  /* 0x000000ffff0dd224 */ /* 0x000fca00078e0042 */
[----:B------:R0:W2:Y:S04]  /*6d70*/  @!P5 LDG.E.U8 R91, desc[UR14][R12.64] ;  /* 0x0000000e0c5bd981 */ /* 0x0000a8000c1e1100 */
[----:B------:R-:W-:Y:S04]  /*6d80*/  STL [R1+0x14c4], R34 ;  /* 0x0014c42201007387 */ /* 0x000fe80000100800 */
[----:B------:R-:W4:Y:S04]  /*6d90*/  LDL.LU R31, [R1+0x1b98] ;  /* 0x001b9800011f7983 */ /* 0x000f280000300800 */
[----:B------:R-:W4:Y:S04]  /*6da0*/  LDL.LU R61, [R1+0x1b94] ;  /* 0x001b9400013d7983 */ /* 0x000f280000300800 */
[----:B---3--:R1:W-:Y:S02]  /*6db0*/  STL [R1+0x1b00], R92 ;  /* 0x001b005c01007387 */ /* 0x0083e40000100800 */
[----:B-1----:R-:W-:Y:S01]  /*6dc0*/  IMAD.MOV.U32 R92, RZ, RZ, R16 ;  /* 0x000000ffff5c7224 */ /* 0x002fe200078e0010 */
[----:B------:R-:W-:Y:S01]  /*6dd0*/  IADD3 R16, P6, PT, R11, R8, RZ ;  /* 0x000000080b107210 */ /* 0x000fe20007fde0ff */
[----:B------:R1:W-:Y:S04]  /*6de0*/  STL [R1+0x14c0], R66 ;  /* 0x0014c04201007387 */ /* 0x0003e80000100800 */
[----:B0-----:R-:W-:-:S02]  /*6df0*/  IMAD.MOV.U32 R13, RZ, RZ, R16 ;  /* 0x000000ffff0d7224 */ /* 0x001fc400078e0010 */
[----:B------:R-:W-:Y:S01]  /*6e00*/  IMAD.X R12, R10, 0x1, R9, P6 ;  /* 0x000000010a0c7824 */ /* 0x000fe200030e0609 */
[----:B-1----:R-:W3:Y:S04]  /*6e10*/  LDL.LU R66, [R1+0x1b90] ;  /* 0x001b900001427983 */ /* 0x002ee80000300800 */
[-C--:B------:R-:W-:Y:S01]  /*6e20*/  @!P5 LOP3.LUT R13, R13, R12.reuse, RZ, 0x3c, !PT ;  /* 0x0000000c0d0dd212 */ /* 0x080fe200078e3cff */
[----:B------:R-:W3:Y:S04]  /*6e30*/  LDL.LU R34, [R1+0x1b8c] ;  /* 0x001b8c0001227983 */ /* 0x000ee80000300800 */
[----:B------:R0:W-:Y:S01]  /*6e40*/  STL [R1+0x14cc], R16 ;  /* 0x0014cc1001007387 */ /* 0x0001e20000100800 */
[----:B------:R-:W-:Y:S01]  /*6e50*/  PRMT R90, RZ, 0x7610, R90 ;  /* 0x00007610ff5a7816 */ /* 0x000fe2000000005a */
[----:B------:R-:W-:Y:S01]  /*6e60*/  IMAD.SHL.U32 R11, R14, 0x2, RZ ;  /* 0x000000020e0b7824 */ /* 0x000fe200078e00ff */
[----:B------:R-:W-:Y:S01]  /*6e70*/  PRMT R89, RZ, 0x7610, R89 ;  /* 0x00007610ff597816 */ /* 0x000fe20000000059 */
[----:B0-----:R-:W0:Y:S01]  /*6e80*/  LDC R16, c[0x0][0x3a0] ;  /* 0x0000e800ff107b82 */ /* 0x001e220000000800 */
[----:B--2---:R-:W-:Y:S04]  /*6e90*/  STL [R1+0x1b04], R91 ;  /* 0x001b045b01007387 */ /* 0x004fe80000100800 */
[----:B------:R1:W-:Y:S02]  /*6ea0*/  STL [R1+0x14c8], R12 ;  /* 0x0014c80c01007387 */ /* 0x0003e40000100800 */
[----:B-1----:R-:W-:-:S04]  /*6eb0*/  @!P5 LOP3.LUT R12, R13, R12, RZ, 0x3c, !PT ;  /* 0x0000000c0d0cd212 */ /* 0x002fc800078e3cff */
[----:B------:R-:W-:-:S05]  /*6ec0*/  @!P5 LOP3.LUT R13, R13, R12, RZ, 0x3c, !PT ;  /* 0x0000000c0d0dd212 */ /* 0x000fca00078e3cff */
[----:B------:R1:W2:Y:S01]  /*6ed0*/  @!P5 LDG.E.U8 R90, desc[UR14][R12.64] ;  /* 0x0000000e0c5ad981 */ /* 0x0002a2000c1e1100 */
[----:B------:R-:W-:Y:S01]  /*6ee0*/  IMAD.MOV.U32 R91, RZ, RZ, R33 ;  /* 0x000000ffff5b7224 */ /* 0x000fe200078e0021 */
        /* <DEDUP_REMOVED lines=11> */
[----:B------:R-:W-:Y:S01]  /*6fa0*/  IMAD.MOV.U32 R90, RZ, RZ, R32 ;  /* 0x000000ffff5a7224 */ /* 0x000fe200078e0020 */
[----:B------:R-:W-:Y:S01]  /*6fb0*/  IADD3 R32, P6, PT, R11, R4, RZ ;  /* 0x000000040b207210 */ /* 0x000fe20007fde0ff */
[----:B0-----:R-:W-:Y:S01]  /*6fc0*/  VIADD R16, R16, 0xffffffdd ;  /* 0xffffffdd10107836 */ /* 0x001fe20000000000 */
[----:B------:R-:W-:-:S03]  /*6fd0*/  PRMT R88, RZ, 0x7610, R88 ;  /* 0x00007610ff587816 */ /* 0x000fc60000000058 */
[----:B------:R-:W-:Y:S02]  /*6fe0*/  IMAD.X R33, R10, 0x1, R5, P6 ;  /* 0x000000010a217824 */ /* 0x000fe400030e0605 */
[----:B-1----:R-:W-:Y:S02]  /*6ff0*/  @!P2 IMAD.MOV.U32 R12, RZ, RZ, R32 ;  /* 0x000000ffff0ca224 */ /* 0x002fe400078e0020 */
[----:B------:R-:W-:Y:S01]  /*7000*/  @!P2 IMAD.MOV.U32 R13, RZ, RZ, R33 ;  /* 0x000000ffff0da224 */ /* 0x000fe200078e0021 */
[----:B------:R-:W-:Y:S01]  /*7010*/  ISETP.GE.U32.AND P5, PT, R16, 0x7fffff5e, PT ;  /* 0x7fffff5e1000780c */ /* 0x000fe20003fa6070 */
[----:B------:R-:W-:Y:S01]  /*7020*/  IMAD.MOV.U32 R16, RZ, RZ, R29 ;  /* 0x000000ffff107224 */ /* 0x000fe200078e001d */
        /* <DEDUP_REMOVED lines=14> */
[----:B------:R1:W-:Y:S04]  /*7110*/  STL [R1+0x26c], R30 ;  /* 0x00026c1e01007387 */ /* 0x0003e80000100800 */
[----:B---3--:R3:W-:Y:S04]  /*7120*/  STL [R1+0x1b10], R88 ;  /* 0x001b105801007387 */ /* 0x0087e80000100800 */
[----:B-1----:R-:W4:Y:S01]  /*7130*/  LDL.LU R30, [R1+0x1b80] ;  /* 0x001b8000011e7983 */ /* 0x002f220000300800 */
[----:B---3--:R-:W-:Y:S01]  /*7140*/  IMAD.MOV.U32 R88, RZ, RZ, R16 ;  /* 0x000000ffff587224 */ /* 0x008fe200078e0010 */
[----:B------:R-:W-:-:S02]  /*7150*/  IADD3 R16, P6, PT, R11, R8, RZ ;  /* 0x000000080b107210 */ /* 0x000fc40007fde0ff */
[----:B------:R-:W3:Y:S03]  /*7160*/  LDL.LU R29, [R1+0x1b7c] ;  /* 0x001b7c00011d7983 */ /* 0x000ee60000300800 */
[----:B0-----:R-:W-:Y:S02]  /*7170*/  IMAD.MOV.U32 R13, RZ, RZ, R16 ;  /* 0x000000ffff0d7224 */ /* 0x001fe400078e0010 */
[----:B------:R-:W-:Y:S01]  /*7180*/  IMAD.X R12, R10, 0x1, R9, P6 ;  /* 0x000000010a0c7824 */ /* 0x000fe200030e0609 */
[----:B------:R0:W-:Y:S04]  /*7190*/  STL [R1+0x278], R16 ;  /* 0x0002781001007387 */ /* 0x0001e80000100800 */
[----:B------:R-:W-:-:S02]  /*71a0*/  @!P2 LOP3.LUT R13, R13, R12, RZ, 0x3c, !PT ;  /* 0x0000000c0d0da212 */ /* 0x000fc400078e3cff */
        /* <DEDUP_REMOVED lines=25> */
[----:B------:R-:W-:Y:S01]  /*7340*/  IMAD.X R28, R10, 0x1, R5, P6 ;  /* 0x000000010a1c7824 */ /* 0x000fe200030e0605 */
[----:B------:R-:W-:Y:S01]  /*7350*/  ISETP.GE.U32.AND P2, PT, R16, 0x7fffff56, PT ;  /* 0x7fffff561000780c */ /* 0x000fe20003f46070 */
[----:B------:R-:W-:Y:S02]  /*7360*/  IMAD.MOV.U32 R16, RZ, RZ, R25 ;  /* 0x000000ffff107224 */ /* 0x000fe400078e0019 */
[----:B-1----:R-:W-:Y:S02]  /*7370*/  @!P1 IMAD.MOV.U32 R12, RZ, RZ, R27 ;  /* 0x000000ffff0c9224 */ /* 0x002fe400078e001b */
[----:B------:R-:W-:Y:S01]  /*7380*/  @!P1 IMAD.MOV.U32 R13, RZ, RZ, R28 ;  /* 0x000000ffff0d9224 */ /* 0x000fe200078e001c */
[----:B------:R-:W-:Y:S01]  /*7390*/  IADD3 R25, P6, PT, R11, R6, RZ ;  /* 0x000000060b197210 */ /* 0x000fe20007fde0ff */
[----:B------:R-:W-:Y:S04]  /*73a0*/  STL [R1+0x7c8], R27 ;  /* 0x0007c81b01007387 */ /* 0x000fe80000100800 */
[----:B------:R0:W3:Y:S04]  /*73b0*/  @!P1 LDG.E.U8 R84, desc[UR14][R12.64] ;  /* 0x0000000e0c549981 */ /* 0x0000e8000c1e1100 */
[----:B------:R1:W-:Y:S04]  /*73c0*/  STL [R1+0x7c4], R28 ;  /* 0x0007c41c01007387 */ /* 0x0003e80000100800 */
[----:B------:R-:W-:Y:S01]  /*73d0*/  STL [R1+0x7d0], R25 ;  /* 0x0007d01901007387 */ /* 0x000fe20000100800 */
[----:B------:R-:W-:Y:S01]  /*73e0*/  PRMT R83, RZ, 0x7610, R83 ;  /* 0x00007610ff537816 */ /* 0x000fe20000000053 */
[----:B0-----:R-:W-:-:S02]  /*73f0*/  @!P1 IMAD.MOV.U32 R12, RZ, RZ, R25 ;  /* 0x000000ffff0c9224 */ /* 0x001fc400078e0019 */
[----:B--2---:R0:W-:Y:S04]  /*7400*/  STL [R1+0x1b1c], R85 ;  /* 0x001b1c5501007387 */ /* 0x0041e80000100800 */
[----:B-1----:R-:W2:Y:S04]  /*7410*/  LDL.LU R28, [R1+0x1b78] ;  /* 0x001b7800011c7983 */ /* 0x002ea80000300800 */
[----:B------:R-:W2:Y:S01]  /*7420*/  LDL.LU R27, [R1+0x1b74] ;  /* 0x001b7400011b7983 */ /* 0x000ea20000300800 */
[----:B0-----:R-:W-:Y:S02]  /*7430*/  IMAD.MOV.U32 R85, RZ, RZ, R26 ;  /* 0x000000ffff557224 */ /* 0x001fe400078e001a */
[----:B------:R-:W-:-:S04]  /*7440*/  IMAD.X R26, R10, 0x1, R7, P6 ;  /* 0x000000010a1a7824 */ /* 0x000fc800030e0607 */
[----:B------:R-:W-:-:S05]  /*7450*/  @!P1 IMAD.MOV.U32 R13, RZ, RZ, R26 ;  /* 0x000000ffff0d9224 */ /* 0x000fca00078e001a */
[----:B------:R0:W2:Y:S04]  /*7460*/  @!P1 LDG.E.U8 R83, desc[UR14][R12.64] ;  /* 0x0000000e0c539981 */ /* 0x0000a8000c1e1100 */
        /* <DEDUP_REMOVED lines=22> */
[----:B------:R0:W-:Y:S01]  /*75d0*/  STL [R1+0x8c0], R23 ;  /* 0x0008c01701007387 */ /* 0x0001e20000100800 */
[----:B-1----:R-:W-:Y:S02]  /*75e0*/  IMAD.MOV.U32 R13, RZ, RZ, R23 ;  /* 0x000000ffff0d7224 */ /* 0x002fe400078e0017 */
[----:B------:R-:W-:Y:S01]  /*75f0*/  IMAD.X R12, R10, 0x1, R3, P6 ;  /* 0x000000010a0c7824 */ /* 0x000fe200030e0603 */
[----:B0-----:R-:W-:-:S04]  /*7600*/  IADD3 R23, P6, PT, R11, R4, RZ ;  /* 0x000000040b177210 */ /* 0x001fc80007fde0ff */
[-C--:B------:R-:W-:Y:S01]  /*7610*/  @!P0 LOP3.LUT R13, R13, R12.reuse, RZ, 0x3c, !PT ;  /* 0x0000000c0d0d8212 */ /* 0x080fe200078e3cff */
[----:B--2---:R-:W-:Y:S04]  /*7620*/  STL [R1+0x1b28], R82 ;  /* 0x001b285201007387 */ /* 0x004fe80000100800 */
[----:B------:R-:W-:Y:S04]  /*7630*/  STL [R1+0x8c8], R23 ;  /* 0x0008c81701007387 */ /* 0x000fe80000100800 */
[----:B------:R0:W-:Y:S02]  /*7640*/  STL [R1+0x8bc], R12 ;  /* 0x0008bc0c01007387 */ /* 0x0001e40000100800 */
[----:B0-----:R-:W-:-:S04]  /*7650*/  @!P0 LOP3.LUT R12, R13, R12, RZ, 0x3c, !PT ;  /* 0x0000000c0d0c8212 */ /* 0x001fc800078e3cff */
[----:B------:R-:W-:-:S05]  /*7660*/  @!P0 LOP3.LUT R13, R13, R12, RZ, 0x3c, !PT ;  /* 0x0000000c0d0d8212 */ /* 0x000fca00078e3cff */
[----:B------:R0:W2:Y:S01]  /*7670*/  @!P0 LDG.E.U8 R81, desc[UR14][R12.64] ;  /* 0x0000000e0c518981 */ /* 0x0000a2000c1e1100 */
[----:B------:R-:W-:Y:S02]  /*7680*/  VIADD R16, R16, 0xffffffcd ;  /* 0xffffffcd10107836 */ /* 0x000fe40000000000 */
[----:B------:R-:W-:Y:S02]  /*7690*/  IMAD.MOV.U32 R82, RZ, RZ, R24 ;  /* 0x000000ffff527224 */ /* 0x000fe400078e0018 */
[----:B------:R-:W-:Y:S01]  /*76a0*/  IMAD.X R24, R10, 0x1, R5, P6 ;  /* 0x000000010a187824 */ /* 0x000fe200030e0605 */
[----:B------:R-:W-:Y:S01]  /*76b0*/  ISETP.GE.U32.AND P1, PT, R16, 0x7fffff4e, PT ;  /* 0x7fffff4e1000780c */ /* 0x000fe20003f26070 */
[----:B------:R-:W-:Y:S01]  /*76c0*/  IMAD.MOV.U32 R16, RZ, RZ, R23 ;  /* 0x000000ffff107224 */ /* 0x000fe200078e0017 */
[----:B------:R-:W-:Y:S02]  /*76d0*/  IADD3 R23, P6, PT, R11, R6, RZ ;  /* 0x000000060b177210 */ /* 0x000fe40007fde0ff */
[----:B------:R1:W-:Y:S01]  /*76e0*/  STL [R1+0x8c4], R24 ;  /* 0x0008c41801007387 */ /* 0x0003e20000100800 */
[----:B0-----:R-:W-:Y:S01]  /*76f0*/  IMAD.MOV.U32 R13, RZ, RZ, R24 ;  /* 0x000000ffff0d7224 */ /* 0x001fe200078e0018 */
[----:B------:R-:W-:Y:S01]  /*7700*/  PRMT R80, RZ, 0x7610, R80 ;  /* 0x00007610ff507816 */ /* 0x000fe20000000050 */
[----:B------:R-:W-:Y:S01]  /*7710*/  @!P0 IMAD.MOV.U32 R12, RZ, RZ, R16 ;  /* 0x000000ffff0c8224 */ /* 0x000fe200078e0010 */
[----:B------:R-:W-:-:S04]  /*7720*/  PRMT R79, RZ, 0x7610, R79 ;  /* 0x00007610ff4f7816 */ /* 0x000fc8000000004f */
[----:B------:R0:W3:Y:S04]  /*7730*/  @!P0 LDG.E.U8 R80, desc[UR14][R12.64] ;  /* 0x0000000e0c508981 */ /* 0x0000e8000c1e1100 */
[----:B-1----:R-:W3:Y:S04]  /*7740*/  LDL.LU R24, [R1+0x1b68] ;  /* 0x001b680001187983 */ /* 0x002ee80000300800 */
[----:B------:R-:W-:Y:S01]  /*7750*/  STL [R1+0x8d0], R23 ;  /* 0x0008d01701007387 */ /* 0x000fe20000100800 */
[----:B0-----:R-:W-:-:S03]  /*7760*/  @!P0 IMAD.MOV.U32 R12, RZ, RZ, R23 ;  /* 0x000000ffff0c8224 */ /* 0x001fc600078e0017 */
[----:B--2---:R0:W-:Y:S02]  /*7770*/  STL [R1+0x1b2c], R81 ;  /* 0x001b2c5101007387 */ /* 0x0041e40000100800 */
[----:B0-----:R-:W-:-:S04]  /*7780*/  IMAD.X R81, R10, 0x1, R7, P6 ;  /* 0x000000010a517824 */ /* 0x001fc800030e0607 */
[----:B------:R-:W-:-:S05]  /*7790*/  @!P0 IMAD.MOV.U32 R13, RZ, RZ, R81 ;  /* 0x000000ffff0d8224 */ /* 0x000fca00078e0051 */
[----:B------:R0:W2:Y:S01]  /*77a0*/  @!P0 LDG.E.U8 R79, desc[UR14][R12.64] ;  /* 0x0000000e0c4f8981 */ /* 0x0000a2000c1e1100 */
[----:B------:R-:W-:-:S03]  /*77b0*/  IADD3 R16, P6, PT, R11, R8, RZ ;  /* 0x000000080b107210 */ /* 0x000fc60007fde0ff */
[----:B---3--:R1:W-:Y:S02]  /*77c0*/  STL [R1+0x1b30], R80 ;  /* 0x001b305001007387 */ /* 0x0083e40000100800 */
[----:B0-----:R-:W-:Y:S02]  /*77d0*/  IMAD.MOV.U32 R13, RZ, RZ, R16 ;  /* 0x000000ffff0d7224 */ /* 0x001fe400078e0010 */
[----:B------:R-:W-:Y:S01]  /*77e0*/  IMAD.X R12, R10, 0x1, R9, P6 ;  /* 0x000000010a0c7824 */ /* 0x000fe200030e0609 */
[----:B------:R-:W-:Y:S01]  /*77f0*/  STL [R1+0x8cc], R81 ;  /* 0x0008cc5101007387 */ /* 0x000fe20000100800 */
[----:B------:R-:W-:Y:S01]  /*7800*/  PRMT R78, RZ, 0x7610, R78 ;  /* 0x00007610ff4e7816 */ /* 0x000fe2000000004e */
[----:B------:R-:W-:Y:S01]  /*7810*/  IMAD R11, R14, 0x1a, RZ ;  /* 0x0000001a0e0b7824 */ /* 0x000fe200078e02ff */
[----:B-1----:R-:W0:Y:S01]  /*7820*/  LDC R80, c[0x0][0x3a0] ;  /* 0x0000e800ff507b82 */ /* 0x002e220000000800 */
[----:B------:R-:W3:Y:S01]  /*7830*/  LDL.LU R23, [R1+0x1b64] ;  /* 0x001b640001177983 */ /* 0x000ee20000300800 */
[----:B------:R-:W-:-:S03]  /*7840*/  @!P0 LOP3.LUT R13, R13, R12, RZ, 0x3c, !PT ;  /* 0x0000000c0d0d8212 */ /* 0x000fc600078e3cff */
[----:B------:R-:W-:Y:S04]  /*7850*/  STL [R1+0x8d8], R16 ;  /* 0x0008d81001007387 */ /* 0x000fe80000100800 */
        /* <DEDUP_REMOVED lines=11> */
[----:B------:R-:W-:Y:S02]  /*7910*/  @!P4 LOP3.LUT R13, R13, R12, RZ, 0x3c, !PT ;  /* 0x0000000c0d0dc212 */ /* 0x000fe400078e3cff */
[----:B------:R-:W-:Y:S01]  /*7920*/  PRMT R77, RZ, 0x7610, R77 ;  /* 0x00007610ff4d7816 */ /* 0x000fe2000000004d */
[----:B0-----:R-:W-:Y:S01]  /*7930*/  VIADD R16, R80, 0xffffffc5 ;  /* 0xffffffc550107836 */ /* 0x001fe20000000000 */
[----:B------:R-:W-:-:S04]  /*7940*/  PRMT R76, RZ, 0x7610, R76 ;  /* 0x00007610ff4c7816 */ /* 0x000fc8000000004c */
[----:B------:R-:W-:Y:S02]  /*7950*/  ISETP.GE.U32.AND P0, PT, R16, 0x7fffff46, PT ;  /* 0x7fffff461000780c */ /* 0x000fe40003f06070 */
[----:B------:R-:W-:Y:S01]  /*7960*/  PRMT R75, RZ, 0x7610, R75 ;  /* 0x00007610ff4b7816 */ /* 0x000fe2000000004b */
[----:B--2---:R0:W-:Y:S04]  /*7970*/  STL [R1+0x1b38], R78 ;  /* 0x001b384e01007387 */ /* 0x0041e80000100800 */
[----:B------:R1:W-:Y:S01]  /*7980*/  STL [R1+0x9bc], R12 ;  /* 0x0009bc0c01007387 */ /* 0x0003e20000100800 */
[----:B0-----:R-:W-:Y:S02]  /*7990*/  IADD3 R78, P6, PT, R11, R4, RZ ;  /* 0x000000040b4e7210 */ /* 0x001fe40007fde0ff */
[----:B-1----:R-:W-:-:S03]  /*79a0*/  @!P4 LOP3.LUT R12, R13, R12, RZ, 0x3c, !PT ;  /* 0x0000000c0d0cc212 */ /* 0x002fc600078e3cff */
[----:B------:R-:W-:Y:S01]  /*79b0*/  IMAD.X R19, R10, 0x1, R5, P6 ;  /* 0x000000010a137824 */ /* 0x000fe200030e0605 */
[----:B------:R-:W-:Y:S02]  /*79c0*/  @!P4 LOP3.LUT R13, R13, R12, RZ, 0x3c, !PT ;  /* 0x0000000c0d0dc212 */ /* 0x000fe400078e3cff */
[----:B------:R-:W-:-:S03]  /*79d0*/  IADD3 R79, P6, PT, R11, R6, RZ ;  /* 0x000000060b4f7210 */ /* 0x000fc60007fde0ff */
[----:B------:R0:W2:Y:S02]  /*79e0*/  @!P4 LDG.E.U8 R77, desc[UR14][R12.64] ;  /* 0x0000000e0c4dc981 */ /* 0x0000a4000c1e1100 */
[----:B------:R-:W-:Y:S02]  /*79f0*/  IMAD.X R16, R10, 0x1, R7, P6 ;  /* 0x000000010a107824 */ /* 0x000fe400030e0607 */
[----:B0-----:R-:W-:Y:S02]  /*7a00*/  @!P4 IMAD.MOV.U32 R12, RZ, RZ, R78 ;  /* 0x000000ffff0cc224 */ /* 0x001fe400078e004e */
[----:B------:R-:W-:-:S05]  /*7a10*/  @!P4 IMAD.MOV.U32 R13, RZ, RZ, R19 ;  /* 0x000000ffff0dc224 */ /* 0x000fca00078e0013 */
[----:B------:R0:W3:Y:S02]  /*7a20*/  @!P4 LDG.E.U8 R76, desc[UR14][R12.64] ;  /* 0x0000000e0c4cc981 */ /* 0x0000e4000c1e1100 */
[----:B0-----:R-:W-:Y:S02]  /*7a30*/  @!P4 IMAD.MOV.U32 R12, RZ, RZ, R79 ;  /* 0x000000ffff0cc224 */ /* 0x001fe400078e004f */
[----:B------:R-:W-:-:S05]  /*7a40*/  @!P4 IMAD.MOV.U32 R13, RZ, RZ, R16 ;  /* 0x000000ffff0dc224 */ /* 0x000fca00078e0010 */
[----:B------:R0:W4:Y:S04]  /*7a50*/  @!P4 LDG.E.U8 R75, desc[UR14][R12.64] ;  /* 0x0000000e0c4bc981 */ /* 0x000128000c1e1100 */
[----:B------:R-:W-:Y:S04]  /*7a60*/  STL [R1+0x9c8], R78 ;  /* 0x0009c84e01007387 */ /* 0x000fe80000100800 */
[----:B------:R1:W-:Y:S04]  /*7a70*/  STL [R1+0x9c4], R19 ;  /* 0x0009c41301007387 */ /* 0x0003e80000100800 */
[----:B------:R-:W-:Y:S01]  /*7a80*/  STL [R1+0x9d0], R79 ;  /* 0x0009d04f01007387 */ /* 0x000fe20000100800 */
[----:B------:R-:W-:-:S02]  /*7a90*/  PRMT R74, RZ, 0x7610, R74 ;  /* 0x00007610ff4a7816 */ /* 0x000fc4000000004a */
[----:B------:R-:W-:Y:S02]  /*7aa0*/  PRMT R73, RZ, 0x7610, R73 ;  /* 0x00007610ff497816 */ /* 0x000fe40000000049 */
[----:B------:R-:W-:Y:S01]  /*7ab0*/  PRMT R72, RZ, 0x7610, R72 ;  /* 0x00007610ff487816 */ /* 0x000fe20000000048 */
[----:B--2---:R2:W-:Y:S04]  /*7ac0*/  STL [R1+0x1b3c], R77 ;  /* 0x001b3c4d01007387 */ /* 0x0045e80000100800 */
[----:B-1----:R-:W4:Y:S01]  /*7ad0*/  LDL.LU R19, [R1+0x1b60] ;  /* 0x001b600001137983 */ /* 0x002f220000300800 */
[----:B--2---:R-:W-:Y:S01]  /*7ae0*/  IADD3 R77, P6, PT, R11, R8, RZ ;  /* 0x000000080b4d7210 */ /* 0x004fe20007fde0ff */
[----:B------:R-:W-:Y:S02]  /*7af0*/  IMAD R11, R14, 0x22, RZ ;  /* 0x000000220e0b7824 */ /* 0x000fe400078e02ff */
[----:B---3--:R1:W-:Y:S02]  /*7b00*/  STL [R1+0x1b40], R76 ;  /* 0x001b404c01007387 */ /* 0x0083e40000100800 */
[----:B0-----:R-:W-:-:S02]  /*7b10*/  @!P4 IMAD.MOV.U32 R12, RZ, RZ, R77 ;  /* 0x000000ffff0cc224 */ /* 0x001fc400078e004d */
[----:B------:R-:W-:Y:S01]  /*7b20*/  STL [R1+0x9cc], R16 ;  /* 0x0009cc1001007387 */ /* 0x000fe20000100800 */
[----:B-1----:R-:W-:Y:S01]  /*7b30*/  IMAD.X R76, R10, 0x1, R9, P6 ;  /* 0x000000010a4c7824 */ /* 0x002fe200030e0609 */
[----:B------:R-:W-:Y:S02]  /*7b40*/  SHF.R.S32.HI R10, RZ, 0x1f, R11 ;  /* 0x0000001fff0a7819 */ /* 0x000fe4000001140b */
[----:B------:R-:W-:Y:S01]  /*7b50*/  IADD3 R78, P6, PT, R11, R2, RZ ;  /* 0x000000020b4e7210 */ /* 0x000fe20007fde0ff */
[----:B------:R-:W-:Y:S01]  /*7b60*/  STL [R1+0x9d8], R77 ;  /* 0x0009d84d01007387 */ /* 0x000fe20000100800 */
[----:B------:R-:W-:-:S03]  /*7b70*/  @!P4 IMAD.MOV.U32 R13, RZ, RZ, R76 ;  /* 0x000000ffff0dc224 */ /* 0x000fc600078e004c */
[----:B----4-:R-:W-:Y:S01]  /*7b80*/  STL [R1+0x1b44], R75 ;  /* 0x001b444b01007387 */ /* 0x010fe20000100800 */
[----:B------:R-:W-:-:S03]  /*7b90*/  IMAD.X R79, R10, 0x1, R3, P6 ;  /* 0x000000010a4f7824 */ /* 0x000fc600030e0603 */
[----:B------:R0:W-:Y:S04]  /*7ba0*/  STL [R1+0x9d4], R76 ;  /* 0x0009d44c01007387 */ /* 0x0001e80000100800 */
[----:B------:R1:W2:Y:S01]  /*7bb0*/  @!P4 LDG.E.U8 R74, desc[UR14][R12.64] ;  /* 0x0000000e0c4ac981 */ /* 0x0002a2000c1e1100 */
[----:B0-----:R-:W-:Y:S01]  /*7bc0*/  IADD3 R76, P6, PT, R11, R4, RZ ;  /* 0x000000040b4c7210 */ /* 0x001fe20007fde0ff */
[----:B-1----:R-:W-:Y:S02]  /*7bd0*/  @!P5 IMAD.MOV.U32 R12, RZ, RZ, R78 ;  /* 0x000000ffff0cd224 */ /* 0x002fe400078e004e */
[----:B------:R-:W-:Y:S02]  /*7be0*/  @!P5 IMAD.MOV.U32 R13, RZ, RZ, R79 ;  /* 0x000000ffff0dd224 */ /* 0x000fe400078e004f */
[----:B------:R-:W-:-:S03]  /*7bf0*/  IMAD.X R77, R10, 0x1, R5, P6 ;  /* 0x000000010a4d7824 */ /* 0x000fc600030e0605 */
[----:B------:R0:W3:Y:S02]  /*7c00*/  @!P5 LDG.E.U8 R73, desc[UR14][R12.64] ;  /* 0x0000000e0c49d981 */ /* 0x0000e4000c1e1100 */
[----:B0-----:R-:W-:Y:S02]  /*7c10*/  @!P5 IMAD.MOV.U32 R12, RZ, RZ, R76 ;  /* 0x000000ffff0cd224 */ /* 0x001fe400078e004c */
[----:B------:R-:W-:-:S05]  /*7c20*/  @!P5 IMAD.MOV.U32 R13, RZ, RZ, R77 ;  /* 0x000000ffff0dd224 */ /* 0x000fca00078e004d */
[----:B------:R0:W4:Y:S01]  /*7c30*/  @!P5 LDG.E.U8 R72, desc[UR14][R12.64] ;  /* 0x0000000e0c48d981 */ /* 0x000122000c1e1100 */
[----:B------:R-:W-:Y:S01]  /*7c40*/  VIADD R16, R80, 0xffffffbd ;  /* 0xffffffbd50107836 */ /* 0x000fe20000000000 */
[----:B------:R-:W-:Y:S02]  /*7c50*/  IADD3 R75, P6, PT, R11, R6, RZ ;  /* 0x000000060b4b7210 */ /* 0x000fe40007fde0ff */
[----:B------:R-:W-:Y:S02]  /*7c60*/  STL [R1+0xac0], R78 ;  /* 0x000ac04e01007387 */ /* 0x000fe40000100800 */
[----:B------:R-:W-:Y:S01]  /*7c70*/  ISETP.GE.U32.AND P4, PT, R16, 0x7fffff3e, PT ;  /* 0x7fffff3e1000780c */ /* 0x000fe20003f86070 */
[----:B------:R-:W-:Y:S01]  /*7c80*/  IMAD.X R16, R10, 0x1, R7, P6 ;  /* 0x000000010a107824 */ /* 0x000fe200030e0607 */
[----:B------:R-:W-:Y:S01]  /*7c90*/  PRMT R71, RZ, 0x7610, R71 ;  /* 0x00007610ff477816 */ /* 0x000fe20000000047 */
[----:B0-----:R-:W-:Y:S02]  /*7ca0*/  @!P5 IMAD.MOV.U32 R12, RZ, RZ, R75 ;  /* 0x000000ffff0cd224 */ /* 0x001fe400078e004b */
[----:B------:R-:W-:Y:S01]  /*7cb0*/  @!P5 IMAD.MOV.U32 R13, RZ, RZ, R16 ;  /* 0x000000ffff0dd224 */ /* 0x000fe200078e0010 */
[----:B------:R-:W-:-:S04]  /*7cc0*/  PRMT R70, RZ, 0x7610, R70 ;  /* 0x00007610ff467816 */ /* 0x000fc80000000046 */
[----:B------:R0:W4:Y:S01]  /*7cd0*/  @!P5 LDG.E.U8 R71, desc[UR14][R12.64] ;  /* 0x0000000e0c47d981 */ /* 0x000122000c1e1100 */
[----:B------:R-:W-:-:S03]  /*7ce0*/  PRMT R69, RZ, 0x7610, R69 ;  /* 0x00007610ff457816 */ /* 0x000fc60000000045 */
[----:B--2---:R1:W-:Y:S04]  /*7cf0*/  STL [R1+0x1b48], R74 ;  /* 0x001b484a01007387 */ /* 0x0043e80000100800 */
[----:B------:R-:W-:Y:S04]  /*7d00*/  STL [R1+0xabc], R79 ;  /* 0x000abc4f01007387 */ /* 0x000fe80000100800 */
[----:B------:R-:W-:Y:S01]  /*7d10*/  STL [R1+0xac8], R76 ;  /* 0x000ac84c01007387 */ /* 0x000fe20000100800 */
[----:B-1----:R-:W1:Y:S03]  /*7d20*/  LDC R74, c[0x0][0x3a0] ;  /* 0x0000e800ff4a7b82 */ /* 0x002e660000000800 */
[----:B------:R-:W-:Y:S04]  /*7d30*/  STL [R1+0xac4], R77 ;  /* 0x000ac44d01007387 */ /* 0x000fe80000100800 */
[----:B------:R-:W-:Y:S04]  /*7d40*/  STL [R1+0xad0], R75 ;  /* 0x000ad04b01007387 */ /* 0x000fe80000100800 */
[----:B---3--:R2:W-:Y:S02]  /*7d50*/  STL [R1+0x1b4c], R73 ;  /* 0x001b4c4901007387 */ /* 0x0085e40000100800 */
[----:B--2---:R-:W-:Y:S01]  /*7d60*/  IADD3 R73, P6, PT, R11, R8, RZ ;  /* 0x000000080b497210 */ /* 0x004fe20007fde0ff */
[----:B------:R-:W-:Y:S01]  /*7d70*/  IMAD R11, R14, 0x2a, RZ ;  /* 0x0000002a0e0b7824 */ /* 0x000fe200078e02ff */
[----:B----4-:R2:W-:Y:S03]  /*7d80*/  STL [R1+0x1b50], R72 ;  /* 0x001b504801007387 */ /* 0x0105e60000100800 */
[----:B0-----:R-:W-:-:S02]  /*7d90*/  @!P5 IMAD.MOV.U32 R12, RZ, RZ, R73 ;  /* 0x000000ffff0cd224 */ /* 0x001fc400078e0049 */
[----:B--2---:R-:W-:Y:S01]  /*7da0*/  IMAD.X R72, R10, 0x1, R9, P6 ;  /* 0x000000010a487824 */ /* 0x004fe200030e0609 */
[----:B------:R-:W-:Y:S02]  /*7db0*/  SHF.R.S32.HI R10, RZ, 0x1f, R11 ;  /* 0x0000001fff0a7819 */ /* 0x000fe4000001140b */
[----:B------:R-:W-:Y:S01]  /*7dc0*/  IADD3 R75, P6, PT, R11, R2, RZ ;  /* 0x000000020b4b7210 */ /* 0x000fe20007fde0ff */
[----:B------:R-:W-:-:S04]  /*7dd0*/  @!P5 IMAD.MOV.U32 R13, RZ, RZ, R72 ;  /* 0x000000ffff0dd224 */ /* 0x000fc800078e0048 */
[----:B------:R-:W-:Y:S01]  /*7de0*/  IMAD.X R76, R10, 0x1, R3, P6 ;  /* 0x000000010a4c7824 */ /* 0x000fe200030e0603 */
[----:B------:R0:W2:Y:S02]  /*7df0*/  @!P5 LDG.E.U8 R70, desc[UR14][R12.64] ;  /* 0x0000000e0c46d981 */ /* 0x0000a4000c1e1100 */
[----:B0-----:R-:W-:Y:S02]  /*7e00*/  @!P2 IMAD.MOV.U32 R12, RZ, RZ, R75 ;  /* 0x000000ffff0ca224 */ /* 0x001fe400078e004b */
[----:B------:R-:W-:-:S05]  /*7e10*/  @!P2 IMAD.MOV.U32 R13, RZ, RZ, R76 ;  /* 0x000000ffff0da224 */ /* 0x000fca00078e004c */
[----:B------:R0:W3:Y:S04]  /*7e20*/  @!P2 LDG.E.U8 R69, desc[UR14][R12.64] ;  /* 0x0000000e0c45a981 */ /* 0x0000e8000c1e1100 */
[----:B------:R1:W-:Y:S04]  /*7e30*/  STL [R1+0xacc], R16 ;  /* 0x000acc1001007387 */ /* 0x0003e80000100800 */
[----:B------:R-:W-:Y:S04]  /*7e40*/  STL [R1+0xad8], R73 ;  /* 0x000ad84901007387 */ /* 0x000fe80000100800 */
[----:B------:R-:W-:Y:S04]  /*7e50*/  STL [R1+0x1b54], R71 ;  /* 0x001b544701007387 */ /* 0x000fe80000100800 */
[----:B------:R4:W-:Y:S01]  /*7e60*/  STL [R1+0xad4], R72 ;  /* 0x000ad44801007387 */ /* 0x0009e20000100800 */
[----:B-1----:R-:W-:-:S03]  /*7e70*/  VIADD R16, R74, 0xffffffb5 ;  /* 0xffffffb54a107836 */ /* 0x002fc60000000000 */
[----:B------:R-:W-:Y:S01]  /*7e80*/  STL [R1+0xbac], R75 ;  /* 0x000bac4b01007387 */ /* 0x000fe20000100800 */
[----:B----4-:R-:W-:-:S05]  /*7e90*/  IADD3 R72, P6, PT, R11, R4, RZ ;  /* 0x000000040b487210 */ /* 0x010fca0007fde0ff */
[----:B------:R-:W-:Y:S01]  /*7ea0*/  IMAD.X R73, R10, 0x1, R5, P6 ;  /* 0x000000010a497824 */ /* 0x000fe200030e0605 */
[----:B------:R-:W-:Y:S01]  /*7eb0*/  IADD3 R71, P6, PT, R11, R6, RZ ;  /* 0x000000060b477210 */ /* 0x000fe20007fde0ff */
[----:B0-----:R-:W-:Y:S01]  /*7ec0*/  @!P2 IMAD.MOV.U32 R12, RZ, RZ, R72 ;  /* 0x000000ffff0ca224 */ /* 0x001fe200078e0048 */
[----:B------:R-:W-:Y:S01]  /*7ed0*/  PRMT R68, RZ, 0x7610, R68 ;  /* 0x00007610ff447816 */ /* 0x000fe20000000044 */
[----:B------:R-:W-:Y:S01]  /*7ee0*/  @!P2 IMAD.MOV.U32 R13, RZ, RZ, R73 ;  /* 0x000000ffff0da224 */ /* 0x000fe200078e0049 */
[----:B------:R-:W-:Y:S01]  /*7ef0*/  ISETP.GE.U32.AND P5, PT, R16, 0x7fffff36, PT ;  /* 0x7fffff361000780c */ /* 0x000fe20003fa6070 */
[----:B------:R-:W-:Y:S01]  /*7f00*/  IMAD.X R16, R10, 0x1, R7, P6 ;  /* 0x000000010a107824 */ /* 0x000fe200030e0607 */
[----:B------:R-:W-:Y:S02]  /*7f10*/  PRMT R67, RZ, 0x7610, R67 ;  /* 0x00007610ff437816 */ /* 0x000fe40000000043 */
[----:B------:R0:W4:Y:S01]  /*7f20*/  @!P2 LDG.E.U8 R68, desc[UR14][R12.64] ;  /* 0x0000000e0c44a981 */ /* 0x000122000c1e1100 */
[----:B------:R-:W-:Y:S01]  /*7f30*/  PRMT R65, RZ, 0x7610, R65 ;  /* 0x00007610ff417816 */ /* 0x000fe20000000041 */
[----:B0-----:R-:W-:-:S02]  /*7f40*/  @!P2 IMAD.MOV.U32 R12, RZ, RZ, R71 ;  /* 0x000000ffff0ca224 */ /* 0x001fc400078e0047 */
[----:B------:R-:W-:-:S05]  /*7f50*/  @!P2 IMAD.MOV.U32 R13, RZ, RZ, R16 ;  /* 0x000000ffff0da224 */ /* 0x000fca00078e0010 */
[----:B------:R0:W4:Y:S01]  /*7f60*/  @!P2 LDG.E.U8 R67, desc[UR14][R12.64] ;  /* 0x0000000e0c43a981 */ /* 0x000122000c1e1100 */
[----:B------:R-:W-:Y:S02]  /*7f70*/  PRMT R64, RZ, 0x7610, R64 ;  /* 0x00007610ff407816 */ /* 0x000fe40000000040 */
[----:B------:R-:W-:Y:S02]  /*7f80*/  PRMT R63, RZ, 0x7610, R63 ;  /* 0x00007610ff3f7816 */ /* 0x000fe4000000003f */
[----:B------:R-:W-:Y:S02]  /*7f90*/  PRMT R62, RZ, 0x7610, R62 ;  /* 0x00007610ff3e7816 */ /* 0x000fe4000000003e */
[----:B------:R-:W-:Y:S02]  /*7fa0*/  PRMT R60, RZ, 0x7610, R60 ;  /* 0x00007610ff3c7816 */ /* 0x000fe4000000003c */
[----:B------:R-:W-:Y:S02]  /*7fb0*/  PRMT R59, RZ, 0x7610, R59 ;  /* 0x00007610ff3b7816 */ /* 0x000fe4000000003b */
[----:B------:R-:W-:-:S02]  /*7fc0*/  PRMT R58, RZ, 0x7610, R58 ;  /* 0x00007610ff3a7816 */ /* 0x000fc4000000003a */
        /* <DEDUP_REMOVED lines=16> */
[----:B------:R-:W-:Y:S01]  /*80d0*/  PRMT R41, RZ, 0x7610, R41 ;  /* 0x00007610ff297816 */ /* 0x000fe20000000029 */
[----:B------:R-:W-:Y:S01]  /*80e0*/  IMAD.MOV.U32 R80, RZ, RZ, R89 ;  /* 0x000000ffff507224 */ /* 0x000fe200078e0059 */
[----:B------:R-:W-:Y:S01]  /*80f0*/  PRMT R40, RZ, 0x7610, R40 ;  /* 0x00007610ff287816 */ /* 0x000fe20000000028 */
[----:B------:R-:W-:-:S02]  /*8100*/  IMAD.MOV.U32 R89, RZ, RZ, R91 ;  /* 0x000000ffff597224 */ /* 0x000fc400078e005b */
[----:B------:R-:W-:Y:S01]  /*8110*/  IMAD.MOV.U32 R91, RZ, RZ, R18 ;  /* 0x000000ffff5b7224 */ /* 0x000fe200078e0012 */
[----:B------:R-:W-:Y:S02]  /*8120*/  PRMT R39, RZ, 0x7610, R39 ;  /* 0x00007610ff277816 */ /* 0x000fe40000000027 */
[----:B------:R-:W-:Y:S01]  /*8130*/  PRMT R38, RZ, 0x7610, R38 ;  /* 0x00007610ff267816 */ /* 0x000fe20000000026 */
[----:B--2---:R-:W-:Y:S04]  /*8140*/  STL [R1+0x1b58], R70 ;  /* 0x001b584601007387 */ /* 0x004fe80000100800 */
[----:B------:R-:W-:Y:S04]  /*8150*/  STL [R1+0xba8], R76 ;  /* 0x000ba84c01007387 */ /* 0x000fe80000100800 */
[----:B------:R-:W-:Y:S04]  /*8160*/  STL [R1+0xbb4], R72 ;  /* 0x000bb44801007387 */ /* 0x000fe80000100800 */
[----:B------:R-:W-:Y:S04]  /*8170*/  STL [R1+0xbb0], R73 ;  /* 0x000bb04901007387 */ /* 0x000fe80000100800 */
[----:B------:R-:W-:Y:S04]  /*8180*/  STL [R1+0xbbc], R71 ;  /* 0x000bbc4701007387 */ /* 0x000fe80000100800 */
[----:B---3--:R1:W-:Y:S02]  /*8190*/  STL [R1+0x1b5c], R69 ;  /* 0x001b5c4501007387 */ /* 0x0083e40000100800 */
[----:B-1----:R-:W-:Y:S01]  /*81a0*/  IADD3 R69, P6, PT, R11, R8, RZ ;  /* 0x000000080b457210 */ /* 0x002fe20007fde0ff */
[----:B------:R-:W-:-:S04]  /*81b0*/  IMAD R11, R14, 0x32, RZ ;  /* 0x000000320e0b7824 */ /* 0x000fc800078e02ff */
[----:B------:R-:W-:Y:S01]  /*81c0*/  IMAD.X R70, R10, 0x1, R9, P6 ;  /* 0x000000010a467824 */ /* 0x000fe200030e0609 */
[----:B------:R-:W-:Y:S02]  /*81d0*/  SHF.R.S32.HI R10, RZ, 0x1f, R11 ;  /* 0x0000001fff0a7819 */ /* 0x000fe4000001140b */
[----:B------:R-:W-:Y:S01]  /*81e0*/  IADD3 R72, P6, PT, R11, R2, RZ ;  /* 0x000000020b487210 */ /* 0x000fe20007fde0ff */
[----:B------:R-:W-:Y:S01]  /*81f0*/  STL [R1+0xbb8], R16 ;  /* 0x000bb81001007387 */ /* 0x000fe20000100800 */
[----:B0-----:R-:W-:Y:S02]  /*8200*/  @!P2 IMAD.MOV.U32 R12, RZ, RZ, R69 ;  /* 0x000000ffff0ca224 */ /* 0x001fe400078e0045 */
[----:B------:R-:W-:Y:S01]  /*8210*/  @!P2 IMAD.MOV.U32 R13, RZ, RZ, R70 ;  /* 0x000000ffff0da224 */ /* 0x000fe200078e0046 */
[----:B------:R0:W-:Y:S01]  /*8220*/  STL [R1+0xbc4], R69 ;  /* 0x000bc44501007387 */ /* 0x0001e20000100800 */
[----:B------:R-:W-:-:S03]  /*8230*/  IMAD.X R73, R10, 0x1, R3, P6 ;  /* 0x000000010a497824 */ /* 0x000fc600030e0603 */
[----:B------:R1:W2:Y:S01]  /*8240*/  @!P2 LDG.E.U8 R65, desc[UR14][R12.64] ;  /* 0x0000000e0c41a981 */ /* 0x0002a2000c1e1100 */
[----:B0-----:R-:W-:-:S03]  /*8250*/  IADD3 R69, P6, PT, R11, R4, RZ ;  /* 0x000000040b457210 */ /* 0x001fc60007fde0ff */
[----:B------:R0:W-:Y:S01]  /*8260*/  STL [R1+0xbc0], R70 ;  /* 0x000bc04601007387 */ /* 0x0001e20000100800 */
[----:B------:R-:W-:Y:S02]  /*8270*/  VIADD R16, R74, 0xffffffad ;  /* 0xffffffad4a107836 */ /* 0x000fe40000000000 */
[----:B-1----:R-:W-:Y:S02]  /*8280*/  @!P1 IMAD.MOV.U32 R12, RZ, RZ, R72 ;  /* 0x000000ffff0c9224 */ /* 0x002fe400078e0048 */
[----:B------:R-:W-:Y:S02]  /*8290*/  @!P1 IMAD.MOV.U32 R13, RZ, RZ, R73 ;  /* 0x000000ffff0d9224 */ /* 0x000fe400078e0049 */
[----:B------:R-:W-:Y:S01]  /*82a0*/  IMAD.X R71, R10, 0x1, R5, P6 ;  /* 0x000000010a477824 */ /* 0x000fe200030e0605 */
[----:B0-----:R-:W-:Y:S01]  /*82b0*/  IADD3 R70, P6, PT, R11, R6, RZ ;  /* 0x000000060b467210 */ /* 0x001fe20007fde0ff */
[----:B------:R-:W-:Y:S01]  /*82c0*/  STL [R1+0xc8c], R72 ;  /* 0x000c8c4801007387 */ /* 0x000fe20000100800 */
[----:B------:R-:W-:-:S03]  /*82d0*/  ISETP.GE.U32.AND P2, PT, R16, 0x7fffff2e, PT ;  /* 0x7fffff2e1000780c */ /* 0x000fc60003f46070 */
[----:B------:R0:W3:Y:S01]  /*82e0*/  @!P1 LDG.E.U8 R64, desc[UR14][R12.64] ;  /* 0x0000000e0c409981 */ /* 0x0000e2000c1e1100 */
[----:B------:R-:W-:-:S03]  /*82f0*/  IMAD.X R16, R10, 0x1, R7, P6 ;  /* 0x000000010a107824 */ /* 0x000fc600030e0607 */
[----:B------:R-:W-:Y:S04]  /*8300*/  STL [R1+0xc88], R73 ;  /* 0x000c884901007387 */ /* 0x000fe80000100800 */
[----:B------:R1:W-:Y:S01]  /*8310*/  STL [R1+0xc94], R69 ;  /* 0x000c944501007387 */ /* 0x0003e20000100800 */
[----:B0-----:R-:W-:Y:S02]  /*8320*/  @!P1 IMAD.MOV.U32 R12, RZ, RZ, R69 ;  /* 0x000000ffff0c9224 */ /* 0x001fe400078e0045 */
[----:B------:R-:W-:Y:S01]  /*8330*/  @!P1 IMAD.MOV.U32 R13, RZ, RZ, R71 ;  /* 0x000000ffff0d9224 */ /* 0x000fe200078e0047 */
[----:B------:R-:W-:Y:S04]  /*8340*/  STL [R1+0xc90], R71 ;  /* 0x000c904701007387 */ /* 0x000fe80000100800 */
[----:B------:R0:W2:Y:S01]  /*8350*/  @!P1 LDG.E.U8 R63, desc[UR14][R12.64] ;  /* 0x0000000e0c3f9981 */ /* 0x0000a2000c1e1100 */
[----:B-1----:R-:W-:Y:S01]  /*8360*/  IADD3 R69, P6, PT, R11, R8, RZ ;  /* 0x000000080b457210 */ /* 0x002fe20007fde0ff */
[----:B------:R-:W-:-:S02]  /*8370*/  IMAD R11, R14, 0x3a, RZ ;  /* 0x0000003a0e0b7824 */ /* 0x000fc400078e02ff */
[----:B------:R1:W-:Y:S01]  /*8380*/  STL [R1+0xc9c], R70 ;  /* 0x000c9c4601007387 */ /* 0x0003e20000100800 */
[----:B0-----:R-:W-:Y:S02]  /*8390*/  @!P1 IMAD.MOV.U32 R12, RZ, RZ, R70 ;  /* 0x000000ffff0c9224 */ /* 0x001fe400078e0046 */
[----:B------:R-:W-:Y:S02]  /*83a0*/  @!P1 IMAD.MOV.U32 R13, RZ, RZ, R16 ;  /* 0x000000ffff0d9224 */ /* 0x000fe400078e0010 */
[----:B-1----:R-:W-:Y:S01]  /*83b0*/  IMAD.X R70, R10, 0x1, R9, P6 ;  /* 0x000000010a467824 */ /* 0x002fe200030e0609 */
[----:B------:R-:W-:Y:S02]  /*83c0*/  SHF.R.S32.HI R10, RZ, 0x1f, R11 ;  /* 0x0000001fff0a7819 */ /* 0x000fe4000001140b */
[----:B------:R-:W-:Y:S01]  /*83d0*/  IADD3 R72, P6, PT, R11, R2, RZ ;  /* 0x000000020b487210 */ /* 0x000fe20007fde0ff */
[----:B------:R0:W2:Y:S04]  /*83e0*/  @!P1 LDG.E.U8 R62, desc[UR14][R12.64] ;  /* 0x0000000e0c3e9981 */ /* 0x0000a8000c1e1100 */
[----:B------:R1:W-:Y:S01]  /*83f0*/  STL [R1+0xc98], R16 ;  /* 0x000c981001007387 */ /* 0x0003e20000100800 */
[----:B------:R-:W-:-:S03]  /*8400*/  IMAD.X R73, R10, 0x1, R3, P6 ;  /* 0x000000010a497824 */ /* 0x000fc600030e0603 */
[----:B------:R4:W-:Y:S01]  /*8410*/  STL [R1+0xca4], R69 ;  /* 0x000ca44501007387 */ /* 0x0009e20000100800 */
[----:B0-----:R-:W-:Y:S02]  /*8420*/  @!P1 IMAD.MOV.U32 R12, RZ, RZ, R69 ;  /* 0x000000ffff0c9224 */ /* 0x001fe400078e0045 */
[----:B------:R-:W-:Y:S01]  /*8430*/  @!P1 IMAD.MOV.U32 R13, RZ, RZ, R70 ;  /* 0x000000ffff0d9224 */ /* 0x000fe200078e0046 */
[----:B------:R0:W-:Y:S01]  /*8440*/  STL [R1+0xca0], R70 ;  /* 0x000ca04601007387 */ /* 0x0001e20000100800 */
[----:B-1----:R-:W-:-:S03]  /*8450*/  VIADD R16, R74, 0xffffffa5 ;  /* 0xffffffa54a107836 */ /* 0x002fc60000000000 */
[----:B------:R1:W2:Y:S01]  /*8460*/  @!P1 LDG.E.U8 R60, desc[UR14][R12.64] ;  /* 0x0000000e0c3c9981 */ /* 0x0002a2000c1e1100 */
[----:B----4-:R-:W-:-:S05]  /*8470*/  IADD3 R69, P6, PT, R11, R4, RZ ;  /* 0x000000040b457210 */ /* 0x010fca0007fde0ff */
[----:B------:R-:W-:Y:S01]  /*8480*/  IMAD.X R71, R10, 0x1, R5, P6 ;  /* 0x000000010a477824 */ /* 0x000fe200030e0605 */
[----:B0-----:R-:W-:Y:S01]  /*8490*/  IADD3 R70, P6, PT, R11, R6, RZ ;  /* 0x000000060b467210 */ /* 0x001fe20007fde0ff */
[----:B-1----:R-:W-:Y:S02]  /*84a0*/  @!P0 IMAD.MOV.U32 R12, RZ, RZ, R72 ;  /* 0x000000ffff0c8224 */ /* 0x002fe400078e0048 */
[----:B------:R-:W-:Y:S01]  /*84b0*/  @!P0 IMAD.MOV.U32 R13, RZ, RZ, R73 ;  /* 0x000000ffff0d8224 */ /* 0x000fe200078e0049 */
[----:B------:R-:W-:Y:S01]  /*84c0*/  STL [R1+0xd6c], R72 ;  /* 0x000d6c4801007387 */ /* 0x000fe20000100800 */
[----:B------:R-:W-:Y:S01]  /*84d0*/  ISETP.GE.U32.AND P1, PT, R16, 0x7fffff26, PT ;  /* 0x7fffff261000780c */ /* 0x000fe20003f26070 */
[----:B------:R-:W-:Y:S02]  /*84e0*/  IMAD.X R16, R10, 0x1, R7, P6 ;  /* 0x000000010a107824 */ /* 0x000fe400030e0607 */
[----:B------:R0:W4:Y:S04]  /*84f0*/  @!P0 LDG.E.U8 R59, desc[UR14][R12.64] ;  /* 0x0000000e0c3b8981 */ /* 0x000128000c1e1100 */
[----:B------:R-:W-:Y:S04]  /*8500*/  STL [R1+0xd68], R73 ;  /* 0x000d684901007387 */ /* 0x000fe80000100800 */
[----:B------:R1:W-:Y:S01]  /*8510*/  STL [R1+0xd74], R69 ;  /* 0x000d744501007387 */ /* 0x0003e20000100800 */
[----:B0-----:R-:W-:-:S02]  /*8520*/  @!P0 IMAD.MOV.U32 R12, RZ, RZ, R69 ;  /* 0x000000ffff0c8224 */ /* 0x001fc400078e0045 */
[----:B------:R-:W-:Y:S01]  /*8530*/  @!P0 IMAD.MOV.U32 R13, RZ, RZ, R71 ;  /* 0x000000ffff0d8224 */ /* 0x000fe200078e0047 */
[----:B------:R-:W-:Y:S04]  /*8540*/  STL [R1+0xd70], R71 ;  /* 0x000d704701007387 */ /* 0x000fe80000100800 */
[----:B------:R0:W2:Y:S01]  /*8550*/  @!P0 LDG.E.U8 R58, desc[UR14][R12.64] ;  /* 0x0000000e0c3a8981 */ /* 0x0000a2000c1e1100 */
[----:B-1----:R-:W-:Y:S01]  /*8560*/  IADD3 R69, P6, PT, R11, R8, RZ ;  /* 0x000000080b457210 */ /* 0x002fe20007fde0ff */
[----:B------:R-:W-:Y:S02]  /*8570*/  IMAD R11, R14, 0x42, RZ ;  /* 0x000000420e0b7824 */ /* 0x000fe400078e02ff */
[----:B------:R1:W-:Y:S01]  /*8580*/  STL [R1+0xd7c], R70 ;  /* 0x000d7c4601007387 */ /* 0x0003e20000100800 */
[----:B0-----:R-:W-:-:S02]  /*8590*/  @!P0 IMAD.MOV.U32 R12, RZ, RZ, R70 ;  /* 0x000000ffff0c8224 */ /* 0x001fc400078e0046 */
        /* <DEDUP_REMOVED lines=13> */
[----:B------:R-:W-:-:S05]  /*8670*/  IADD3 R69, P6, PT, R11, R4, RZ ;  /* 0x000000040b457210 */ /* 0x000fca0007fde0ff */
[----:B------:R-:W-:Y:S01]  /*8680*/  IMAD.X R71, R10, 0x1, R5, P6 ;  /* 0x000000010a477824 */ /* 0x000fe200030e0605 */
[----:B0-----:R-:W-:Y:S01]  /*8690*/  IADD3 R70, P6, PT, R11, R6, RZ ;  /* 0x000000060b467210 */ /* 0x001fe20007fde0ff */
[----:B-1----:R-:W-:Y:S02]  /*86a0*/  @!P4 IMAD.MOV.U32 R12, RZ, RZ, R72 ;  /* 0x000000ffff0cc224 */ /* 0x002fe400078e0048 */
[----:B------:R-:W-:Y:S01]  /*86b0*/  @!P4 IMAD.MOV.U32 R13, RZ, RZ, R73 ;  /* 0x000000ffff0dc224 */ /* 0x000fe200078e0049 */
[----:B------:R-:W-:Y:S01]  /*86c0*/  STL [R1+0xe4c], R72 ;  /* 0x000e4c4801007387 */ /* 0x000fe20000100800 */
[----:B------:R-:W-:Y:S01]  /*86d0*/  ISETP.GE.U32.AND P0, PT, R16, 0x7fffff1e, PT ;  /* 0x7fffff1e1000780c */ /* 0x000fe20003f06070 */
[----:B------:R-:W-:Y:S02]  /*86e0*/  IMAD.X R16, R10, 0x1, R7, P6 ;  /* 0x000000010a107824 */ /* 0x000fe400030e0607 */
[----:B------:R0:W2:Y:S04]  /*86f0*/  @!P4 LDG.E.U8 R55, desc[UR14][R12.64] ;  /* 0x0000000e0c37c981 */ /* 0x0000a8000c1e1100 */
        /* <DEDUP_REMOVED lines=87> */
[----:B---3--:R-:W-:-:S05]  /*8c70*/  IADD3 R69, P6, PT, R11, R4, RZ ;  /* 0x000000040b457210 */ /* 0x008fca0007fde0ff */
[----:B------:R-:W-:Y:S01]  /*8c80*/  IMAD.X R71, R10, 0x1, R5, P6 ;  /* 0x000000010a477824 */ /* 0x000fe200030e0605 */
[----:B0-----:R-:W-:Y:S01]  /*8c90*/  IADD3 R70, P6, PT, R11, R6, RZ ;  /* 0x000000060b467210 */ /* 0x001fe20007fde0ff */
[----:B-1----:R-:W-:Y:S02]  /*8ca0*/  @!P1 IMAD.MOV.U32 R12, RZ, RZ, R72 ;  /* 0x000000ffff0c9224 */ /* 0x002fe400078e0048 */
[----:B------:R-:W-:Y:S01]  /*8cb0*/  @!P1 IMAD.MOV.U32 R13, RZ, RZ, R73 ;  /* 0x000000ffff0d9224 */ /* 0x000fe200078e0049 */
[----:B------:R-:W-:Y:S01]  /*8cc0*/  STL [R1+0x10ec], R72 ;  /* 0x0010ec4801007387 */ /* 0x000fe20000100800 */
[----:B------:R-:W-:Y:S01]  /*8cd0*/  ISETP.GE.U32.AND P2, PT, R16, 0x7fffff06, PT ;  /* 0x7fffff061000780c */ /* 0x000fe20003f46070 */
[----:B------:R-:W-:Y:S02]  /*8ce0*/  IMAD.X R16, R10, 0x1, R7, P6 ;  /* 0x000000010a107824 */ /* 0x000fe400030e0607 */
[----:B------:R0:W3:Y:S04]  /*8cf0*/  @!P1 LDG.E.U8 R43, desc[UR14][R12.64] ;  /* 0x0000000e0c2b9981 */ /* 0x0000e8000c1e1100 */
        /* <DEDUP_REMOVED lines=13> */
[C---:B------:R-:W-:Y:S01]  /*8dd0*/  IADD3 R71, P6, PT, R11.reuse, R2, RZ ;  /* 0x000000020b477210 */ /* 0x040fe20007fde0ff */
[----:B------:R0:W2:Y:S04]  /*8de0*/  @!P1 LDG.E.U8 R41, desc[UR14][R12.64] ;  /* 0x0000000e0c299981 */ /* 0x0000a8000c1e1100 */
[----:B------:R-:W-:Y:S01]  /*8df0*/  IMAD.X R72, R10, 0x1, R3, P6 ;  /* 0x000000010a487824 */ /* 0x000fe200030e0603 */
[----:B------:R-:W-:Y:S01]  /*8e00*/  IADD3 R18, P6, PT, R11, R4, RZ ;  /* 0x000000040b127210 */ /* 0x000fe20007fde0ff */
[----:B------:R1:W-:Y:S01]  /*8e10*/  STL [R1+0x10f8], R16 ;  /* 0x0010f81001007387 */ /* 0x0003e20000100800 */
[----:B0-----:R-:W-:-:S02]  /*8e20*/  @!P1 IMAD.MOV.U32 R12, RZ, RZ, R69 ;  /* 0x000000ffff0c9224 */ /* 0x001fc400078e0045 */
[----:B------:R-:W-:Y:S01]  /*8e30*/  @!P1 IMAD.MOV.U32 R13, RZ, RZ, R70 ;  /* 0x000000ffff0d9224 */ /* 0x000fe200078e0046 */
[----:B------:R-:W-:Y:S01]  /*8e40*/  STL [R1+0x1104], R69 ;  /* 0x0011044501007387 */ /* 0x000fe20000100800 */
[----:B-1----:R-:W-:-:S03]  /*8e50*/  VIADD R16, R74, 0xfffffffc ;  /* 0xfffffffc4a107836 */ /* 0x002fc60000000000 */
[----:B------:R0:W-:Y:S04]  /*8e60*/  STL [R1+0x1100], R70 ;  /* 0x0011004601007387 */ /* 0x0001e80000100800 */
[----:B------:R1:W2:Y:S01]  /*8e70*/  @!P1 LDG.E.U8 R40, desc[UR14][R12.64] ;  /* 0x0000000e0c289981 */ /* 0x0002a2000c1e1100 */
[----:B------:R-:W-:Y:S01]  /*8e80*/  ISETP.GE.U32.AND P1, PT, R16, 0x7fffff7d, PT ;  /* 0x7fffff7d1000780c */ /* 0x000fe20003f26070 */
[----:B0-----:R-:W-:Y:S01]  /*8e90*/  IMAD.X R70, R10, 0x1, R5, P6 ;  /* 0x000000010a467824 */ /* 0x001fe200030e0605 */
[----:B------:R-:W-:Y:S01]  /*8ea0*/  IADD3 R69, P6, PT, R11, R6, RZ ;  /* 0x000000060b457210 */ /* 0x000fe20007fde0ff */
[----:B-1----:R-:W-:Y:S02]  /*8eb0*/  @!P0 IMAD.MOV.U32 R12, RZ, RZ, R71 ;  /* 0x000000ffff0c8224 */ /* 0x002fe400078e0047 */
[----:B------:R-:W-:-:S02]  /*8ec0*/  @!P0 IMAD.MOV.U32 R13, RZ, RZ, R72 ;  /* 0x000000ffff0d8224 */ /* 0x000fc400078e0048 */
[----:B------:R-:W-:Y:S01]  /*8ed0*/  IMAD.X R16, R10, 0x1, R7, P6 ;  /* 0x000000010a107824 */ /* 0x000fe200030e0607 */
[----:B------:R-:W-:Y:S02]  /*8ee0*/  IADD3 R11, P6, PT, R11, R8, RZ ;  /* 0x000000080b0b7210 */ /* 0x000fe40007fde0ff */
[----:B------:R0:W2:Y:S01]  /*8ef0*/  @!P0 LDG.E.U8 R39, desc[UR14][R12.64] ;  /* 0x0000000e0c278981 */ /* 0x0000a2000c1e1100 */
[----:B------:R-:W-:-:S03]  /*8f00*/  PRMT R37, RZ, 0x7610, R37 ;  /* 0x00007610ff257816 */ /* 0x000fc60000000025 */
[----:B------:R-:W-:Y:S01]  /*8f10*/  STL [R1+0x11d4], R71 ;  /* 0x0011d44701007387 */ /* 0x000fe20000100800 */
[----:B------:R-:W-:Y:S02]  /*8f20*/  IMAD.X R10, R10, 0x1, R9, P6 ;  /* 0x000000010a0a7824 */ /* 0x000fe400030e0609 */
[----:B0-----:R-:W-:Y:S02]  /*8f30*/  @!P0 IMAD.MOV.U32 R12, RZ, RZ, R18 ;  /* 0x000000ffff0c8224 */ /* 0x001fe400078e0012 */
[----:B------:R-:W-:Y:S01]  /*8f40*/  @!P0 IMAD.MOV.U32 R13, RZ, RZ, R70 ;  /* 0x000000ffff0d8224 */ /* 0x000fe200078e0046 */
[----:B------:R-:W-:Y:S04]  /*8f50*/  STL [R1+0x11d0], R72 ;  /* 0x0011d04801007387 */ /* 0x000fe80000100800 */
[----:B------:R0:W-:Y:S04]  /*8f60*/  STL [R1+0x11dc], R18 ;  /* 0x0011dc1201007387 */ /* 0x0001e80000100800 */
[----:B------:R1:W2:Y:S04]  /*8f70*/  @!P0 LDG.E.U8 R38, desc[UR14][R12.64] ;  /* 0x0000000e0c268981 */ /* 0x0002a8000c1e1100 */
[----:B------:R-:W-:Y:S01]  /*8f80*/  STL [R1+0x11d8], R70 ;  /* 0x0011d84601007387 */ /* 0x000fe20000100800 */
[----:B0-----:R-:W-:-:S03]  /*8f90*/  IMAD R18, R14, 0x6a, RZ ;  /* 0x0000006a0e127824 */ /* 0x001fc600078e02ff */
[----:B------:R-:W-:Y:S01]  /*8fa0*/  STL [R1+0x11e4], R69 ;  /* 0x0011e44501007387 */ /* 0x000fe20000100800 */
[----:B-1----:R-:W-:Y:S02]  /*8fb0*/  @!P0 IMAD.MOV.U32 R12, RZ, RZ, R69 ;  /* 0x000000ffff0c8224 */ /* 0x002fe400078e0045 */
[----:B------:R-:W-:Y:S01]  /*8fc0*/  @!P0 IMAD.MOV.U32 R13, RZ, RZ, R16 ;  /* 0x000000ffff0d8224 */ /* 0x000fe200078e0010 */
[----:B------:R0:W-:Y:S01]  /*8fd0*/  STL [R1+0x11e0], R16 ;  /* 0x0011e01001007387 */ /* 0x0001e20000100800 */
[----:B------:R-:W-:-:S03]  /*8fe0*/  IMAD.MOV.U32 R79, RZ, RZ, R82 ;  /* 0x000000ffff4f7224 */ /* 0x000fc600078e0052 */
[----:B------:R1:W-:Y:S01]  /*8ff0*/  STL [R1+0x11ec], R11 ;  /* 0x0011ec0b01007387 */ /* 0x0003e20000100800 */
[----:B------:R-:W-:-:S03]  /*9000*/  IMAD.MOV.U32 R82, RZ, RZ, R83 ;  /* 0x000000ffff527224 */ /* 0x000fc600078e0053 */
[----:B------:R4:W2:Y:S01]  /*9010*/  @!P0 LDG.E.U8 R37, desc[UR14][R12.64] ;  /* 0x0000000e0c258981 */ /* 0x0008a2000c1e1100 */
[----:B0-----:R-:W-:Y:S02]  /*9020*/  IADD3 R16, P6, PT, R18, R2, RZ ;  /* 0x0000000212107210 */ /* 0x001fe40007fde0ff */
[-C--:B-1----:R-:W-:Y:S01]  /*9030*/  @!P0 LOP3.LUT R11, R11, R10.reuse, RZ, 0x3c, !PT ;  /* 0x0000000a0b0b8212 */ /* 0x082fe200078e3cff */
[----:B------:R0:W-:Y:S01]  /*9040*/  STL [R1+0x11e8], R10 ;  /* 0x0011e80a01007387 */ /* 0x0001e20000100800 */
[----:B------:R-:W-:Y:S01]  /*9050*/  IMAD.MOV.U32 R83, RZ, RZ, R84 ;  /* 0x000000ffff537224 */ /* 0x000fe200078e0054 */
[----:B----4-:R-:W-:Y:S01]  /*9060*/  SHF.R.S32.HI R13, RZ, 0x1f, R18 ;  /* 0x0000001fff0d7819 */ /* 0x010fe20000011412 */
[----:B------:R-:W-:Y:S02]  /*9070*/  IMAD.MOV.U32 R78, RZ, RZ, R81 ;  /* 0x000000ffff4e7224 */ /* 0x000fe400078e0051 */
[----:B------:R-:W-:Y:S01]  /*9080*/  IMAD.MOV.U32 R84, RZ, RZ, R85 ;  /* 0x000000ffff547224 */ /* 0x000fe200078e0055 */
[----:B------:R-:W-:Y:S01]  /*9090*/  PRMT R36, RZ, 0x7610, R36 ;  /* 0x00007610ff247816 */ /* 0x000fe20000000024 */
[----:B------:R-:W-:Y:S01]  /*90a0*/  IMAD.MOV.U32 R85, RZ, RZ, R86 ;  /* 0x000000ffff557224 */ /* 0x000fe200078e0056 */
[----:B0-----:R-:W-:Y:S01]  /*90b0*/  @!P0 LOP3.LUT R10, R11, R10, RZ, 0x3c, !PT ;  /* 0x0000000a0b0a8212 */ /* 0x001fe200078e3cff */
[----:B------:R-:W-:-:S02]  /*90c0*/  IMAD.MOV.U32 R81, RZ, RZ, R17 ;  /* 0x000000ffff517224 */ /* 0x000fc400078e0011 */
[----:B------:R-:W-:Y:S01]  /*90d0*/  IMAD.MOV.U32 R86, RZ, RZ, R87 ;  /* 0x000000ffff567224 */ /* 0x000fe200078e0057 */
[----:B------:R-:W-:Y:S01]  /*90e0*/  @!P0 LOP3.LUT R11, R11, R10, RZ, 0x3c, !PT ;  /* 0x0000000a0b0b8212 */ /* 0x000fe200078e3cff */
[C---:B------:R-:W-:Y:S01]  /*90f0*/  IMAD.X R17, R13.reuse, 0x1, R3, P6 ;  /* 0x000000010d117824 */ /* 0x040fe200030e0603 */
[----:B------:R-:W-:Y:S01]  /*9100*/  IADD3 R70, P6, PT, R18, R4, RZ ;  /* 0x0000000412467210 */ /* 0x000fe20007fde0ff */
[----:B------:R-:W-:Y:S02]  /*9110*/  IMAD.MOV.U32 R87, RZ, RZ, R20 ;  /* 0x000000ffff577224 */ /* 0x000fe400078e0014 */
[----:B------:R-:W-:Y:S01]  /*9120*/  IMAD R20, R14, 0x72, RZ ;  /* 0x000000720e147824 */ /* 0x000fe200078e02ff */
[----:B------:R-:W-:Y:S01]  /*9130*/  PRMT R35, RZ, 0x7610, R35 ;  /* 0x00007610ff237816 */ /* 0x000fe20000000023 */
[----:B------:R-:W-:Y:S01]  /*9140*/  IMAD.MOV.U32 R77, RZ, RZ, R80 ;  /* 0x000000ffff4d7224 */ /* 0x000fe200078e0050 */
[----:B------:R0:W4:Y:S01]  /*9150*/  @!P0 LDG.E.U8 R36, desc[UR14][R10.64] ;  /* 0x0000000e0a248981 */ /* 0x000122000c1e1100 */
[----:B------:R-:W-:Y:S01]  /*9160*/  IMAD.X R71, R13, 0x1, R5, P6 ;  /* 0x000000010d477824 */ /* 0x000fe200030e0605 */
[----:B------:R-:W-:Y:S01]  /*9170*/  IADD3 R73, P6, PT, R20, R2, RZ ;  /* 0x0000000214497210 */ /* 0x000fe20007fde0ff */
[----:B------:R-:W-:Y:S01]  /*9180*/  IMAD.MOV.U32 R80, RZ, RZ, R21 ;  /* 0x000000ffff507224 */ /* 0x000fe200078e0015 */
[----:B------:R-:W-:Y:S01]  /*9190*/  STL [R1+0x12d4], R16 ;  /* 0x0012d41001007387 */ /* 0x000fe20000100800 */
[----:B------:R-:W-:-:S02]  /*91a0*/  IMAD R21, R14, 0x7a, RZ ;  /* 0x0000007a0e157824 */ /* 0x000fc400078e02ff */
[----:B------:R-:W-:Y:S01]  /*91b0*/  IMAD.MOV.U32 R75, RZ, RZ, R79 ;  /* 0x000000ffff4b7224 */ /* 0x000fe200078e004f */
[----:B------:R1:W2:Y:S01]  /*91c0*/  @!P4 LDG.E.U8 R35, desc[UR14][R16.64] ;  /* 0x0000000e1023c981 */ /* 0x0002a2000c1e1100 */
[----:B0-----:R-:W-:Y:S01]  /*91d0*/  SHF.R.S32.HI R10, RZ, 0x1f, R20 ;  /* 0x0000001fff0a7819 */ /* 0x001fe20000011414 */
[----:B------:R-:W-:Y:S02]  /*91e0*/  IMAD.MOV.U32 R79, RZ, RZ, R80 ;  /* 0x000000ffff4f7224 */ /* 0x000fe400078e0050 */
[----:B------:R1:W-:Y:S01]  /*91f0*/  STL [R1+0x12d0], R17 ;  /* 0x0012d01101007387 */ /* 0x0003e20000100800 */
[----:B------:R-:W-:Y:S01]  /*9200*/  IMAD.MOV.U32 R80, RZ, RZ, R81 ;  /* 0x000000ffff507224 */ /* 0x000fe200078e0051 */
[----:B------:R-:W-:Y:S01]  /*9210*/  SHF.R.S32.HI R11, RZ, 0x1f, R21 ;  /* 0x0000001fff0b7819 */ /* 0x000fe20000011415 */
[----:B------:R-:W-:Y:S02]  /*9220*/  VIADD R12, R74, 0xfffffff4 ;  /* 0xfffffff44a0c7836 */ /* 0x000fe40000000000 */
[----:B------:R-:W-:Y:S01]  /*9230*/  IMAD.MOV.U32 R81, RZ, RZ, R22 ;  /* 0x000000ffff517224 */ /* 0x000fe200078e0016 */
[----:B------:R-:W-:Y:S01]  /*9240*/  PRMT R31, RZ, 0x7610, R31 ;  /* 0x00007610ff1f7816 */ /* 0x000fe2000000001f */
[----:B------:R-:W-:-:S02]  /*9250*/  IMAD R22, R14, 0x3, RZ ;  /* 0x000000030e167824 */ /* 0x000fc400078e02ff */
[----:B-1----:R-:W-:Y:S01]  /*9260*/  IMAD.X R17, R10, 0x1, R3, P6 ;  /* 0x000000010a117824 */ /* 0x002fe200030e0603 */
[-C--:B------:R-:W-:Y:S01]  /*9270*/  IADD3 R72, P6, PT, R21, R2.reuse, RZ ;  /* 0x0000000215487210 */ /* 0x080fe20007fde0ff */
[----:B------:R-:W-:Y:S02]  /*9280*/  IMAD.MOV.U32 R76, RZ, RZ, R77 ;  /* 0x000000ffff4c7224 */ /* 0x000fe400078e004d */
[----:B------:R-:W-:Y:S01]  /*9290*/  @!P5 IMAD.MOV.U32 R16, RZ, RZ, R73 ;  /* 0x000000ffff10d224 */ /* 0x000fe200078e0049 */
[----:B------:R-:W-:Y:S01]  /*92a0*/  ISETP.GE.U32.AND P0, PT, R12, 0x7fffff75, PT ;  /* 0x7fffff750c00780c */ /* 0x000fe20003f06070 */
[----:B------:R-:W-:Y:S01]  /*92b0*/  IMAD.MOV.U32 R77, RZ, RZ, R0 ;  /* 0x000000ffff4d7224 */ /* 0x000fe200078e0000 */
[----:B------:R-:W-:Y:S01]  /*92c0*/  STL [R1+0x12dc], R70 ;  /* 0x0012dc4601007387 */ /* 0x000fe20000100800 */
[----:B------:R-:W-:Y:S01]  /*92d0*/  IMAD.X R0, R11, 0x1, R3, P6 ;  /* 0x000000010b007824 */ /* 0x000fe200030e0603 */
[----:B------:R-:W-:Y:S02]  /*92e0*/  SHF.R.S32.HI R12, RZ, 0x1f, R22 ;  /* 0x0000001fff0c7819 */ /* 0x000fe40000011416 */
[----:B------:R0:W-:Y:S01]  /*92f0*/  STL [R1+0x13d4], R73 ;  /* 0x0013d44901007387 */ /* 0x0001e20000100800 */
[----:B------:R-:W-:-:S02]  /*9300*/  IADD3 R69, P6, PT, R22, R2, RZ ;  /* 0x0000000216457210 */ /* 0x000fc40007fde0ff */
[----:B------:R-:W-:Y:S01]  /*9310*/  PRMT R61, RZ, 0x7610, R61 ;  /* 0x00007610ff3d7816 */ /* 0x000fe2000000003d */
[----:B------:R-:W-:Y:S04]  /*9320*/  STL [R1+0x12d8], R71 ;  /* 0x0012d84701007387 */ /* 0x000fe80000100800 */
[----:B------:R1:W-:Y:S04]  /*9330*/  STL [R1+0x13d0], R17 ;  /* 0x0013d01101007387 */ /* 0x0003e80000100800 */
[----:B------:R1:W2:Y:S01]  /*9340*/  @!P5 LDG.E.U8 R31, desc[UR14][R16.64] ;  /* 0x0000000e101fd981 */ /* 0x0002a2000c1e1100 */
[----:B0-----:R-:W-:Y:S01]  /*9350*/  IMAD.X R73, R12, 0x1, R3, P6 ;  /* 0x000000010c497824 */ /* 0x001fe200030e0603 */
[----:B------:R-:W-:Y:S01]  /*9360*/  PRMT R66, RZ, 0x7610, R66 ;  /* 0x00007610ff427816 */ /* 0x000fe20000000042 */
[----:B-1----:R-:W-:-:S02]  /*9370*/  @!P2 IMAD.MOV.U32 R16, RZ, RZ, R72 ;  /* 0x000000ffff10a224 */ /* 0x002fc400078e0048 */
[----:B------:R-:W-:Y:S01]  /*9380*/  @!P2 IMAD.MOV.U32 R17, RZ, RZ, R0 ;  /* 0x000000ffff11a224 */ /* 0x000fe200078e0000 */
[----:B------:R0:W-:Y:S04]  /*9390*/  STL [R1+0x14d4], R72 ;  /* 0x0014d44801007387 */ /* 0x0001e80000100800 */
[----:B------:R1:W2:Y:S01]  /*93a0*/  @!P2 LDG.E.U8 R61, desc[UR14][R16.64] ;  /* 0x0000000e103da981 */ /* 0x0002a2000c1e1100 */
[----:B------:R-:W-:-:S03]  /*93b0*/  PRMT R34, RZ, 0x7610, R34 ;  /* 0x00007610ff227816 */ /* 0x000fc60000000022 */
[----:B------:R-:W-:Y:S01]  /*93c0*/  STL [R1+0x14d0], R0 ;  /* 0x0014d00001007387 */ /* 0x000fe20000100800 */
[----:B0-----:R-:W-:Y:S01]  /*93d0*/  IADD3 R72, P6, PT, R18, R6, RZ ;  /* 0x0000000612487210 */ /* 0x001fe20007fde0ff */
[----:B-1----:R-:W-:Y:S02]  /*93e0*/  @!P1 IMAD.MOV.U32 R16, RZ, RZ, R69 ;  /* 0x000000ffff109224 */ /* 0x002fe400078e0045 */
[----:B------:R-:W-:Y:S01]  /*93f0*/  @!P1 IMAD.MOV.U32 R17, RZ, RZ, R73 ;  /* 0x000000ffff119224 */ /* 0x000fe200078e0049 */
[----:B------:R-:W-:Y:S04]  /*9400*/  STL [R1+0x280], R69 ;  /* 0x0002804501007387 */ /* 0x000fe80000100800 */
[----:B------:R0:W2:Y:S04]  /*9410*/  @!P1 LDG.E.U8 R66, desc[UR14][R16.64] ;  /* 0x0000000e10429981 */ /* 0x0000a8000c1e1100 */
[----:B------:R1:W-:Y:S01]  /*9420*/  STL [R1+0x27c], R73 ;  /* 0x00027c4901007387 */ /* 0x0003e20000100800 */
[----:B------:R-:W-:Y:S01]  /*9430*/  PRMT R33, RZ, 0x7610, R33 ;  /* 0x00007610ff217816 */ /* 0x000fe20000000021 */
[----:B0-----:R-:W-:-:S02]  /*9440*/  @!P4 IMAD.MOV.U32 R16, RZ, RZ, R70 ;  /* 0x000000ffff10c224 */ /* 0x001fc400078e0046 */
[----:B------:R-:W-:Y:S02]  /*9450*/  @!P4 IMAD.MOV.U32 R17, RZ, RZ, R71 ;  /* 0x000000ffff11c224 */ /* 0x000fe400078e0047 */
[C---:B-1----:R-:W-:Y:S01]  /*9460*/  IMAD.X R73, R13.reuse, 0x1, R7, P6 ;  /* 0x000000010d497824 */ /* 0x042fe200030e0607 */
[----:B------:R-:W-:Y:S02]  /*9470*/  IADD3 R69, P6, PT, R18, R8, RZ ;  /* 0x0000000812457210 */ /* 0x000fe40007fde0ff */
[----:B------:R0:W2:Y:S03]  /*9480*/  @!P4 LDG.E.U8 R34, desc[UR14][R16.64] ;  /* 0x0000000e1022c981 */ /* 0x0000a6000c1e1100 */
[----:B------:R-:W-:Y:S01]  /*9490*/  IMAD.X R71, R13, 0x1, R9, P6 ;  /* 0x000000010d477824 */ /* 0x000fe200030e0609 */
[----:B------:R-:W-:Y:S01]  /*94a0*/  IADD3 R70, P6, PT, R20, R4, RZ ;  /* 0x0000000414467210 */ /* 0x000fe20007fde0ff */
[----:B0-----:R-:W-:-:S02]  /*94b0*/  @!P4 IMAD.MOV.U32 R16, RZ, RZ, R72 ;  /* 0x000000ffff10c224 */ /* 0x001fc400078e0048 */
[----:B------:R-:W-:Y:S01]  /*94c0*/  @!P4 IMAD.MOV.U32 R17, RZ, RZ, R73 ;  /* 0x000000ffff11c224 */ /* 0x000fe200078e0049 */
[----:B------:R-:W-:Y:S01]  /*94d0*/  PRMT R32, RZ, 0x7610, R32 ;  /* 0x00007610ff207816 */ /* 0x000fe20000000020 */
[----:B------:R-:W-:Y:S01]  /*94e0*/  STL [R1+0x12e4], R72 ;  /* 0x0012e44801007387 */ /* 0x000fe20000100800 */
[----:B------:R-:W-:-:S03]  /*94f0*/  IMAD.X R13, R10, 0x1, R5, P6 ;  /* 0x000000010a0d7824 */ /* 0x000fc600030e0605 */
[----:B------:R0:W2:Y:S04]  /*9500*/  @!P4 LDG.E.U8 R33, desc[UR14][R16.64] ;  /* 0x0000000e1021c981 */ /* 0x0000a8000c1e1100 */
[----:B------:R-:W-:Y:S01]  /*9510*/  STL [R1+0x12e0], R73 ;  /* 0x0012e04901007387 */ /* 0x000fe20000100800 */
[----:B------:R-:W-:-:S03]  /*9520*/  PRMT R30, RZ, 0x7610, R30 ;  /* 0x00007610ff1e7816 */ /* 0x000fc6000000001e */
[----:B------:R1:W-:Y:S01]  /*9530*/  STL [R1+0x12ec], R69 ;  /* 0x0012ec4501007387 */ /* 0x0003e20000100800 */
[----:B0-----:R-:W-:Y:S02]  /*9540*/  @!P4 IMAD.MOV.U32 R16, RZ, RZ, R69 ;  /* 0x000000ffff10c224 */ /* 0x001fe400078e0045 */
[----:B------:R-:W-:Y:S01]  /*9550*/  @!P4 IMAD.MOV.U32 R17, RZ, RZ, R71 ;  /* 0x000000ffff11c224 */ /* 0x000fe200078e0047 */
[----:B------:R-:W-:Y:S04]  /*9560*/  STL [R1+0x12e8], R71 ;  /* 0x0012e84701007387 */ /* 0x000fe80000100800 */
[----:B------:R0:W2:Y:S01]  /*9570*/  @!P4 LDG.E.U8 R32, desc[UR14][R16.64] ;  /* 0x0000000e1020c981 */ /* 0x0000a2000c1e1100 */
[----:B-1----:R-:W-:-:S03]  /*9580*/  IADD3 R69, P6, PT, R20, R6, RZ ;  /* 0x0000000614457210 */ /* 0x002fc60007fde0ff */
[----:B------:R1:W-:Y:S02]  /*9590*/  STL [R1+0x13dc], R70 ;  /* 0x0013dc4601007387 */ /* 0x0003e40000100800 */
[----:B------:R-:W-:Y:S02]  /*95a0*/  IMAD.X R72, R10, 0x1, R7, P6 ;  /* 0x000000010a487824 */ /* 0x000fe400030e0607 */
[----:B0-----:R-:W-:Y:S02]  /*95b0*/  @!P5 IMAD.MOV.U32 R16, RZ, RZ, R70 ;  /* 0x000000ffff10d224 */ /* 0x001fe400078e0046 */
[----:B------:R-:W-:Y:S01]  /*95c0*/  @!P5 IMAD.MOV.U32 R17, RZ, RZ, R13 ;  /* 0x000000ffff11d224 */ /* 0x000fe200078e000d */
[----:B-1----:R-:W-:Y:S02]  /*95d0*/  IADD3 R70, P4, PT, R20, R8, RZ ;  /* 0x0000000814467210 */ /* 0x002fe40007f9e0ff */
[----:B------:R-:W-:Y:S02]  /*95e0*/  PRMT R29, RZ, 0x7610, R29 ;  /* 0x00007610ff1d7816 */ /* 0x000fe4000000001d */
[----:B------:R0:W2:Y:S01]  /*95f0*/  @!P5 LDG.E.U8 R30, desc[UR14][R16.64] ;  /* 0x0000000e101ed981 */ /* 0x0000a2000c1e1100 */
[----:B------:R-:W-:Y:S01]  /*9600*/  IMAD.X R71, R10, 0x1, R9, P4 ;  /* 0x000000010a477824 */ /* 0x000fe200020e0609 */
[----:B------:R-:W-:-:S02]  /*9610*/  PRMT R28, RZ, 0x7610, R28 ;  /* 0x00007610ff1c7816 */ /* 0x000fc4000000001c */
[----:B------:R1:W-:Y:S01]  /*9620*/  STL [R1+0x13d8], R13 ;  /* 0x0013d80d01007387 */ /* 0x0003e20000100800 */
[----:B0-----:R-:W-:Y:S02]  /*9630*/  @!P5 IMAD.MOV.U32 R16, RZ, RZ, R69 ;  /* 0x000000ffff10d224 */ /* 0x001fe400078e0045 */
[----:B------:R-:W-:Y:S01]  /*9640*/  @!P5 IMAD.MOV.U32 R17, RZ, RZ, R72 ;  /* 0x000000ffff11d224 */ /* 0x000fe200078e0048 */
[----:B-1----:R-:W-:-:S04]  /*9650*/  IADD3 R13, P6, PT, R21, R4, RZ ;  /* 0x00000004150d7210 */ /* 0x002fc80007fde0ff */
[----:B------:R0:W2:Y:S01]  /*9660*/  @!P5 LDG.E.U8 R29, desc[UR14][R16.64] ;  /* 0x0000000e101dd981 */ /* 0x0000a2000c1e1100 */
[----:B------:R-:W-:-:S03]  /*9670*/  IADD3 R10, P4, PT, R21, R6, RZ ;  /* 0x00000006150a7210 */ /* 0x000fc60007f9e0ff */
[----:B------:R-:W-:Y:S01]  /*9680*/  STL [R1+0x13e4], R69 ;  /* 0x0013e44501007387 */ /* 0x000fe20000100800 */
[----:B0-----:R-:W-:Y:S02]  /*9690*/  @!P5 IMAD.MOV.U32 R16, RZ, RZ, R70 ;  /* 0x000000ffff10d224 */ /* 0x001fe400078e0046 */
[----:B------:R-:W-:Y:S01]  /*96a0*/  @!P5 IMAD.MOV.U32 R17, RZ, RZ, R71 ;  /* 0x000000ffff11d224 */ /* 0x000fe200078e0047 */
[----:B------:R-:W-:Y:S04]  /*96b0*/  STL [R1+0x13ec], R70 ;  /* 0x0013ec4601007387 */ /* 0x000fe80000100800 */
[----:B------:R-:W-:Y:S04]  /*96c0*/  STL [R1+0x13e0], R72 ;  /* 0x0013e04801007387 */ /* 0x000fe80000100800 */
[----:B------:R0:W2:Y:S04]  /*96d0*/  @!P5 LDG.E.U8 R28, desc[UR14][R16.64] ;  /* 0x0000000e101cd981 */ /* 0x0000a8000c1e1100 */
[----:B------:R1:W-:Y:S04]  /*96e0*/  STL [R1+0x14dc], R13 ;  /* 0x0014dc0d01007387 */ /* 0x0003e80000100800 */
[----:B------:R3:W-:Y:S01]  /*96f0*/  STL [R1+0x13e8], R71 ;  /* 0x0013e84701007387 */ /* 0x0007e20000100800 */
[----:B0-----:R-:W-:Y:S01]  /*9700*/  @!P2 IMAD.MOV.U32 R16, RZ, RZ, R13 ;  /* 0x000000ffff10a224 */ /* 0x001fe200078e000d */
[----:B-1----:R-:W-:Y:S01]  /*9710*/  IADD3 R13, P5, PT, R21, R8, RZ ;  /* 0x00000008150d7210 */ /* 0x002fe20007fbe0ff */
[----:B------:R-:W-:-:S02]  /*9720*/  IMAD.X R69, R11, 0x1, R5, P6 ;  /* 0x000000010b457824 */ /* 0x000fc400030e0605 */
[C---:B---3--:R-:W-:Y:S01]  /*9730*/  IMAD.X R71, R11.reuse, 0x1, R7, P4 ;  /* 0x000000010b477824 */ /* 0x048fe200020e0607 */
[----:B------:R-:W-:Y:S01]  /*9740*/  PRMT R26, RZ, 0x7610, R26 ;  /* 0x00007610ff1a7816 */ /* 0x000fe2000000001a */
[----:B------:R-:W-:Y:S02]  /*9750*/  IMAD.X R70, R11, 0x1, R9, P5 ;  /* 0x000000010b467824 */ /* 0x000fe400028e0609 */
[----:B------:R-:W-:Y:S01]  /*9760*/  @!P2 IMAD.MOV.U32 R11, RZ, RZ, R71 ;  /* 0x000000ffff0ba224 */ /* 0x000fe200078e0047 */
[----:B------:R-:W-:Y:S01]  /*9770*/  PRMT R27, RZ, 0x7610, R27 ;  /* 0x00007610ff1b7816 */ /* 0x000fe2000000001b */
[----:B------:R0:W-:Y:S01]  /*9780*/  STL [R1+0x14d8], R69 ;  /* 0x0014d84501007387 */ /* 0x0001e20000100800 */
[----:B------:R-:W-:Y:S01]  /*9790*/  @!P2 IMAD.MOV.U32 R17, RZ, RZ, R69 ;  /* 0x000000ffff11a224 */ /* 0x000fe200078e0045 */
[----:B------:R-:W-:Y:S02]  /*97a0*/  PRMT R25, RZ, 0x7610, R25 ;  /* 0x00007610ff197816 */ /* 0x000fe40000000019 */
[----:B------:R1:W-:Y:S04]  /*97b0*/  STL [R1+0x14e4], R10 ;  /* 0x0014e40a01007387 */ /* 0x0003e80000100800 */
[----:B------:R1:W3:Y:S01]  /*97c0*/  @!P2 LDG.E.U8 R26, desc[UR14][R10.64] ;  /* 0x0000000e0a1aa981 */ /* 0x0002e2000c1e1100 */
[----:B0-----:R-:W-:-:S03]  /*97d0*/  IADD3 R69, P4, PT, R22, R4, RZ ;  /* 0x0000000416457210 */ /* 0x001fc60007f9e0ff */
[----:B------:R0:W2:Y:S01]  /*97e0*/  @!P2 LDG.E.U8 R27, desc[UR14][R16.64] ;  /* 0x0000000e101ba981 */ /* 0x0000a2000c1e1100 */
[----:B-1----:R-:W-:Y:S02]  /*97f0*/  @!P2 IMAD.MOV.U32 R10, RZ, RZ, R13 ;  /* 0x000000ffff0aa224 */ /* 0x002fe400078e000d */
[----:B------:R-:W-:Y:S01]  /*9800*/  @!P2 IMAD.MOV.U32 R11, RZ, RZ, R70 ;  /* 0x000000ffff0ba224 */ /* 0x000fe200078e0046 */
[----:B------:R1:W-:Y:S01]  /*9810*/  STL [R1+0x14ec], R13 ;  /* 0x0014ec0d01007387 */ /* 0x0003e20000100800 */
[----:B0-----:R-:W-:-:S03]  /*9820*/  IMAD.X R16, R12, 0x1, R5, P4 ;  /* 0x000000010c107824 */ /* 0x001fc600020e0605 */
[----:B------:R0:W2:Y:S01]  /*9830*/  @!P2 LDG.E.U8 R25, desc[UR14][R10.64] ;  /* 0x0000000e0a19a981 */ /* 0x0000a2000c1e1100 */
[----:B------:R-:W-:-:S03]  /*9840*/  PRMT R24, RZ, 0x7610, R24 ;  /* 0x00007610ff187816 */ /* 0x000fc60000000018 */
[----:B------:R-:W-:Y:S01]  /*9850*/  STL [R1+0x14e0], R71 ;  /* 0x0014e04701007387 */ /* 0x000fe20000100800 */
[----:B-1----:R-:W-:-:S03]  /*9860*/  IADD3 R13, P2, PT, R22, R6, RZ ;  /* 0x00000006160d7210 */ /* 0x002fc60007f5e0ff */
[----:B------:R1:W-:Y:S01]  /*9870*/  STL [R1+0x290], R69 ;  /* 0x0002904501007387 */ /* 0x0003e20000100800 */
[----:B0-----:R-:W-:Y:S02]  /*9880*/  @!P1 IMAD.MOV.U32 R10, RZ, RZ, R69 ;  /* 0x000000ffff0a9224 */ /* 0x001fe400078e0045 */
[----:B------:R-:W-:Y:S01]  /*9890*/  @!P1 IMAD.MOV.U32 R11, RZ, RZ, R16 ;  /* 0x000000ffff0b9224 */ /* 0x000fe200078e0010 */
[----:B------:R-:W-:Y:S01]  /*98a0*/  STL [R1+0x14e8], R70 ;  /* 0x0014e84601007387 */ /* 0x000fe20000100800 */
[----:B------:R-:W-:-:S03]  /*98b0*/  PRMT R23, RZ, 0x7610, R23 ;  /* 0x00007610ff177816 */ /* 0x000fc60000000017 */
[----:B------:R0:W-:Y:S01]  /*98c0*/  STL [R1+0x288], R16 ;  /* 0x0002881001007387 */ /* 0x0001e20000100800 */
[----:B-1----:R-:W-:-:S03]  /*98d0*/  IMAD.X R69, R12, 0x1, R7, P2 ;  /* 0x000000010c457824 */ /* 0x002fc600010e0607 */
[----:B------:R1:W2:Y:S01]  /*98e0*/  @!P1 LDG.E.U8 R24, desc[UR14][R10.64] ;  /* 0x0000000e0a189981 */ /* 0x0002a2000c1e1100 */
[----:B------:R-:W-:Y:S01]  /*98f0*/  IMAD R17, R14, 0xb, RZ ;  /* 0x0000000b0e117824 */ /* 0x000fe200078e02ff */
[----:B0-----:R-:W-:Y:S01]  /*9900*/  IADD3 R16, P4, PT, R22, R8, RZ ;  /* 0x0000000816107210 */ /* 0x001fe20007f9e0ff */
[----:B-1----:R-:W-:Y:S02]  /*9910*/  @!P1 IMAD.MOV.U32 R10, RZ, RZ, R13 ;  /* 0x000000ffff0a9224 */ /* 0x002fe400078e000d */
[----:B------:R-:W-:Y:S02]  /*9920*/  @!P1 IMAD.MOV.U32 R11, RZ, RZ, R69 ;  /* 0x000000ffff0b9224 */ /* 0x000fe400078e0045 */
[----:B------:R-:W-:Y:S01]  /*9930*/  IMAD.X R70, R12, 0x1, R9, P4 ;  /* 0x000000010c467824 */ /* 0x000fe200020e0609 */
[----:B------:R0:W-:Y:S01]  /*9940*/  STL [R1+0x2a0], R13 ;  /* 0x0002a00d01007387 */ /* 0x0001e20000100800 */
[----:B------:R-:W-:-:S03]  /*9950*/  PRMT R22, RZ, 0x7610, R22 ;  /* 0x00007610ff167816 */ /* 0x000fc60000000016 */
[----:B------:R-:W-:Y:S04]  /*9960*/  STL [R1+0x2ac], R16 ;  /* 0x0002ac1001007387 */ /* 0x000fe80000100800 */
[----:B------:R1:W2:Y:S01]  /*9970*/  @!P1 LDG.E.U8 R23, desc[UR14][R10.64] ;  /* 0x0000000e0a179981 */ /* 0x0002a2000c1e1100 */
[----:B0-----:R-:W-:-:S03]  /*9980*/  SHF.R.S32.HI R13, RZ, 0x1f, R17 ;  /* 0x0000001fff0d7819 */ /* 0x001fc60000011411 */
[----:B------:R0:W-:Y:S01]  /*9990*/  STL [R1+0x298], R69 ;  /* 0x0002984501007387 */ /* 0x0001e20000100800 */
[----:B-1----:R-:W-:Y:S02]  /*99a0*/  @!P1 IMAD.MOV.U32 R10, RZ, RZ, R16 ;  /* 0x000000ffff0a9224 */ /* 0x002fe400078e0010 */
[----:B------:R-:W-:Y:S01]  /*99b0*/  @!P1 IMAD.MOV.U32 R11, RZ, RZ, R70 ;  /* 0x000000ffff0b9224 */ /* 0x000fe200078e0046 */
[C---:B0-----:R-:W-:Y:S01]  /*99c0*/  IADD3 R69, P2, PT, R17.reuse, R2, RZ ;  /* 0x0000000211457210 */ /* 0x041fe20007f5e0ff */
[----:B------:R0:W-:Y:S04]  /*99d0*/  STL [R1+0x2a4], R70 ;  /* 0x0002a44601007387 */ /* 0x0001e80000100800 */
[----:B------:R1:W2:Y:S01]  /*99e0*/  @!P1 LDG.E.U8 R22, desc[UR14][R10.64] ;  /* 0x0000000e0a169981 */ /* 0x0002a2000c1e1100 */
[----:B------:R-:W-:Y:S01]  /*99f0*/  IADD3 R16, P1, PT, R17, R4, RZ ;  /* 0x0000000411107210 */ /* 0x000fe20007f3e0ff */
[----:B0-----:R-:W-:Y:S01]  /*9a00*/  IMAD.X R70, R13, 0x1, R3, P2 ;  /* 0x000000010d467824 */ /* 0x001fe200010e0603 */
[----:B------:R-:W-:-:S03]  /*9a10*/  IADD3 R12, P2, PT, R17, R6, RZ ;  /* 0x00000006110c7210 */ /* 0x000fc60007f5e0ff */
[C---:B------:R-:W-:Y:S01]  /*9a20*/  IMAD.X R17, R13.reuse, 0x1, R5, P1 ;  /* 0x000000010d117824 */ /* 0x040fe200008e0605 */
[----:B------:R-:W-:Y:S01]  /*9a30*/  STL [R1+0x7e0], R69 ;  /* 0x0007e04501007387 */ /* 0x000fe20000100800 */
[----:B------:R-:W-:-:S03]  /*9a40*/  IMAD.X R13, R13, 0x1, R7, P2 ;  /* 0x000000010d0d7824 */ /* 0x000fc600010e0607 */
[----:B------:R-:W-:Y:S01]  /*9a50*/  STL [R1+0x7e8], R16 ;  /* 0x0007e81001007387 */ /* 0x000fe20000100800 */
[----:B------:R-:W-:-:S03]  /*9a60*/  PRMT R18, RZ, 0x7610, R18 ;  /* 0x00007610ff127816 */ /* 0x000fc60000000012 */
[----:B------:R-:W-:Y:S01]  /*9a70*/  STL [R1+0x7dc], R70 ;  /* 0x0007dc4601007387 */ /* 0x000fe20000100800 */
[----:B-1----:R-:W-:-:S03]  /*9a80*/  @!P0 IMAD.MOV.U32 R10, RZ, RZ, R69 ;  /* 0x000000ffff0a8224 */ /* 0x002fc600078e0045 */
[----:B------:R-:W-:Y:S01]  /*9a90*/  STL [R1+0x7f0], R12 ;  /* 0x0007f00c01007387 */ /* 0x000fe20000100800 */
[----:B------:R-:W-:-:S03]  /*9aa0*/  @!P0 IMAD.MOV.U32 R11, RZ, RZ, R70 ;  /* 0x000000ffff0b8224 */ /* 0x000fc600078e0046 */
[----:B------:R-:W-:Y:S04]  /*9ab0*/  STL [R1+0x7e4], R17 ;  /* 0x0007e41101007387 */ /* 0x000fe80000100800 */
[----:B------:R0:W-:Y:S04]  /*9ac0*/  STL [R1+0x7ec], R13 ;  /* 0x0007ec0d01007387 */ /* 0x0001e80000100800 */
[----:B------:R-:W-:Y:S04]  /*9ad0*/  STL [R1+0x17f8], R19 ;  /* 0x0017f81301007387 */ /* 0x000fe80000100800 */
[----:B------:R-:W-:Y:S01]  /*9ae0*/  STL [R1+0x1804], R19 ;  /* 0x0018041301007387 */ /* 0x000fe20000100800 */
[----:B------:R-:W-:-:S03]  /*9af0*/  PRMT R21, RZ, 0x7610, R21 ;  /* 0x00007610ff157816 */ /* 0x000fc60000000015 */
[----:B------:R-:W-:Y:S04]  /*9b00*/  STL [R1+0x1850], R19 ;  /* 0x0018501301007387 */ /* 0x000fe80000100800 */
[----:B------:R-:W-:Y:S04]  /*9b10*/  STL [R1+0x186c], R19 ;  /* 0x00186c1301007387 */ /* 0x000fe80000100800 */
[----:B------:R-:W-:Y:S04]  /*9b20*/  STL [R1+0x1888], R19 ;  /* 0x0018881301007387 */ /* 0x000fe80000100800 */
[----:B------:R1:W2:Y:S04]  /*9b30*/  @!P0 LDG.E.U8 R18, desc[UR14][R10.64] ;  /* 0x0000000e0a128981 */ /* 0x0002a8000c1e1100 */
[----:B------:R-:W-:Y:S04]  /*9b40*/  STL [R1+0x18a4], R19 ;  /* 0x0018a41301007387 */ /* 0x000fe80000100800 */
[----:B------:R-:W-:Y:S01]  /*9b50*/  STL [R1+0x18c0], R19 ;  /* 0x0018c01301007387 */ /* 0x000fe20000100800 */
[----:B-1----:R-:W-:-:S02]  /*9b60*/  @!P0 IMAD.MOV.U32 R10, RZ, RZ, R16 ;  /* 0x000000ffff0a8224 */ /* 0x002fc400078e0010 */
[----:B------:R-:W-:Y:S01]  /*9b70*/  @!P0 IMAD.MOV.U32 R11, RZ, RZ, R17 ;  /* 0x000000ffff0b8224 */ /* 0x000fe200078e0011 */
[----:B------:R-:W-:Y:S04]  /*9b80*/  STL [R1+0x18dc], R19 ;  /* 0x0018dc1301007387 */ /* 0x000fe80000100800 */
[----:B------:R-:W-:Y:S04]  /*9b90*/  STL [R1+0x18f8], R19 ;  /* 0x0018f81301007387 */ /* 0x000fe80000100800 */
[----:B------:R-:W-:Y:S04]  /*9ba0*/  STL [R1+0x1914], R19 ;  /* 0x0019141301007387 */ /* 0x000fe80000100800 */
[----:B------:R-:W-:Y:S04]  /*9bb0*/  STL [R1+0x1930], R19 ;  /* 0x0019301301007387 */ /* 0x000fe80000100800 */
[----:B------:R1:W2:Y:S04]  /*9bc0*/  @!P0 LDG.E.U8 R21, desc[UR14][R10.64] ;  /* 0x0000000e0a158981 */ /* 0x0002a8000c1e1100 */
[----:B------:R-:W-:Y:S04]  /*9bd0*/  STL [R1+0x194c], R19 ;  /* 0x00194c1301007387 */ /* 0x000fe80000100800 */
[----:B------:R-:W-:Y:S01]  /*9be0*/  STL [R1+0x1968], R19 ;  /* 0x0019681301007387 */ /* 0x000fe20000100800 */
[----:B-1----:R-:W-:Y:S01]  /*9bf0*/  @!P0 IMAD.MOV.U32 R11, RZ, RZ, R13 ;  /* 0x000000ffff0b8224 */ /* 0x002fe200078e000d */
[----:B0-----:R-:W-:-:S02]  /*9c00*/  IABS R13, R19 ;  /* 0x00000013000d7213 */ /* 0x001fc40000000000 */
[----:B------:R-:W-:Y:S04]  /*9c10*/  STL [R1+0x1984], R19 ;  /* 0x0019841301007387 */ /* 0x000fe80000100800 */
[----:B------:R-:W-:Y:S01]  /*9c20*/  STL [R1+0x19a0], R19 ;  /* 0x0019a01301007387 */ /* 0x000fe20000100800 */
[----:B------:R-:W0:Y:S03]  /*9c30*/  I2F.RP R16, R13 ;  /* 0x0000000d00107306 */ /* 0x000e260000209400 */
        /* <DEDUP_REMOVED lines=14> */
[----:B0-----:R-:W0:Y:S03]  /*9d20*/  MUFU.RCP R16, R16 ;  /* 0x0000001000107308 */ /* 0x001e260000001000 */
[----:B------:R1:W-:Y:S04]  /*9d30*/  STL [R1+0x1aec], R19 ;  /* 0x001aec1301007387 */ /* 0x0003e80000100800 */
        /* <DEDUP_REMOVED lines=16> */
[----:B0-----:R-:W-:-:S03]  /*9e40*/  VIADD R16, R16, 0xffffffe ;  /* 0x0ffffffe10107836 */ /* 0x001fc60000000000 */
[----:B------:R-:W-:Y:S04]  /*9e50*/  STL [R1+0x18ec], R13 ;  /* 0x0018ec0d01007387 */ /* 0x000fe80000100800 */
[----:B------:R-:W-:Y:S04]  /*9e60*/  STL [R1+0x18fc], R13 ;  /* 0x0018fc0d01007387 */ /* 0x000fe80000100800 */
[----:B------:R-:W-:Y:S04]  /*9e70*/  STL [R1+0x1908], R13 ;  /* 0x0019080d01007387 */ /* 0x000fe80000100800 */
[----:B------:R-:W-:Y:S01]  /*9e80*/  STL [R1+0x1918], R13 ;  /* 0x0019180d01007387 */ /* 0x000fe20000100800 */
[----:B------:R-:W0:Y:S03]  /*9e90*/  F2I.FTZ.U32.TRUNC.NTZ R17, R16 ;  /* 0x0000001000117305 */ /* 0x000e26000021f000 */
        /* <DEDUP_REMOVED lines=8> */
[----:B------:R-:W-:-:S03]  /*9f20*/  PRMT R20, RZ, 0x7610, R20 ;  /* 0x00007610ff147816 */ /* 0x000fc60000000014 */
[----:B------:R-:W-:Y:S01]  /*9f30*/  STL [R1+0x1994], R13 ;  /* 0x0019940d01007387 */ /* 0x000fe20000100800 */
[----:B------:R-:W-:-:S03]  /*9f40*/  @!P0 IMAD.MOV.U32 R10, RZ, RZ, R12 ;  /* 0x000000ffff0a8224 */ /* 0x000fc600078e000c */
        /* <DEDUP_REMOVED lines=8> */
[----:B------:R0:W2:Y:S04]  /*9fd0*/  @!P0 LDG.E.U8 R20, desc[UR14][R10.64] ;  /* 0x0000000e0a148981 */ /* 0x0000a8000c1e1100 */
[----:B------:R-:W-:Y:S04]  /*9fe0*/  STL [R1+0x1a14], R13 ;  /* 0x001a140d01007387 */ /* 0x000fe80000100800 */
[----:B------:R-:W-:Y:S01]  /*9ff0*/  STL [R1+0x1a20], R13 ;  /* 0x001a200d01007387 */ /* 0x000fe20000100800 */
[----:B0-----:R-:W-:-:S03]  /*a000*/  IMAD.MOV R10, RZ, RZ, -R17 ;  /* 0x000000ffff0a7224 */ /* 0x001fc600078e0a11 */
[----:B------:R-:W-:Y:S01]  /*a010*/  STL [R1+0x1a30], R13 ;  /* 0x001a300d01007387 */ /* 0x000fe20000100800 */
[----:B------:R-:W-:-:S03]  /*a020*/  IMAD.MOV.U32 R16, RZ, RZ, RZ ;  /* 0x000000ffff107224 */ /* 0x000fc600078e00ff */
[----:B------:R-:W-:Y:S01]  /*a030*/  STL [R1+0x1a3c], R13 ;  /* 0x001a3c0d01007387 */ /* 0x000fe20000100800 */
[----:B------:R-:W-:-:S03]  /*a040*/  IMAD R10, R10, R13, RZ ;  /* 0x0000000d0a0a7224 */ /* 0x000fc600078e02ff */
[----:B------:R-:W-:Y:S04]  /*a050*/  STL [R1+0x1a4c], R13 ;  /* 0x001a4c0d01007387 */ /* 0x000fe80000100800 */
[----:B------:R-:W-:Y:S01]  /*a060*/  STL [R1+0x1a64], R13 ;  /* 0x001a640d01007387 */ /* 0x000fe20000100800 */
[----:B------:R-:W-:-:S03]  /*a070*/  IMAD.HI.U32 R16, R17, R10, R16 ;  /* 0x0000000a11107227 */ /* 0x000fc600078e0010 */
[----:B------:R-:W-:Y:S04]  /*a080*/  STL [R1+0x1a7c], R13 ;  /* 0x001a7c0d01007387 */ /* 0x000fe80000100800 */
[----:B------:R-:W-:Y:S04]  /*a090*/  STL [R1+0x1a90], R13 ;  /* 0x001a900d01007387 */ /* 0x000fe80000100800 */
[----:B------:R-:W-:Y:S04]  /*a0a0*/  STL [R1+0x1aa8], R13 ;  /* 0x001aa80d01007387 */ /* 0x000fe80000100800 */
[----:B------:R-:W-:Y:S04]  /*a0b0*/  STL [R1+0x1ab8], R13 ;  /* 0x001ab80d01007387 */ /* 0x000fe80000100800 */
[----:B------:R-:W-:Y:S04]  /*a0c0*/  STL [R1+0x1ac4], R13 ;  /* 0x001ac40d01007387 */ /* 0x000fe80000100800 */
[----:B------:R-:W-:Y:S04]  /*a0d0*/  STL [R1+0x1ad4], R13 ;  /* 0x001ad40d01007387 */ /* 0x000fe80000100800 */
[----:B------:R-:W-:Y:S04]  /*a0e0*/  STL [R1+0x1ae0], R13 ;  /* 0x001ae00d01007387 */ /* 0x000fe80000100800 */
[----:B------:R0:W-:Y:S01]  /*a0f0*/  STL [R1+0x1af0], R13 ;  /* 0x001af00d01007387 */ /* 0x0001e20000100800 */
[----:B------:R-:W0:Y:S03]  /*a100*/  S2R R0, SR_TID.X ;  /* 0x0000000000007919 */ /* 0x000e260000002100 */
        /* <DEDUP_REMOVED lines=19> */
[----:B------:R-:W-:-:S03]  /*a240*/  VIADD R11, R74, 0xfffffff9 ;  /* 0xfffffff94a0b7836 */ /* 0x000fc60000000000 */
[----:B------:R-:W-:Y:S01]  /*a250*/  STL [R1+0x1a08], R16 ;  /* 0x001a081001007387 */ /* 0x000fe20000100800 */
[----:B------:R-:W-:-:S03]  /*a260*/  VIADD R12, R74, 0xfffffffa ;  /* 0xfffffffa4a0c7836 */ /* 0x000fc60000000000 */
[----:B------:R-:W-:Y:S01]  /*a270*/  STL [R1+0x1a24], R16 ;  /* 0x001a241001007387 */ /* 0x000fe20000100800 */
[----:B------:R-:W-:-:S04]  /*a280*/  @!UP1 UIADD3 UR8, UPT, UPT, -UR10, 0x100000, URZ ;  /* 0x001000000a089890 */ /* 0x000fc8000fffe1ff */
[----:B------:R-:W-:Y:S02]  /*a290*/  @!UP1 USHF.L.U32 UR9, UR8, 0xb, URZ ;  /* 0x0000000b08099899 */ /* 0x000fe400080006ff */
[----:B------:R-:W-:Y:S01]  /*a2a0*/  @!UP1 USHF.L.U32 UR8, UR8, 0x1, URZ ;  /* 0x0000000108089899 */ /* 0x000fe200080006ff */
[----:B------:R-:W-:Y:S01]  /*a2b0*/  STL [R1+0x1a40], R16 ;  /* 0x001a401001007387 */ /* 0x000fe20000100800 */
[----:B------:R-:W-:Y:S01]  /*a2c0*/  VIADD R17, R74, 0xfffffffb ;  /* 0xfffffffb4a117836 */ /* 0x000fe20000000000 */
[----:B------:R-:W-:Y:S01]  /*a2d0*/  ISETP.GE.U32.AND P6, PT, R11, 0x7fffff7a, PT ;  /* 0x7fffff7a0b00780c */ /* 0x000fe20003fc6070 */
[----:B-1----:R-:W-:Y:S01]  /*a2e0*/  IMAD.MOV.U32 R19, RZ, RZ, R82 ;  /* 0x000000ffff137224 */ /* 0x002fe200078e0052 */
[----:B------:R-:W-:Y:S01]  /*a2f0*/  STL [R1+0x1a5c], R16 ;  /* 0x001a5c1001007387 */ /* 0x000fe20000100800 */
[----:B------:R-:W-:Y:S01]  /*a300*/  ISETP.GE.U32.AND P5, PT, R12, 0x7fffff7b, PT ;  /* 0x7fffff7b0c00780c */ /* 0x000fe20003fa6070 */
[----:B------:R-:W-:Y:S01]  /*a310*/  IMAD.MOV.U32 R69, RZ, RZ, R83 ;  /* 0x000000ffff457224 */ /* 0x000fe200078e0053 */
[----:B0-----:R-:W-:Y:S01]  /*a320*/  LOP3.LUT R0, R0, 0x7f, RZ, 0xc0, !PT ;  /* 0x0000007f00007812 */ /* 0x001fe200078ec0ff */
[----:B------:R-:W-:Y:S01]  /*a330*/  STL [R1+0x1a70], R16 ;  /* 0x001a701001007387 */ /* 0x000fe20000100800 */
[----:B------:R-:W-:-:S02]  /*a340*/  IMAD.MOV.U32 R70, RZ, RZ, R84 ;  /* 0x000000ffff467224 */ /* 0x000fc400078e0054 */
[----:B------:R-:W-:Y:S01]  /*a350*/  IMAD.MOV.U32 R71, RZ, RZ, R85 ;  /* 0x000000ffff477224 */ /* 0x000fe200078e0055 */
[----:B------:R-:W-:Y:S01]  /*a360*/  STL [R1+0x1a80], R16 ;  /* 0x001a801001007387 */ /* 0x000fe20000100800 */
[----:B------:R-:W-:Y:S02]  /*a370*/  IMAD.MOV.U32 R11, RZ, RZ, R79 ;  /* 0x000000ffff0b7224 */ /* 0x000fe400078e004f */
[----:B------:R-:W-:Y:S01]  /*a380*/  IMAD.MOV.U32 R72, RZ, RZ, R86 ;  /* 0x000000ffff487224 */ /* 0x000fe200078e0056 */
[----:B------:R-:W-:Y:S01]  /*a390*/  STL [R1+0x1a9c], R16 ;  /* 0x001a9c1001007387 */ /* 0x000fe20000100800 */
[----:B------:R-:W-:Y:S01]  /*a3a0*/  ISETP.GE.U32.AND P4, PT, R17, 0x7fffff7c, PT ;  /* 0x7fffff7c1100780c */ /* 0x000fe20003f86070 */
[----:B------:R-:W-:Y:S02]  /*a3b0*/  VIADD R10, R74, 0xfffffff8 ;  /* 0xfffffff84a0a7836 */ /* 0x000fe40000000000 */
[----:B------:R-:W-:Y:S01]  /*a3c0*/  IMAD.MOV.U32 R73, RZ, RZ, R87 ;  /* 0x000000ffff497224 */ /* 0x000fe200078e0057 */
[----:B------:R-:W-:Y:S01]  /*a3d0*/  STL [R1+0x1aac], R16 ;  /* 0x001aac1001007387 */ /* 0x000fe20000100800 */
[----:B------:R-:W-:Y:S01]  /*a3e0*/  IMAD.MOV.U32 R12, RZ, RZ, R80 ;  /* 0x000000ffff0c7224 */ /* 0x000fe200078e0050 */
[----:B------:R-:W-:Y:S01]  /*a3f0*/  PRMT R13, RZ, 0x7610, R13 ;  /* 0x00007610ff0d7816 */ /* 0x000fe2000000000d */
[----:B------:R-:W0:Y:S01]  /*a400*/  LDCU UR10, c[0x0][0x3b0] ;  /* 0x00007600ff0a77ac */ /* 0x000e220008000800 */
[----:B------:R-:W-:Y:S01]  /*a410*/  STL [R1+0x1ac8], R16 ;  /* 0x001ac81001007387 */ /* 0x000fe20000100800 */
[----:B------:R-:W-:-:S03]  /*a420*/  IMAD.MOV.U32 R17, RZ, RZ, R81 ;  /* 0x000000ffff117224 */ /* 0x000fc600078e0051 */
[----:B------:R1:W-:Y:S01]  /*a430*/  STL [R1+0x1ae4], R16 ;  /* 0x001ae41001007387 */ /* 0x0003e20000100800 */
[----:B------:R-:W-:-:S03]  /*a440*/  VOTEU.ALL UP1, P3 ;  /* 0x0000000000ff7886 */ /* 0x000fc60001820000 */
[----:B------:R-:W2:Y:S01]  /*a450*/  LDL.LU R79, [R1+0x1a8] ;  /* 0x0001a800014f7983 */ /* 0x000ea20000300800 */
[----:B------:R-:W-:Y:S01]  /*a460*/  IMAD.MOV.U32 R74, RZ, RZ, R88 ;  /* 0x000000ffff4a7224 */ /* 0x000fe200078e0058 */
[----:B------:R0:W2:Y:S02]  /*a470*/  @!UP1 SYNCS.EXCH.64 URZ, [UR4+0x21008], UR8 ;  /* 0x0210080804ff95b2 */ /* 0x0000a40008000100 */
[----:B------:R-:W2:Y:S04]  /*a480*/  LDL.LU R80, [R1+0x1a4] ;  /* 0x0001a40001507983 */ /* 0x000ea80000300800 */
[----:B------:R-:W2:Y:S04]  /*a490*/  LDL.LU R81, [R1+0x1a0] ;  /* 0x0001a00001517983 */ /* 0x000ea80000300800 */
[----:B------:R-:W2:Y:S01]  /*a4a0*/  LDL.LU R82, [R1+0x19c] ;  /* 0x00019c0001527983 */ /* 0x000ea20000300800 */
[----:B------:R-:W-:Y:S01]  /*a4b0*/  ISETP.GE.U32.AND P1, PT, R10, 0x7fffff79, PT ;  /* 0x7fffff790a00780c */ /* 0x000fe20003f26070 */
[----:B0-----:R-:W0:Y:S02]  /*a4c0*/  LDCU UR8, c[0x0][0x3b0] ;  /* 0x00007600ff0877ac */ /* 0x001e240008000800 */
[----:B------:R-:W2:Y:S01]  /*a4d0*/  LDL.LU R83, [R1+0x198] ;  /* 0x0001980001537983 */ /* 0x000ea20000300800 */
[----:B-1----:R-:W-:Y:S01]  /*a4e0*/  PRMT R16, RZ, 0x7610, R16 ;  /* 0x00007610ff107816 */ /* 0x002fe20000000010 */
[----:B------:R-:W1:Y:S02]  /*a4f0*/  LDCU UR9, c[0x0][0x3b0] ;  /* 0x00007600ff0977ac */ /* 0x000e640008000800 */
[----:B------:R-:W2:Y:S04]  /*a500*/  LDL.LU R84, [R1+0x194] ;  /* 0x0001940001547983 */ /* 0x000ea80000300800 */
[----:B------:R-:W2:Y:S04]  /*a510*/  LDL.LU R85, [R1+0x190] ;  /* 0x0001900001557983 */ /* 0x000ea80000300800 */
[----:B------:R-:W2:Y:S04]  /*a520*/  LDL.LU R86, [R1+0x18c] ;  /* 0x00018c0001567983 */ /* 0x000ea80000300800 */
[----:B------:R0:W-:Y:S04]  /*a530*/  STS.U8 [R0+UR4+0xc000], R78 ;  /* 0x00c0004e00007988 */ /* 0x0001e80008000004 */
[----:B------:R-:W2:Y:S04]  /*a540*/  LDL.LU R87, [R1+0x188] ;  /* 0x0001880001577983 */ /* 0x000ea80000300800 */
[----:B------:R-:W2:Y:S01]  /*a550*/  LDL.LU R88, [R1+0x184] ;  /* 0x0001840001587983 */ /* 0x000ea20000300800 */
[----:B0-----:R-:W-:-:S03]  /*a560*/  IMAD.MOV.U32 R78, RZ, RZ, R93 ;  /* 0x000000ffff4e7224 */ /* 0x001fc600078e005d */
[----:B------:R-:W2:Y:S04]  /*a570*/  LDL.LU R93, [R1+0x180] ;  /* 0x00018000015d7983 */ /* 0x000ea80000300800 */
[----:B------:R0:W-:Y:S04]  /*a580*/  STS.U8 [R0+UR4], R75 ;  /* 0x0000004b00007988 */ /* 0x0001e80008000004 */
[----:B------:R1:W-:Y:S04]  /*a590*/  STS.U8 [R0+UR4+0x4000], R76 ;  /* 0x0040004c00007988 */ /* 0x0003e80008000004 */
[----:B------:R3:W-:Y:S01]  /*a5a0*/  STS.U8 [R0+UR4+0x8000], R77 ;  /* 0x0080004d00007988 */ /* 0x0007e20008000004 */
[----:B0-----:R-:W-:-:S03]  /*a5b0*/  IMAD.MOV.U32 R75, RZ, RZ, R89 ;  /* 0x000000ffff4b7224 */ /* 0x001fc600078e0059 */
[----:B------:R-:W4:Y:S01]  /*a5c0*/  LDL.LU R89, [R1+0x17c] ;  /* 0x00017c0001597983 */ /* 0x000f220000300800 */
[----:B-1----:R-:W-:-:S03]  /*a5d0*/  IMAD.MOV.U32 R76, RZ, RZ, R90 ;  /* 0x000000ffff4c7224 */ /* 0x002fc600078e005a */
[----:B------:R-:W4:Y:S01]  /*a5e0*/  LDL.LU R90, [R1+0x178] ;  /* 0x00017800015a7983 */ /* 0x000f220000300800 */
[----:B---3--:R-:W-:-:S03]  /*a5f0*/  IMAD.MOV.U32 R77, RZ, RZ, R91 ;  /* 0x000000ffff4d7224 */ /* 0x008fc600078e005b */
[----:B------:R0:W-:Y:S04]  /*a600*/  STS.U8 [R0+UR4+0x400], R92 ;  /* 0x0004005c00007988 */ /* 0x0001e80008000004 */
[----:B------:R-:W3:Y:S04]  /*a610*/  LDL.LU R91, [R1+0x174] ;  /* 0x00017400015b7983 */ /* 0x000ee80000300800 */
[----:B0-----:R-:W3:Y:S04]  /*a620*/  LDL.LU R92, [R1+0x170] ;  /* 0x00017000015c7983 */ /* 0x001ee80000300800 */
[----:B--2---:R0:W-:Y:S04]  /*a630*/  STS.U8 [R0+UR4+0x5c00], R93 ;  /* 0x005c005d00007988 */ /* 0x0041e80008000004 */
[----:B0-----:R-:W2:Y:S04]  /*a640*/  LDL.LU R93, [R1+0x16c] ;  /* 0x00016c00015d7983 */ /* 0x001ea80000300800 */
[----:B------:R0:W-:Y:S04]  /*a650*/  STS.U8 [R0+UR4+0x4400], R11 ;  /* 0x0044000b00007988 */ /* 0x0001e80008000004 */
[----:B------:R1:W-:Y:S04]  /*a660*/  STS.U8 [R0+UR4+0x8400], R12 ;  /* 0x0084000c00007988 */ /* 0x0003e80008000004 */
[----:B------:R3:W-:Y:S04]  /*a670*/  STS.U8 [R0+UR4+0xc400], R17 ;  /* 0x00c4001100007988 */ /* 0x0007e80008000004 */
[----:B0-----:R-:W2:Y:S04]  /*a680*/  LDL.LU R11, [R1+0x168] ;  /* 0x00016800010b7983 */ /* 0x001ea80000300800 */
[----:B-1----:R-:W2:Y:S04]  /*a690*/  LDL.LU R12, [R1+0x164] ;  /* 0x00016400010c7983 */ /* 0x002ea80000300800 */
[----:B------:R0:W-:Y:S04]  /*a6a0*/  STS.U8 [R0+UR4+0x800], R19 ;  /* 0x0008001300007988 */ /* 0x0001e80008000004 */
[----:B---3--:R-:W3:Y:S04]  /*a6b0*/  LDL.LU R17, [R1+0x160] ;  /* 0x0001600001117983 */ /* 0x008ee80000300800 */
[----:B------:R1:W-:Y:S04]  /*a6c0*/  STS.U8 [R0+UR4+0x4800], R69 ;  /* 0x0048004500007988 */ /* 0x0003e80008000004 */
[----:B0-----:R-:W3:Y:S04]  /*a6d0*/  LDL.LU R19, [R1+0x15c] ;  /* 0x00015c0001137983 */ /* 0x001ee80000300800 */
[----:B------:R0:W-:Y:S04]  /*a6e0*/  STS.U8 [R0+UR4+0x8800], R70 ;  /* 0x0088004600007988 */ /* 0x0001e80008000004 */
[----:B-1----:R-:W3:Y:S04]  /*a6f0*/  LDL.LU R69, [R1+0x158] ;  /* 0x0001580001457983 */ /* 0x002ee80000300800 */
        /* <DEDUP_REMOVED lines=36> */
[----:B----4-:R1:W-:Y:S04]  /*a940*/  STS.U8 [R0+UR4+0x9c00], R89 ;  /* 0x009c005900007988 */ /* 0x0103e80008000004 */
[----:B0-----:R-:W4:Y:S04]  /*a950*/  LDL.LU R88, [R1+0x108] ;  /* 0x0001080001587983 */ /* 0x001f280000300800 */
[----:B------:R0:W-:Y:S04]  /*a960*/  STS.U8 [R0+UR4+0xdc00], R90 ;  /* 0x00dc005a00007988 */ /* 0x0001e80008000004 */
[----:B-1----:R-:W4:Y:S04]  /*a970*/  LDL.LU R89, [R1+0x104] ;  /* 0x0001040001597983 */ /* 0x002f280000300800 */
[----:B------:R1:W-:Y:S04]  /*a980*/  STS.U8 [R0+UR4+0x2000], R91 ;  /* 0x0020005b00007988 */ /* 0x0003e80008000004 */
[----:B0-----:R-:W4:Y:S04]  /*a990*/  LDL.LU R90, [R1+0x100] ;  /* 0x00010000015a7983 */ /* 0x001f280000300800 */
[----:B------:R0:W-:Y:S04]  /*a9a0*/  STS.U8 [R0+UR4+0x6000], R92 ;  /* 0x0060005c00007988 */ /* 0x0001e80008000004 */
[----:B-1----:R-:W4:Y:S04]  /*a9b0*/  LDL.LU R91, [R1+0xfc] ;  /* 0x0000fc00015b7983 */ /* 0x002f280000300800 */
[----:B0-----:R-:W4:Y:S04]  /*a9c0*/  LDL.LU R92, [R1+0xf8] ;  /* 0x0000f800015c7983 */ /* 0x001f280000300800 */
[----:B--2---:R0:W-:Y:S04]  /*a9d0*/  STS.U8 [R0+UR4+0xa000], R93 ;  /* 0x00a0005d00007988 */ /* 0x0041e80008000004 */
[----:B0-----:R-:W2:Y:S01]  /*a9e0*/  LDL.LU R93, [R1+0xf4] ;  /* 0x0000f400015d7983 */ /* 0x001ea20000300800 */
[----:B------:R-:W-:-:S03]  /*a9f0*/  LOP3.LUT R10, R0, 0x10, RZ, 0x3c, !PT ;  /* 0x00000010000a7812 */ /* 0x000fc600078e3cff */
[----:B------:R-:W-:Y:S04]  /*aa00*/  STS.U8 [R0+UR4+0xe000], R11 ;  /* 0x00e0000b00007988 */ /* 0x000fe80008000004 */
[----:B------:R-:W-:Y:S04]  /*aa10*/  STS.U8 [R0+UR4+0x2400], R12 ;  /* 0x0024000c00007988 */ /* 0x000fe80008000004 */
[----:B---3--:R-:W-:Y:S04]  /*aa20*/  STS.U8 [R0+UR4+0x6400], R17 ;  /* 0x0064001100007988 */ /* 0x008fe80008000004 */
[----:B------:R-:W-:Y:S04]  /*aa30*/  STS.U8 [R0+UR4+0xa400], R19 ;  /* 0x00a4001300007988 */ /* 0x000fe80008000004 */
        /* <DEDUP_REMOVED lines=19> */
[----:B----4-:R-:W-:Y:S04]  /*ab70*/  STS.U8 [R0+UR4+0xb800], R88 ;  /* 0x00b8005800007988 */ /* 0x010fe80008000004 */
[----:B------:R-:W-:Y:S04]  /*ab80*/  STS.U8 [R0+UR4+0xf800], R89 ;  /* 0x00f8005900007988 */ /* 0x000fe80008000004 */
[----:B------:R-:W-:Y:S04]  /*ab90*/  STS.U8 [R0+UR4+0x3c00], R90 ;  /* 0x003c005a00007988 */ /* 0x000fe80008000004 */
[----:B------:R-:W-:Y:S04]  /*aba0*/  STS.U8 [R0+UR4+0x7c00], R91 ;  /* 0x007c005b00007988 */ /* 0x000fe80008000004 */
[----:B------:R-:W-:Y:S04]  /*abb0*/  STS.U8 [R0+UR4+0xbc00], R92 ;  /* 0x00bc005c00007988 */ /* 0x000fe80008000004 */
[----:B--2---:R0:W-:Y:S04]  /*abc0*/  STS.U8 [R0+UR4+0xfc00], R93 ;  /* 0x00fc005d00007988 */ /* 0x0041e80008000004 */
[----:B0-----:R-:W2:Y:S04]  /*abd0*/  LDL.LU R0, [R1+0xf0] ;  /* 0x0000f00001007983 */ /* 0x001ea80000300800 */
[----:B------:R-:W3:Y:S04]  /*abe0*/  LDL.LU R11, [R1+0xec] ;  /* 0x0000ec00010b7983 */ /* 0x000ee80000300800 */
[----:B------:R-:W4:Y:S04]  /*abf0*/  LDL.LU R12, [R1+0xe8] ;  /* 0x0000e800010c7983 */ /* 0x000f280000300800 */
[----:B------:R-:W2:Y:S04]  /*ac00*/  LDL.LU R17, [R1+0xe4] ;  /* 0x0000e40001117983 */ /* 0x000ea80000300800 */
[----:B------:R-:W2:Y:S04]  /*ac10*/  LDL.LU R19, [R1+0xe0] ;  /* 0x0000e00001137983 */ /* 0x000ea80000300800 */
[----:B------:R-:W2:Y:S04]  /*ac20*/  LDL.LU R69, [R1+0xdc] ;  /* 0x0000dc0001457983 */ /* 0x000ea80000300800 */
[----:B------:R-:W3:Y:S04]  /*ac30*/  LDL.LU R70, [R1+0xd8] ;  /* 0x0000d80001467983 */ /* 0x000ee80000300800 */
[----:B------:R-:W4:Y:S04]  /*ac40*/  LDL.LU R71, [R1+0xd4] ;  /* 0x0000d40001477983 */ /* 0x000f280000300800 */
        /* <DEDUP_REMOVED lines=22> */
[----:B--2---:R0:W-:Y:S04]  /*adb0*/  STS.U8 [R10+UR4+0x4480], R69 ;  /* 0x004480450a007988 */ /* 0x0041e80008000004 */
[----:B---3--:R1:W-:Y:S04]  /*adc0*/  STS.U8 [R10+UR4+0x8480], R70 ;  /* 0x008480460a007988 */ /* 0x0083e80008000004 */
[----:B----4-:R2:W-:Y:S04]  /*add0*/  STS.U8 [R10+UR4+0xc480], R71 ;  /* 0x00c480470a007988 */ /* 0x0105e80008000004 */
[----:B0-----:R-:W3:Y:S04]  /*ade0*/  LDL.LU R69, [R1+0x78] ;  /* 0x0000780001457983 */ /* 0x001ee80000300800 */
[----:B-1----:R-:W4:Y:S04]  /*adf0*/  LDL.LU R70, [R1+0x74] ;  /* 0x0000740001467983 */ /* 0x002f280000300800 */
[----:B------:R0:W-:Y:S04]  /*ae00*/  STS.U8 [R10+UR4+0x880], R72 ;  /* 0x000880480a007988 */ /* 0x0001e80008000004 */
[----:B--2---:R-:W2:Y:S04]  /*ae10*/  LDL.LU R71, [R1+0x70] ;  /* 0x0000700001477983 */ /* 0x004ea80000300800 */
[----:B------:R1:W-:Y:S04]  /*ae20*/  STS.U8 [R10+UR4+0x4880], R73 ;  /* 0x004880490a007988 */ /* 0x0003e80008000004 */
[----:B0-----:R-:W2:Y:S04]  /*ae30*/  LDL.LU R72, [R1+0x6c] ;  /* 0x00006c0001487983 */ /* 0x001ea80000300800 */
[----:B------:R0:W-:Y:S04]  /*ae40*/  STS.U8 [R10+UR4+0x8880], R74 ;  /* 0x0088804a0a007988 */ /* 0x0001e80008000004 */
[----:B-1----:R-:W2:Y:S04]  /*ae50*/  LDL.LU R73, [R1+0x68] ;  /* 0x0000680001497983 */ /* 0x002ea80000300800 */
        /* <DEDUP_REMOVED lines=38> */
[----:B-1----:R-:W2:Y:S04]  /*b0c0*/  LDL.LU R93, [R1+0x14] ;  /* 0x00001400015d7983 */ /* 0x002ea80000300800 */
[----:B------:R0:W-:Y:S04]  /*b0d0*/  STS.U8 [R10+UR4+0x80], R0 ;  /* 0x000080000a007988 */ /* 0x0001e80008000004 */
[----:B------:R1:W-:Y:S04]  /*b0e0*/  STS.U8 [R10+UR4+0x4080], R11 ;  /* 0x0040800b0a007988 */ /* 0x0003e80008000004 */
[----:B------:R1:W-:Y:S04]  /*b0f0*/  STS.U8 [R10+UR4+0x8080], R12 ;  /* 0x0080800c0a007988 */ /* 0x0003e80008000004 */
[----:B0-----:R-:W2:Y:S04]  /*b100*/  LDL.LU R0, [R1+0x10] ;  /* 0x0000100001007983 */ /* 0x001ea80000300800 */
[----:B-1----:R-:W2:Y:S04]  /*b110*/  LDL.LU R11, [R1+0xc] ;  /* 0x00000c00010b7983 */ /* 0x002ea80000300800 */
[----:B------:R0:W-:Y:S04]  /*b120*/  STS.U8 [R10+UR4+0xc080], R17 ;  /* 0x00c080110a007988 */ /* 0x0001e80008000004 */
[----:B------:R-:W2:Y:S04]  /*b130*/  LDL.LU R12, [R1+0x8] ;  /* 0x00000800010c7983 */ /* 0x000ea80000300800 */
[----:B------:R1:W-:Y:S04]  /*b140*/  STS.U8 [R10+UR4+0x480], R19 ;  /* 0x000480130a007988 */ /* 0x0003e80008000004 */
[----:B0-----:R-:W2:Y:S04]  /*b150*/  LDL.LU R17, [R1+0x4] ;  /* 0x0000040001117983 */ /* 0x001ea80000300800 */
[----:B-1----:R-:W2:Y:S04]  /*b160*/  LDL.LU R19, [R1] ;  /* 0x0000000001137983 */ /* 0x002ea80000300800 */
[----:B---3--:R0:W-:Y:S04]  /*b170*/  STS.U8 [R10+UR4+0x9c80], R69 ;  /* 0x009c80450a007988 */ /* 0x0081e80008000004 */
[----:B----4-:R1:W-:Y:S04]  /*b180*/  STS.U8 [R10+UR4+0xdc80], R70 ;  /* 0x00dc80460a007988 */ /* 0x0103e80008000004 */
[----:B0-----:R-:W3:Y:S04]  /*b190*/  LDL.LU R69, [R1+0x1b5c] ;  /* 0x001b5c0001457983 */ /* 0x001ee80000300800 */
[----:B-1----:R-:W4:Y:S04]  /*b1a0*/  LDL.LU R70, [R1+0x1b58] ;  /* 0x001b580001467983 */ /* 0x002f280000300800 */
[----:B--2---:R0:W-:Y:S04]  /*b1b0*/  STS.U8 [R10+UR4+0x2080], R71 ;  /* 0x002080470a007988 */ /* 0x0041e80008000004 */
        /* <DEDUP_REMOVED lines=8> */
[----:B------:R-:W2:Y:S04]  /*b240*/  LDL.LU R75, [R1+0x1b44] ;  /* 0x001b4400014b7983 */ /* 0x000ea80000300800 */
        /* <DEDUP_REMOVED lines=36> */
[----:B------:R0:W-:Y:S02]  /*b490*/  STS.U8 [R10+UR4+0xf480], R0 ;  /* 0x00f480000a007988 */ /* 0x0001e40008000004 */
[----:B0-----:R-:W0:Y:S02]  /*b4a0*/  S2R R0, SR_TID.X ;  /* 0x0000000000007919 */ /* 0x001e240000002100 */
[----:B------:R-:W-:Y:S04]  /*b4b0*/  STS.U8 [R10+UR4+0x3880], R11 ;  /* 0x0038800b0a007988 */ /* 0x000fe80008000004 */
[----:B------:R-:W-:Y:S04]  /*b4c0*/  STS.U8 [R10+UR4+0x7880], R12 ;  /* 0x0078800c0a007988 */ /* 0x000fe80008000004 */
[----:B------:R1:W-:Y:S02]  /*b4d0*/  STS.U8 [R10+UR4+0xf880], R19 ;  /* 0x00f880130a007988 */ /* 0x0003e40008000004 */
[----:B-1----:R-:W-:Y:S01]  /*b4e0*/  IMAD R19, R14, 0xb, RZ ;  /* 0x0000000b0e137824 */ /* 0x002fe200078e02ff */
[----:B0-----:R-:W-:-:S04]  /*b4f0*/  LOP3.LUT R0, R0, 0x7f, RZ, 0xc0, !PT ;  /* 0x0000007f00007812 */ /* 0x001fc800078ec0ff */
[C---:B------:R-:W-:Y:S02]  /*b500*/  LOP3.LUT R11, R0.reuse, 0x20, RZ, 0x3c, !PT ;  /* 0x00000020000b7812 */ /* 0x040fe400078e3cff */
[----:B------:R-:W-:Y:S01]  /*b510*/  LOP3.LUT R12, R0, 0x30, RZ, 0x3c, !PT ;  /* 0x00000030000c7812 */ /* 0x000fe200078e3cff */
[----:B------:R-:W-:Y:S04]  /*b520*/  STS.U8 [R10+UR4+0xb880], R17 ;  /* 0x00b880110a007988 */ /* 0x000fe80008000004 */
[----:B--2---:R-:W-:Y:S04]  /*b530*/  STL [R1+0x1808], R93 ;  /* 0x0018085d01007387 */ /* 0x004fe80000100800 */
        /* <DEDUP_REMOVED lines=72> */
[----:B------:R0:W-:Y:S04]  /*b9c0*/  STS.U8 [R10+UR4+0x3c80], R93 ;  /* 0x003c805d0a007988 */ /* 0x0001e80008000004 */
[----:B------:R-:W-:Y:S04]  /*b9d0*/  STL [R1+0x1aa4], R92 ;  /* 0x001aa45c01007387 */ /* 0x000fe80000100800 */
[----:B------:R-:W-:Y:S01]  /*b9e0*/  STL [R1+0x1ab0], R92 ;  /* 0x001ab05c01007387 */ /* 0x000fe20000100800 */
[----:B0-----:R-:W-:-:S03]  /*b9f0*/  IADD3 R93, P2, PT, R19, R8, RZ ;  /* 0x00000008135d7210 */ /* 0x001fc60007f5e0ff */
[----:B------:R-:W-:Y:S01]  /*ba00*/  STL [R1+0x1ac0], R92 ;  /* 0x001ac05c01007387 */ /* 0x000fe20000100800 */
[----:B------:R-:W-:-:S03]  /*ba10*/  SHF.R.S32.HI R19, RZ, 0x1f, R19 ;  /* 0x0000001fff137819 */ /* 0x000fc60000011413 */
[----:B------:R-:W-:Y:S04]  /*ba20*/  STL [R1+0x1acc], R92 ;  /* 0x001acc5c01007387 */ /* 0x000fe80000100800 */
[----:B------:R-:W-:Y:S04]  /*ba30*/  STS.U8 [R10+UR4+0x7c80], R92 ;  /* 0x007c805c0a007988 */ /* 0x000fe80008000004 */
[----:B------:R-:W-:Y:S04]  /*ba40*/  STL [R1+0x1adc], R92 ;  /* 0x001adc5c01007387 */ /* 0x000fe80000100800 */
[----:B------:R-:W-:Y:S04]  /*ba50*/  STS.U8 [R10+UR4+0xbc80], R91 ;  /* 0x00bc805b0a007988 */ /* 0x000fe80008000004 */
[----:B------:R-:W-:Y:S04]  /*ba60*/  STS.U8 [R10+UR4+0xfc80], R90 ;  /* 0x00fc805a0a007988 */ /* 0x000fe80008000004 */
[----:B------:R-:W-:Y:S04]  /*ba70*/  STL [R1+0x1ae8], R92 ;  /* 0x001ae85c01007387 */ /* 0x000fe80000100800 */
        /* <DEDUP_REMOVED lines=58> */
[----:B------:R0:W-:Y:S04]  /*be20*/  STS.U8 [R11+UR4+0xb900], R29 ;  /* 0x00b9001d0b007988 */ /* 0x0001e80008000004 */
[----:B------:R-:W-:Y:S04]  /*be30*/  STS.U8 [R11+UR4+0xf900], R28 ;  /* 0x00f9001c0b007988 */ /* 0x000fe80008000004 */
[----:B------:R-:W-:Y:S04]  /*be40*/  STS.U8 [R11+UR4+0x3d00], R61 ;  /* 0x003d003d0b007988 */ /* 0x000fe80008000004 */
[----:B------:R-:W-:Y:S04]  /*be50*/  STS.U8 [R11+UR4+0x7d00], R27 ;  /* 0x007d001b0b007988 */ /* 0x000fe80008000004 */
[----:B------:R-:W-:Y:S04]  /*be60*/  STS.U8 [R11+UR4+0xbd00], R26 ;  /* 0x00bd001a0b007988 */ /* 0x000fe80008000004 */
[----:B------:R-:W-:Y:S04]  /*be70*/  STS.U8 [R11+UR4+0xfd00], R25 ;  /* 0x00fd00190b007988 */ /* 0x000fe80008000004 */
[----:B------:R1:W-:Y:S04]  /*be80*/  STL [R1+0x1af8], R92 ;  /* 0x001af85c01007387 */ /* 0x0003e80000100800 */
[----:B------:R2:W-:Y:S01]  /*be90*/  STS.U8 [R12+UR4+0x580], R18 ;  /* 0x000580120c007988 */ /* 0x0005e20008000004 */
[----:B0-----:R-:W-:Y:S01]  /*bea0*/  PRMT R29, RZ, 0x7610, R29 ;  /* 0x00007610ff1d7816 */ /* 0x001fe2000000001d */
[----:B-1----:R-:W-:-:S02]  /*beb0*/  IMAD.X R92, R19, 0x1, R9, P2 ;  /* 0x00000001135c7824 */ /* 0x002fc400010e0609 */
[----:B------:R0:W-:Y:S01]  /*bec0*/  STS.U8 [R12+UR4+0x4580], R21 ;  /* 0x004580150c007988 */ /* 0x0001e20008000004 */
[----:B--2---:R-:W-:-:S03]  /*bed0*/  IMAD.SHL.U32 R18, R14, 0x4, RZ ;  /* 0x000000040e127824 */ /* 0x004fc600078e00ff */
[----:B------:R1:W-:Y:S02]  /*bee0*/  STS.U8 [R12+UR4+0x8580], R20 ;  /* 0x008580140c007988 */ /* 0x0003e40008000004 */
[----:B------:R-:W-:Y:S01]  /*bef0*/  SHF.R.S32.HI R17, RZ, 0x1f, R18 ;  /* 0x0000001fff117819 */ /* 0x000fe20000011412 */
[----:B0-----:R-:W-:Y:S01]  /*bf00*/  @!P0 IMAD.MOV.U32 R21, RZ, RZ, R92 ;  /* 0x000000ffff158224 */ /* 0x001fe200078e005c */
[----:B------:R-:W-:Y:S01]  /*bf10*/  IADD3 R19, P2, PT, R18, R2, RZ ;  /* 0x0000000212137210 */ /* 0x000fe20007f5e0ff */
[----:B-1----:R-:W-:Y:S01]  /*bf20*/  @!P0 IMAD.MOV.U32 R20, RZ, RZ, R93 ;  /* 0x000000ffff148224 */ /* 0x002fe200078e005d */
[----:B------:R-:W-:Y:S04]  /*bf30*/  STS.U8 [R12+UR4+0x180], R66 ;  /* 0x000180420c007988 */ /* 0x000fe80008000004 */
[----:B------:R-:W-:Y:S04]  /*bf40*/  STS.U8 [R12+UR4+0x4180], R24 ;  /* 0x004180180c007988 */ /* 0x000fe80008000004 */
[----:B------:R-:W-:Y:S04]  /*bf50*/  STS.U8 [R12+UR4+0x8180], R23 ;  /* 0x008180170c007988 */ /* 0x000fe80008000004 */
[----:B------:R0:W-:Y:S04]  /*bf60*/  STS.U8 [R12+UR4+0xc180], R22 ;  /* 0x00c180160c007988 */ /* 0x0001e80008000004 */
[----:B------:R1:W2:Y:S04]  /*bf70*/  @!P0 LDG.E.U8 R29, desc[UR14][R20.64] ;  /* 0x0000000e141d8981 */ /* 0x0002a8000c1e1100 */
[----:B------:R-:W-:Y:S01]  /*bf80*/  STL [R1+0x7f8], R93 ;  /* 0x0007f85d01007387 */ /* 0x000fe20000100800 */
[----:B0-----:R-:W0:Y:S01]  /*bf90*/  LDC R22, c[0x0][0x3a0] ;  /* 0x0000e800ff167b82 */ /* 0x001e220000000800 */
[----:B-1----:R-:W-:-:S02]  /*bfa0*/  IMAD.MOV.U32 R21, RZ, RZ, R19 ;  /* 0x000000ffff157224 */ /* 0x002fc400078e0013 */
[----:B------:R-:W-:Y:S01]  /*bfb0*/  IMAD.X R20, R17, 0x1, R3, P2 ;  /* 0x0000000111147824 */ /* 0x000fe200010e0603 */
[----:B------:R-:W-:Y:S04]  /*bfc0*/  STL [R1+0x7f4], R92 ;  /* 0x0007f45c01007387 */ /* 0x000fe80000100800 */
[-C--:B------:R-:W-:Y:S01]  /*bfd0*/  @!P4 LOP3.LUT R21, R21, R20.reuse, RZ, 0x3c, !PT ;  /* 0x000000141515c212 */ /* 0x080fe200078e3cff */
[----:B------:R-:W-:Y:S04]  /*bfe0*/  STL [R1+0x700], R19 ;  /* 0x0007001301007387 */ /* 0x000fe80000100800 */
[----:B------:R1:W-:Y:S02]  /*bff0*/  STL [R1+0x2b4], R20 ;  /* 0x0002b41401007387 */ /* 0x0003e40000100800 */
[----:B-1----:R-:W-:-:S04]  /*c000*/  @!P4 LOP3.LUT R20, R21, R20, RZ, 0x3c, !PT ;  /* 0x000000141514c212 */ /* 0x002fc800078e3cff */
[----:B------:R-:W-:-:S05]  /*c010*/  @!P4 LOP3.LUT R21, R21, R20, RZ, 0x3c, !PT ;  /* 0x000000141515c212 */ /* 0x000fca00078e3cff */
[----:B------:R1:W3:Y:S01]  /*c020*/  @!P4 LDG.E.U8 R13, desc[UR14][R20.64] ;  /* 0x0000000e140dc981 */ /* 0x0002e2000c1e1100 */
[----:B------:R-:W-:-:S05]  /*c030*/  IADD3 R93, P0, PT, R18, R4, RZ ;  /* 0x00000004125d7210 */ /* 0x000fca0007f1e0ff */
[----:B------:R-:W-:Y:S01]  /*c040*/  IMAD.X R92, R17, 0x1, R5, P0 ;  /* 0x00000001115c7824 */ /* 0x000fe200000e0605 */
[----:B------:R-:W-:Y:S01]  /*c050*/  IADD3 R19, P0, PT, R18, R6, RZ ;  /* 0x0000000612137210 */ /* 0x000fe20007f1e0ff */
[----:B-1----:R-:W-:Y:S02]  /*c060*/  @!P4 IMAD.MOV.U32 R20, RZ, RZ, R93 ;  /* 0x000000ffff14c224 */ /* 0x002fe400078e005d */
[----:B------:R-:W-:Y:S01]  /*c070*/  @!P4 IMAD.MOV.U32 R21, RZ, RZ, R92 ;  /* 0x000000ffff15c224 */ /* 0x000fe200078e005c */
[----:B------:R-:W-:Y:S01]  /*c080*/  STL [R1+0x708], R93 ;  /* 0x0007085d01007387 */ /* 0x000fe20000100800 */
[----:B0-----:R-:W-:-:S03]  /*c090*/  VIADD R22, R22, 0xfffffff3 ;  /* 0xfffffff316167836 */ /* 0x001fc60000000000 */
[----:B------:R0:W4:Y:S04]  /*c0a0*/  @!P4 LDG.E.U8 R16, desc[UR14][R20.64] ;  /* 0x0000000e1410c981 */ /* 0x000128000c1e1100 */
[----:B------:R1:W-:Y:S04]  /*c0b0*/  STL [R1+0x704], R92 ;  /* 0x0007045c01007387 */ /* 0x0003e80000100800 */
[----:B------:R-:W-:Y:S01]  /*c0c0*/  STL [R1+0x710], R19 ;  /* 0x0007101301007387 */ /* 0x000fe20000100800 */
[----:B------:R-:W-:Y:S01]  /*c0d0*/  ISETP.GE.U32.AND P2, PT, R22, 0x7fffff74, PT ;  /* 0x7fffff741600780c */ /* 0x000fe20003f46070 */
[----:B0-----:R-:W-:Y:S01]  /*c0e0*/  @!P4 IMAD.MOV.U32 R20, RZ, RZ, R19 ;  /* 0x000000ffff14c224 */ /* 0x001fe200078e0013 */
[----:B------:R-:W-:Y:S01]  /*c0f0*/  PRMT R22, RZ, 0x7610, R22 ;  /* 0x00007610ff167816 */ /* 0x000fe20000000016 */
[----:B---3--:R0:W-:Y:S04]  /*c100*/  STL [R1+0x488], R13 ;  /* 0x0004880d01007387 */ /* 0x0081e80000100800 */
[----:B-1----:R-:W3:Y:S04]  /*c110*/  LDL.LU R92, [R1+0x1af8] ;  /* 0x001af800015c7983 */ /* 0x002ee80000300800 */
[----:B------:R-:W2:Y:S01]  /*c120*/  LDL.LU R93, [R1+0x1af4] ;  /* 0x001af400015d7983 */ /* 0x000ea20000300800 */
[----:B0-----:R-:W-:-:S04]  /*c130*/  IMAD.X R13, R17, 0x1, R7, P0 ;  /* 0x00000001110d7824 */ /* 0x001fc800000e0607 */
        /* <DEDUP_REMOVED lines=8> */
[----:B------:R-:W-:Y:S01]  /*c1c0*/  IMAD.X R20, R17, 0x1, R9, P0 ;  /* 0x0000000111147824 */ /* 0x000fe200000e0609 */
[----:B------:R-:W-:Y:S04]  /*c1d0*/  STL [R1+0x718], R16 ;  /* 0x0007181001007387 */ /* 0x000fe80000100800 */
[-C--:B------:R-:W-:Y:S02]  /*c1e0*/  @!P4 LOP3.LUT R21, R21, R20.reuse, RZ, 0x3c, !PT ;  /* 0x000000141515c212 */ /* 0x080fe400078e3cff */
[----:B---3--:R-:W-:Y:S01]  /*c1f0*/  PRMT R92, RZ, 0x7610, R92 ;  /* 0x00007610ff5c7816 */ /* 0x008fe2000000005c */
[----:B--2---:R0:W-:Y:S04]  /*c200*/  STL [R1+0x480], R22 ;  /* 0x0004801601007387 */ /* 0x0041e80000100800 */
[----:B------:R1:W-:Y:S01]  /*c210*/  STL [R1+0x714], R20 ;  /* 0x0007141401007387 */ /* 0x0003e20000100800 */
[----:B------:R-:W-:Y:S01]  /*c220*/  IMAD R18, R14, 0x5, RZ ;  /* 0x000000050e127824 */ /* 0x000fe200078e02ff */
[----:B------:R-:W-:Y:S01]  /*c230*/  PRMT R93, RZ, 0x7610, R93 ;  /* 0x00007610ff5d7816 */ /* 0x000fe2000000005d */
[----:B0-----:R-:W0:Y:S01]  /*c240*/  LDC R22, c[0x0][0x3a0] ;  /* 0x0000e800ff167b82 */ /* 0x001e220000000800 */
        /* <DEDUP_REMOVED lines=13> */
[----:B------:R-:W-:-:S05]  /*c320*/  IADD3 R16, P0, PT, R18, R4, RZ ;  /* 0x0000000412107210 */ /* 0x000fca0007f1e0ff */
[----:B------:R-:W-:Y:S01]  /*c330*/  STL [R1+0x728], R16 ;  /* 0x0007281001007387 */ /* 0x000fe20000100800 */
[----:B------:R-:W-:Y:S01]  /*c340*/  PRMT R13, RZ, 0x7610, R13 ;  /* 0x00007610ff0d7816 */ /* 0x000fe2000000000d */
[----:B-1----:R-:W-:Y:S02]  /*c350*/  @!P5 IMAD.MOV.U32 R20, RZ, RZ, R16 ;  /* 0x000000ffff14d224 */ /* 0x002fe400078e0010 */
[----:B--2---:R1:W-:Y:S02]  /*c360*/  STL [R1+0x47c], R92 ;  /* 0x00047c5c01007387 */ /* 0x0043e40000100800 */
[----:B-1----:R-:W-:-:S04]  /*c370*/  IMAD.X R92, R17, 0x1, R5, P0 ;  /* 0x00000001115c7824 */ /* 0x002fc800000e0605 */
[----:B------:R-:W-:-:S05]  /*c380*/  @!P5 IMAD.MOV.U32 R21, RZ, RZ, R92 ;  /* 0x000000ffff15d224 */ /* 0x000fca00078e005c */
[----:B------:R1:W2:Y:S01]  /*c390*/  @!P5 LDG.E.U8 R13, desc[UR14][R20.64] ;  /* 0x0000000e140dd981 */ /* 0x0002a2000c1e1100 */
[----:B0-----:R-:W-:-:S05]  /*c3a0*/  VIADD R22, R22, 0xfffffff2 ;  /* 0xfffffff216167836 */ /* 0x001fca0000000000 */
[----:B------:R-:W-:Y:S02]  /*c3b0*/  ISETP.GE.U32.AND P4, PT, R22, 0x7fffff73, PT ;  /* 0x7fffff731600780c */ /* 0x000fe40003f86070 */
[----:B------:R-:W-:Y:S01]  /*c3c0*/  IADD3 R22, P0, PT, R18, R6, RZ ;  /* 0x0000000612167210 */ /* 0x000fe20007f1e0ff */
[----:B------:R0:W-:Y:S04]  /*c3d0*/  STL [R1+0x724], R92 ;  /* 0x0007245c01007387 */ /* 0x0001e80000100800 */
[----:B------:R0:W-:Y:S01]  /*c3e0*/  STL [R1+0x730], R22 ;  /* 0x0007301601007387 */ /* 0x0001e20000100800 */
[----:B----4-:R-:W-:-:S03]  /*c3f0*/  PRMT R19, RZ, 0x7610, R19 ;  /* 0x00007610ff137816 */ /* 0x010fc60000000013 */
[----:B---3--:R3:W-:Y:S01]  /*c400*/  STL [R1+0x478], R93 ;  /* 0x0004785d01007387 */ /* 0x0087e20000100800 */
[----:B-1----:R-:W-:-:S03]  /*c410*/  @!P5 IMAD.MOV.U32 R20, RZ, RZ, R22 ;  /* 0x000000ffff14d224 */ /* 0x002fc600078e0016 */
[----:B0-----:R-:W4:Y:S01]  /*c420*/  LDL.LU R92, [R1+0x1ae8] ;  /* 0x001ae800015c7983 */ /* 0x001f220000300800 */
[----:B------:R-:W0:Y:S03]  /*c430*/  LDC R22, c[0x0][0x3a0] ;  /* 0x0000e800ff167b82 */ /* 0x000e260000000800 */
[----:B------:R-:W4:Y:S01]  /*c440*/  LDL.LU R16, [R1+0x1ae4] ;  /* 0x001ae40001107983 */ /* 0x000f220000300800 */
[----:B---3--:R-:W-:-:S04]  /*c450*/  IMAD.X R93, R17, 0x1, R7, P0 ;  /* 0x00000001115d7824 */ /* 0x008fc800000e0607 */
[----:B------:R-:W-:-:S05]  /*c460*/  IMAD.MOV.U32 R21, RZ, RZ, R93 ;  /* 0x000000ffff157224 */ /* 0x000fca00078e005d */
[----:B------:R1:W3:Y:S04]  /*c470*/  @!P5 LDG.E.U8 R19, desc[UR14][R20.64] ;  /* 0x0000000e1413d981 */ /* 0x0002e8000c1e1100 */
[----:B--2---:R2:W-:Y:S04]  /*c480*/  STL [R1+0x474], R13 ;  /* 0x0004740d01007387 */ /* 0x0045e80000100800 */
[----:B--2---:R-:W2:Y:S04]  /*c490*/  LDL.LU R13, [R1+0x1ae0] ;  /* 0x001ae000010d7983 */ /* 0x004ea80000300800 */
[----:B------:R0:W-:Y:S02]  /*c4a0*/  STL [R1+0x72c], R93 ;  /* 0x00072c5d01007387 */ /* 0x0001e40000100800 */
[----:B0-----:R-:W-:Y:S01]  /*c4b0*/  IADD3 R93, P0, PT, R18, R8, RZ ;  /* 0x00000008125d7210 */ /* 0x001fe20007f1e0ff */
[----:B------:R-:W-:-:S04]  /*c4c0*/  IMAD R18, R14, 0x6, RZ ;  /* 0x000000060e127824 */ /* 0x000fc800078e02ff */
[----:B-1----:R-:W-:Y:S01]  /*c4d0*/  IMAD.X R20, R17, 0x1, R9, P0 ;  /* 0x0000000111147824 */ /* 0x002fe200000e0609 */
[----:B------:R-:W-:Y:S01]  /*c4e0*/  STL [R1+0x738], R93 ;  /* 0x0007385d01007387 */ /* 0x000fe20000100800 */
[----:B----4-:R-:W-:Y:S02]  /*c4f0*/  PRMT R92, RZ, 0x7610, R92 ;  /* 0x00007610ff5c7816 */ /* 0x010fe4000000005c */
[----:B------:R-:W-:Y:S01]  /*c500*/  @!P5 IMAD.MOV.U32 R21, RZ, RZ, R20 ;  /* 0x000000ffff15d224 */ /* 0x000fe200078e0014 */
[----:B------:R-:W-:Y:S01]  /*c510*/  SHF.R.S32.HI R17, RZ, 0x1f, R18 ;  /* 0x0000001fff117819 */ /* 0x000fe20000011412 */
[----:B---3--:R0:W-:Y:S04]  /*c520*/  STL [R1+0x470], R19 ;  /* 0x0004701301007387 */ /* 0x0081e80000100800 */
[----:B------:R1:W-:Y:S01]  /*c530*/  STL [R1+0x734], R20 ;  /* 0x0007341401007387 */ /* 0x0003e20000100800 */
[----:B0-----:R-:W-:Y:S01]  /*c540*/  IADD3 R19, P0, PT, R18, R2, RZ ;  /* 0x0000000212137210 */ /* 0x001fe20007f1e0ff */
[----:B-1----:R-:W-:-:S05]  /*c550*/  @!P5 IMAD.MOV.U32 R20, RZ, RZ, R93 ;  /* 0x000000ffff14d224 */ /* 0x002fca00078e005d */
[----:B------:R0:W3:Y:S02]  /*c560*/  @!P5 LDG.E.U8 R92, desc[UR14][R20.64] ;  /* 0x0000000e145cd981 */ /* 0x0000e4000c1e1100 */
[----:B0-----:R-:W-:Y:S02]  /*c570*/  IMAD.MOV.U32 R21, RZ, RZ, R19 ;  /* 0x000000ffff157224 */ /* 0x001fe400078e0013 */
[----:B------:R-:W-:Y:S01]  /*c580*/  IMAD.X R20, R17, 0x1, R3, P0 ;  /* 0x0000000111147824 */ /* 0x000fe200000e0603 */
[----:B------:R-:W-:Y:S04]  /*c590*/  STL [R1+0x740], R19 ;  /* 0x0007401301007387 */ /* 0x000fe80000100800 */
[-C--:B------:R-:W-:Y:S01]  /*c5a0*/  @!P6 LOP3.LUT R21, R21, R20.reuse, RZ, 0x3c, !PT ;  /* 0x000000141515e212 */ /* 0x080fe200078e3cff */
[----:B------:R0:W-:Y:S03]  /*c5b0*/  STL [R1+0x73c], R20 ;  /* 0x00073c1401007387 */ /* 0x0001e60000100800 */
[----:B0-----:R-:W-:-:S04]  /*c5c0*/  @!P6 LOP3.LUT R20, R21, R20, RZ, 0x3c, !PT ;  /* 0x000000141514e212 */ /* 0x001fc800078e3cff */
[----:B------:R-:W-:Y:S02]  /*c5d0*/  @!P6 LOP3.LUT R21, R21, R20, RZ, 0x3c, !PT ;  /* 0x000000141515e212 */ /* 0x000fe400078e3cff */
[----:B--2---:R-:W-:-:S06]  /*c5e0*/  PRMT R13, RZ, 0x7610, R13 ;  /* 0x00007610ff0d7816 */ /* 0x004fcc000000000d */
[----:B------:R0:W2:Y:S01]  /*c5f0*/  @!P6 LDG.E.U8 R13, desc[UR14][R20.64] ;  /* 0x0000000e140de981 */ /* 0x0000a2000c1e1100 */
[----:B------:R-:W-:-:S05]  /*c600*/  IADD3 R93, P0, PT, R18, R4, RZ ;  /* 0x00000004125d7210 */ /* 0x000fca0007f1e0ff */
[----:B------:R-:W-:Y:S01]  /*c610*/  STL [R1+0x748], R93 ;  /* 0x0007485d01007387 */ /* 0x000fe20000100800 */
[----:B------:R-:W-:Y:S01]  /*c620*/  PRMT R16, RZ, 0x7610, R16 ;  /* 0x00007610ff107816 */ /* 0x000fe20000000010 */
[----:B0-----:R-:W-:Y:S02]  /*c630*/  @!P6 IMAD.MOV.U32 R20, RZ, RZ, R93 ;  /* 0x000000ffff14e224 */ /* 0x001fe400078e005d */
[----:B------:R-:W-:-:S05]  /*c640*/  VIADD R22, R22, 0xfffffff1 ;  /* 0xfffffff116167836 */ /* 0x000fca0000000000 */
[----:B------:R-:W-:Y:S02]  /*c650*/  ISETP.GE.U32.AND P5, PT, R22, 0x7fffff72, PT ;  /* 0x7fffff721600780c */ /* 0x000fe40003fa6070 */
[----:B------:R-:W-:Y:S01]  /*c660*/  PRMT R22, RZ, 0x7610, R22 ;  /* 0x00007610ff167816 */ /* 0x000fe20000000016 */
[----:B---3--:R0:W-:Y:S02]  /*c670*/  STL [R1+0x46c], R92 ;  /* 0x00046c5c01007387 */ /* 0x0081e40000100800 */
[----:B0-----:R-:W-:Y:S01]  /*c680*/  IMAD.X R92, R17, 0x1, R5, P0 ;  /* 0x00000001115c7824 */ /* 0x001fe200000e0605 */
[----:B------:R-:W-:-:S03]  /*c690*/  IADD3 R19, P0, PT, R18, R6, RZ ;  /* 0x0000000612137210 */ /* 0x000fc60007f1e0ff */
[----:B------:R-:W-:Y:S01]  /*c6a0*/  @!P6 IMAD.MOV.U32 R21, RZ, RZ, R92 ;  /* 0x000000ffff15e224 */ /* 0x000fe200078e005c */
[----:B------:R0:W-:Y:S04]  /*c6b0*/  STL [R1+0x744], R92 ;  /* 0x0007445c01007387 */ /* 0x0001e80000100800 */
[----:B------:R1:W3:Y:S04]  /*c6c0*/  @!P6 LDG.E.U8 R16, desc[UR14][R20.64] ;  /* 0x0000000e1410e981 */ /* 0x0002e8000c1e1100 */
[----:B------:R-:W-:Y:S01]  /*c6d0*/  STL [R1+0x750], R19 ;  /* 0x0007501301007387 */ /* 0x000fe20000100800 */
[----:B-1----:R-:W-:-:S03]  /*c6e0*/  @!P6 IMAD.MOV.U32 R20, RZ, RZ, R19 ;  /* 0x000000ffff14e224 */ /* 0x002fc600078e0013 */
[----:B--2---:R1:W-:Y:S04]  /*c6f0*/  STL [R1+0x468], R13 ;  /* 0x0004680d01007387 */ /* 0x0043e80000100800 */
[----:B0-----:R-:W2:Y:S04]  /*c700*/  LDL.LU R92, [R1+0x1adc] ;  /* 0x001adc00015c7983 */ /* 0x001ea80000300800 */
[----:B------:R-:W4:Y:S01]  /*c710*/  LDL.LU R93, [R1+0x1ad8] ;  /* 0x001ad800015d7983 */ /* 0x000f220000300800 */
[----:B-1----:R-:W-:-:S04]  /*c720*/  IMAD.X R13, R17, 0x1, R7, P0 ;  /* 0x00000001110d7824 */ /* 0x002fc800000e0607 */
[----:B------:R-:W-:-:S05]  /*c730*/  @!P6 IMAD.MOV.U32 R21, RZ, RZ, R13 ;  /* 0x000000ffff15e224 */ /* 0x000fca00078e000d */
[----:B------:R0:W4:Y:S04]  /*c740*/  @!P6 LDG.E.U8 R22, desc[UR14][R20.64] ;  /* 0x0000000e1416e981 */ /* 0x000128000c1e1100 */
[----:B---3--:R1:W-:Y:S02]  /*c750*/  STL [R1+0x464], R16 ;  /* 0x0004641001007387 */ /* 0x0083e40000100800 */
[----:B-1----:R-:W-:Y:S02]  /*c760*/  IADD3 R16, P0, PT, R18, R8, RZ ;  /* 0x0000000812107210 */ /* 0x002fe40007f1e0ff */
[----:B------:R1:W-:Y:S03]  /*c770*/  STL [R1+0x74c], R13 ;  /* 0x00074c0d01007387 */ /* 0x0003e60000100800 */
[----:B0-----:R-:W-:-:S02]  /*c780*/  IMAD.MOV.U32 R21, RZ, RZ, R16 ;  /* 0x000000ffff157224 */ /* 0x001fc400078e0010 */
[----:B------:R-:W-:Y:S01]  /*c790*/  IMAD.X R20, R17, 0x1, R9, P0 ;  /* 0x0000000111147824 */ /* 0x000fe200000e0609 */
[----:B-1----:R-:W3:Y:S04]  /*c7a0*/  LDL.LU R13, [R1+0x1ad4] ;  /* 0x001ad400010d7983 */ /* 0x002ee80000300800 */
[----:B------:R-:W-:Y:S01]  /*c7b0*/  @!P6 LOP3.LUT R21, R21, R20, RZ, 0x3c, !PT ;  /* 0x000000141515e212 */ /* 0x000fe200078e3cff */
[----:B------:R-:W3:Y:S04]  /*c7c0*/  LDL.LU R19, [R1+0x1ad0] ;  /* 0x001ad00001137983 */ /* 0x000ee80000300800 */
[----:B------:R-:W-:Y:S01]  /*c7d0*/  STL [R1+0x758], R16 ;  /* 0x0007581001007387 */ /* 0x000fe20000100800 */
[----:B--2---:R-:W-:-:S03]  /*c7e0*/  PRMT R92, RZ, 0x7610, R92 ;  /* 0x00007610ff5c7816 */ /* 0x004fc6000000005c */
[----:B----4-:R0:W-:Y:S04]  /*c7f0*/  STL [R1+0x458], R22 ;  /* 0x0004581601007387 */ /* 0x0101e80000100800 */
        /* <DEDUP_REMOVED lines=16> */
[----:B------:R1:W4:Y:S01]  /*c900*/  @!P1 LDG.E.U8 R93, desc[UR14][R20.64] ;  /* 0x0000000e145d9981 */ /* 0x000322000c1e1100 */
[----:B------:R-:W-:-:S05]  /*c910*/  IADD3 R16, P6, PT, R18, R4, RZ ;  /* 0x0000000412107210 */ /* 0x000fca0007fde0ff */
[----:B------:R-:W-:Y:S01]  /*c920*/  STL [R1+0x768], R16 ;  /* 0x0007681001007387 */ /* 0x000fe20000100800 */
[----:B---3--:R-:W-:Y:S01]  /*c930*/  PRMT R13, RZ, 0x7610, R13 ;  /* 0x00007610ff0d7816 */ /* 0x008fe2000000000d */
        /* <DEDUP_REMOVED lines=10> */
[----:B------:R-:W-:-:S03]  /*c9e0*/  PRMT R19, RZ, 0x7610, R19 ;  /* 0x00007610ff137816 */ /* 0x000fc60000000013 */
[----:B----4-:R4:W-:Y:S01]  /*c9f0*/  STL [R1+0x498], R93 ;  /* 0x0004985d01007387 */ /* 0x0109e20000100800 */
[----:B-1----:R-:W-:-:S03]  /*ca00*/  @!P1 IMAD.MOV.U32 R20, RZ, RZ, R22 ;  /* 0x000000ffff149224 */ /* 0x002fc600078e0016 */
[----:B0-----:R-:W2:Y:S01]  /*ca10*/  LDL.LU R92, [R1+0x1acc] ;  /* 0x001acc00015c7983 */ /* 0x001ea20000300800 */
[----:B---3--:R-:W0:Y:S03]  /*ca20*/  LDC R22, c[0x0][0x3a0] ;  /* 0x0000e800ff167b82 */ /* 0x008e260000000800 */
[----:B------:R-:W3:Y:S01]  /*ca30*/  LDL.LU R16, [R1+0x1ac8] ;  /* 0x001ac80001107983 */ /* 0x000ee20000300800 */
[----:B----4-:R-:W-:-:S04]  /*ca40*/  IMAD.X R93, R17, 0x1, R7, P6 ;  /* 0x00000001115d7824 */ /* 0x010fc800030e0607 */
[----:B------:R-:W-:-:S05]  /*ca50*/  IMAD.MOV.U32 R21, RZ, RZ, R93 ;  /* 0x000000ffff157224 */ /* 0x000fca00078e005d */
[----:B------:R1:W4:Y:S04]  /*ca60*/  @!P1 LDG.E.U8 R19, desc[UR14][R20.64] ;  /* 0x0000000e14139981 */ /* 0x000328000c1e1100 */
[----:B--2---:R2:W-:Y:S04]  /*ca70*/  STL [R1+0x494], R13 ;  /* 0x0004940d01007387 */ /* 0x0045e80000100800 */
[----:B--2---:R-:W2:Y:S04]  /*ca80*/  LDL.LU R13, [R1+0x1ac4] ;  /* 0x001ac400010d7983 */ /* 0x004ea80000300800 */
[----:B------:R0:W-:Y:S02]  /*ca90*/  STL [R1+0x76c], R93 ;  /* 0x00076c5d01007387 */ /* 0x0001e40000100800 */
[----:B0-----:R-:W-:Y:S01]  /*caa0*/  IADD3 R93, P6, PT, R18, R8, RZ ;  /* 0x00000008125d7210 */ /* 0x001fe20007fde0ff */
[----:B------:R-:W-:Y:S01]  /*cab0*/  IMAD R18, R14, 0xc, RZ ;  /* 0x0000000c0e127824 */ /* 0x000fe200078e02ff */
[----:B------:R-:W-:-:S03]  /*cac0*/  PRMT R92, RZ, 0x7610, R92 ;  /* 0x00007610ff5c7816 */ /* 0x000fc6000000005c */
[----:B------:R-:W-:Y:S01]  /*cad0*/  STL [R1+0x778], R93 ;  /* 0x0007785d01007387 */ /* 0x000fe20000100800 */
[----:B-1----:R-:W-:Y:S01]  /*cae0*/  IMAD.X R21, R17, 0x1, R9, P6 ;  /* 0x0000000111157824 */ /* 0x002fe200030e0609 */
[----:B------:R-:W-:Y:S01]  /*caf0*/  SHF.R.S32.HI R17, RZ, 0x1f, R18 ;  /* 0x0000001fff117819 */ /* 0x000fe20000011412 */
[----:B------:R-:W-:Y:S01]  /*cb00*/  @!P1 IMAD.MOV.U32 R20, RZ, RZ, R93 ;  /* 0x000000ffff149224 */ /* 0x000fe200078e005d */
[----:B----4-:R0:W-:Y:S04]  /*cb10*/  STL [R1+0x490], R19 ;  /* 0x0004901301007387 */ /* 0x0101e80000100800 */
[----:B------:R1:W-:Y:S04]  /*cb20*/  STL [R1+0x774], R21 ;  /* 0x0007741501007387 */ /* 0x0003e80000100800 */
[----:B------:R1:W4:Y:S01]  /*cb30*/  @!P1 LDG.E.U8 R92, desc[UR14][R20.64] ;  /* 0x0000000e145c9981 */ /* 0x000322000c1e1100 */
[----:B0-----:R-:W-:-:S05]  /*cb40*/  IADD3 R19, P6, PT, R18, R2, RZ ;  /* 0x0000000212137210 */ /* 0x001fca0007fde0ff */
[----:B-1----:R-:W-:Y:S02]  /*cb50*/  IMAD.MOV.U32 R21, RZ, RZ, R19 ;  /* 0x000000ffff157224 */ /* 0x002fe400078e0013 */
        /* <DEDUP_REMOVED lines=10> */
[----:B---3--:R-:W-:Y:S01]  /*cc00*/  PRMT R16, RZ, 0x7610, R16 ;  /* 0x00007610ff107816 */ /* 0x008fe20000000010 */
[----:B0-----:R-:W-:Y:S02]  /*cc10*/  @!P2 IMAD.MOV.U32 R20, RZ, RZ, R93 ;  /* 0x000000ffff14a224 */ /* 0x001fe400078e005d */
[----:B------:R-:W-:Y:S01]  /*cc20*/  VIADD R22, R22, 0xffffffec ;  /* 0xffffffec16167836 */ /* 0x000fe20000000000 */
[----:B----4-:R0:W-:Y:S02]  /*cc30*/  STL [R1+0x48c], R92 ;  /* 0x00048c5c01007387 */ /* 0x0101e40000100800 */
[----:B0-----:R-:W-:Y:S01]  /*cc40*/  IMAD.X R92, R17, 0x1, R5, P6 ;  /* 0x00000001115c7824 */ /* 0x001fe200030e0605 */
[----:B------:R-:W-:-:S03]  /*cc50*/  IADD3 R19, P6, PT, R18, R6, RZ ;  /* 0x0000000612137210 */ /* 0x000fc60007fde0ff */
[----:B------:R-:W-:Y:S01]  /*cc60*/  @!P2 IMAD.MOV.U32 R21, RZ, RZ, R92 ;  /* 0x000000ffff15a224 */ /* 0x000fe200078e005c */
[----:B------:R0:W-:Y:S04]  /*cc70*/  STL [R1+0x804], R92 ;  /* 0x0008045c01007387 */ /* 0x0001e80000100800 */
[----:B------:R1:W3:Y:S04]  /*cc80*/  @!P2 LDG.E.U8 R16, desc[UR14][R20.64] ;  /* 0x0000000e1410a981 */ /* 0x0002e8000c1e1100 */
[----:B------:R-:W-:Y:S01]  /*cc90*/  STL [R1+0x810], R19 ;  /* 0x0008101301007387 */ /* 0x000fe20000100800 */
[----:B------:R-:W-:-:S02]  /*cca0*/  ISETP.GE.U32.AND P1, PT, R22, 0x7fffff6d, PT ;  /* 0x7fffff6d1600780c */ /* 0x000fc40003f26070 */
[----:B------:R-:W-:Y:S01]  /*ccb0*/  PRMT R22, RZ, 0x7610, R22 ;  /* 0x00007610ff167816 */ /* 0x000fe20000000016 */
[----:B-1----:R-:W-:Y:S01]  /*ccc0*/  @!P2 IMAD.MOV.U32 R20, RZ, RZ, R19 ;  /* 0x000000ffff14a224 */ /* 0x002fe200078e0013 */
[----:B--2---:R1:W-:Y:S04]  /*ccd0*/  STL [R1+0x448], R13 ;  /* 0x0004480d01007387 */ /* 0x0043e80000100800 */
[----:B0-----:R-:W2:Y:S04]  /*cce0*/  LDL.LU R92, [R1+0x1ac0] ;  /* 0x001ac000015c7983 */ /* 0x001ea80000300800 */
[----:B------:R-:W4:Y:S01]  /*ccf0*/  LDL.LU R93, [R1+0x1abc] ;  /* 0x001abc00015d7983 */ /* 0x000f220000300800 */
[----:B-1----:R-:W-:-:S04]  /*cd00*/  IMAD.X R13, R17, 0x1, R7, P6 ;  /* 0x00000001110d7824 */ /* 0x002fc800030e0607 */
[----:B------:R-:W-:-:S05]  /*cd10*/  @!P2 IMAD.MOV.U32 R21, RZ, RZ, R13 ;  /* 0x000000ffff15a224 */ /* 0x000fca00078e000d */
[----:B------:R0:W4:Y:S04]  /*cd20*/  @!P2 LDG.E.U8 R22, desc[UR14][R20.64] ;  /* 0x0000000e1416a981 */ /* 0x000128000c1e1100 */
[----:B------:R1:W-:Y:S04]  /*cd30*/  STL [R1+0x80c], R13 ;  /* 0x00080c0d01007387 */ /* 0x0003e80000100800 */
[----:B---3--:R3:W-:Y:S04]  /*cd40*/  STL [R1+0x444], R16 ;  /* 0x0004441001007387 */ /* 0x0087e80000100800 */
[----:B-1----:R-:W4:Y:S04]  /*cd50*/  LDL.LU R13, [R1+0x1ab8] ;  /* 0x001ab800010d7983 */ /* 0x002f280000300800 */
[----:B------:R-:W4:Y:S01]  /*cd60*/  LDL.LU R19, [R1+0x1ab4] ;  /* 0x001ab40001137983 */ /* 0x000f220000300800 */
[----:B---3--:R-:W-:-:S05]  /*cd70*/  IADD3 R16, P6, PT, R18, R8, RZ ;  /* 0x0000000812107210 */ /* 0x008fca0007fde0ff */
[----:B0-----:R-:W-:Y:S02]  /*cd80*/  IMAD.MOV.U32 R21, RZ, RZ, R16 ;  /* 0x000000ffff157224 */ /* 0x001fe400078e0010 */
[----:B------:R-:W-:Y:S01]  /*cd90*/  IMAD.X R20, R17, 0x1, R9, P6 ;  /* 0x0000000111147824 */ /* 0x000fe200030e0609 */
[----:B------:R0:W-:Y:S04]  /*cda0*/  STL [R1+0x818], R16 ;  /* 0x0008181001007387 */ /* 0x0001e80000100800 */
[----:B------:R-:W-:Y:S01]  /*cdb0*/  @!P2 LOP3.LUT R21, R21, R20, RZ, 0x3c, !PT ;  /* 0x000000141515a212 */ /* 0x000fe200078e3cff */
[----:B------:R-:W-:-:S05]  /*cdc0*/  IMAD R18, R14, 0xd, RZ ;  /* 0x0000000d0e127824 */ /* 0x000fca00078e02ff */
[----:B------:R-:W-:Y:S02]  /*cdd0*/  SHF.R.S32.HI R17, RZ, 0x1f, R18 ;  /* 0x0000001fff117819 */ /* 0x000fe40000011412 */
[----:B0-----:R-:W-:Y:S02]  /*cde0*/  IADD3 R16, P6, PT, R18, R2, RZ ;  /* 0x0000000212107210 */ /* 0x001fe40007fde0ff */
[----:B--2---:R-:W-:Y:S01]  /*cdf0*/  PRMT R92, RZ, 0x7610, R92 ;  /* 0x00007610ff5c7816 */ /* 0x004fe2000000005c */
[----:B----4-:R0:W-:Y:S04]  /*ce00*/  STL [R1+0x440], R22 ;  /* 0x0004401601007387 */ /* 0x0101e80000100800 */
[----:B------:R1:W-:Y:S01]  /*ce10*/  STL [R1+0x814], R20 ;  /* 0x0008141401007387 */ /* 0x0003e20000100800 */
[----:B------:R-:W-:Y:S01]  /*ce20*/  PRMT R93, RZ, 0x7610, R93 ;  /* 0x00007610ff5d7816 */ /* 0x000fe2000000005d */
[----:B0-----:R-:W0:Y:S01]  /*ce30*/  LDC R22, c[0x0][0x3a0] ;  /* 0x0000e800ff167b82 */ /* 0x001e220000000800 */
[----:B-1----:R-:W-:-:S04]  /*ce40*/  @!P2 LOP3.LUT R20, R21, R20, RZ, 0x3c, !PT ;  /* 0x000000141514a212 */ /* 0x002fc800078e3cff */
        /* <DEDUP_REMOVED lines=13> */
[----:B------:R-:W-:Y:S02]  /*cf20*/  PRMT R13, RZ, 0x7610, R13 ;  /* 0x00007610ff0d7816 */ /* 0x000fe4000000000d */
[----:B------:R-:W-:Y:S01]  /*cf30*/  ISETP.GE.U32.AND P2, PT, R22, 0x7fffff6c, PT ;  /* 0x7fffff6c1600780c */ /* 0x000fe20003f46070 */
[----:B-1----:R-:W-:Y:S01]  /*cf40*/  @!P4 IMAD.MOV.U32 R20, RZ, RZ, R16 ;  /* 0x000000ffff14c224 */ /* 0x002fe200078e0010 */
[----:B------:R-:W-:Y:S01]  /*cf50*/  PRMT R19, RZ, 0x7610, R19 ;  /* 0x00007610ff137816 */ /* 0x000fe20000000013 */
[----:B--2---:R0:W-:Y:S02]  /*cf60*/  STL [R1+0x43c], R92 ;  /* 0x00043c5c01007387 */ /* 0x0041e40000100800 */
[----:B0-----:R-:W-:Y:S01]  /*cf70*/  IMAD.X R92, R17, 0x1, R5, P6 ;  /* 0x00000001115c7824 */ /* 0x001fe200030e0605 */
[----:B------:R-:W-:-:S03]  /*cf80*/  IADD3 R22, P6, PT, R18, R6, RZ ;  /* 0x0000000612167210 */ /* 0x000fc60007fde0ff */
[----:B------:R-:W-:Y:S01]  /*cf90*/  @!P4 IMAD.MOV.U32 R21, RZ, RZ, R92 ;  /* 0x000000ffff15c224 */ /* 0x000fe200078e005c */
[----:B------:R-:W-:Y:S04]  /*cfa0*/  STL [R1+0x824], R92 ;  /* 0x0008245c01007387 */ /* 0x000fe80000100800 */
[----:B------:R0:W2:Y:S04]  /*cfb0*/  @!P4 LDG.E.U8 R13, desc[UR14][R20.64] ;  /* 0x0000000e140dc981 */ /* 0x0000a8000c1e1100 */
[----:B------:R1:W-:Y:S01]  /*cfc0*/  STL [R1+0x830], R22 ;  /* 0x0008301601007387 */ /* 0x0003e20000100800 */
[----:B0-----:R-:W-:-:S02]  /*cfd0*/  @!P4 IMAD.MOV.U32 R20, RZ, RZ, R22 ;  /* 0x000000ffff14c224 */ /* 0x001fc400078e0016 */
[----:B-1----:R-:W0:Y:S01]  /*cfe0*/  LDC R22, c[0x0][0x3a0] ;  /* 0x0000e800ff167b82 */ /* 0x002e220000000800 */
[----:B---3--:R1:W-:Y:S04]  /*cff0*/  STL [R1+0x438], R93 ;  /* 0x0004385d01007387 */ /* 0x0083e80000100800 */
[----:B------:R-:W3:Y:S04]  /*d000*/  LDL.LU R92, [R1+0x1ab0] ;  /* 0x001ab000015c7983 */ /* 0x000ee80000300800 */
[----:B------:R-:W4:Y:S01]  /*d010*/  LDL.LU R16, [R1+0x1aac] ;  /* 0x001aac0001107983 */ /* 0x000f220000300800 */
[----:B-1----:R-:W-:-:S04]  /*d020*/  IMAD.X R93, R17, 0x1, R7, P6 ;  /* 0x00000001115d7824 */ /* 0x002fc800030e0607 */
[----:B------:R-:W-:-:S05]  /*d030*/  IMAD.MOV.U32 R21, RZ, RZ, R93 ;  /* 0x000000ffff157224 */ /* 0x000fca00078e005d */
[----:B------:R1:W4:Y:S04]  /*d040*/  @!P4 LDG.E.U8 R19, desc[UR14][R20.64] ;  /* 0x0000000e1413c981 */ /* 0x000328000c1e1100 */
[----:B--2---:R2:W-:Y:S04]  /*d050*/  STL [R1+0x434], R13 ;  /* 0x0004340d01007387 */ /* 0x0045e80000100800 */
[----:B--2---:R-:W2:Y:S04]  /*d060*/  LDL.LU R13, [R1+0x1aa8] ;  /* 0x001aa800010d7983 */ /* 0x004ea80000300800 */
[----:B------:R0:W-:Y:S02]  /*d070*/  STL [R1+0x82c], R93 ;  /* 0x00082c5d01007387 */ /* 0x0001e40000100800 */
[----:B0-----:R-:W-:Y:S01]  /*d080*/  IADD3 R93, P6, PT, R18, R8, RZ ;  /* 0x00000008125d7210 */ /* 0x001fe20007fde0ff */
[----:B------:R-:W-:-:S04]  /*d090*/  IMAD R18, R14, 0xe, RZ ;  /* 0x0000000e0e127824 */ /* 0x000fc800078e02ff */
[----:B-1----:R-:W-:Y:S01]  /*d0a0*/  IMAD.X R20, R17, 0x1, R9, P6 ;  /* 0x0000000111147824 */ /* 0x002fe200030e0609 */
[----:B------:R-:W-:Y:S01]  /*d0b0*/  STL [R1+0x838], R93 ;  /* 0x0008385d01007387 */ /* 0x000fe20000100800 */
[----:B---3--:R-:W-:Y:S02]  /*d0c0*/  PRMT R92, RZ, 0x7610, R92 ;  /* 0x00007610ff5c7816 */ /* 0x008fe4000000005c */
[----:B------:R-:W-:Y:S01]  /*d0d0*/  @!P4 IMAD.MOV.U32 R21, RZ, RZ, R20 ;  /* 0x000000ffff15c224 */ /* 0x000fe200078e0014 */
[----:B------:R-:W-:Y:S01]  /*d0e0*/  SHF.R.S32.HI R17, RZ, 0x1f, R18 ;  /* 0x0000001fff117819 */ /* 0x000fe20000011412 */
[----:B----4-:R0:W-:Y:S04]  /*d0f0*/  STL [R1+0x42c], R19 ;  /* 0x00042c1301007387 */ /* 0x0101e80000100800 */
[----:B------:R1:W-:Y:S01]  /*d100*/  STL [R1+0x834], R20 ;  /* 0x0008341401007387 */ /* 0x0003e20000100800 */
[----:B0-----:R-:W-:Y:S01]  /*d110*/  IADD3 R19, P6, PT, R18, R2, RZ ;  /* 0x0000000212137210 */ /* 0x001fe20007fde0ff */
        /* <DEDUP_REMOVED lines=30> */
[----:B------:R-:W-:-:S05]  /*d300*/  @!P5 IMAD.MOV.U32 R21, RZ, RZ, R16 ;  /* 0x000000ffff15d224 */ /* 0x000fca00078e0010 */
[----:B------:R0:W3:Y:S04]  /*d310*/  @!P5 LDG.E.U8 R22, desc[UR14][R20.64] ;  /* 0x0000000e1416d981 */ /* 0x0000e8000c1e1100 */
[----:B--2---:R1:W-:Y:S02]  /*d320*/  STL [R1+0x420], R13 ;  /* 0x0004200d01007387 */ /* 0x0043e40000100800 */
[----:B-1----:R-:W-:Y:S02]  /*d330*/  IADD3 R13, P6, PT, R18, R8, RZ ;  /* 0x00000008120d7210 */ /* 0x002fe40007fde0ff */
[----:B------:R1:W-:Y:S03]  /*d340*/  STL [R1+0x84c], R16 ;  /* 0x00084c1001007387 */ /* 0x0003e60000100800 */
[----:B0-----:R-:W-:-:S02]  /*d350*/  IMAD.MOV.U32 R21, RZ, RZ, R13 ;  /* 0x000000ffff157224 */ /* 0x001fc400078e000d */
[----:B------:R-:W-:Y:S01]  /*d360*/  IMAD.X R20, R17, 0x1, R9, P6 ;  /* 0x0000000111147824 */ /* 0x000fe200030e0609 */
[----:B-1----:R-:W2:Y:S04]  /*d370*/  LDL.LU R16, [R1+0x1a9c] ;  /* 0x001a9c0001107983 */ /* 0x002ea80000300800 */
[----:B------:R-:W-:Y:S01]  /*d380*/  @!P5 LOP3.LUT R21, R21, R20, RZ, 0x3c, !PT ;  /* 0x000000141515d212 */ /* 0x000fe200078e3cff */
[----:B------:R-:W2:Y:S04]  /*d390*/  LDL.LU R19, [R1+0x1a98] ;  /* 0x001a980001137983 */ /* 0x000ea80000300800 */
[----:B------:R-:W-:Y:S01]  /*d3a0*/  STL [R1+0x858], R13 ;  /* 0x0008580d01007387 */ /* 0x000fe20000100800 */
[----:B----4-:R-:W-:-:S03]  /*d3b0*/  PRMT R93, RZ, 0x7610, R93 ;  /* 0x00007610ff5d7816 */ /* 0x010fc6000000005d */
[----:B---3--:R0:W-:Y:S04]  /*d3c0*/  STL [R1+0x41c], R22 ;  /* 0x00041c1601007387 */ /* 0x0081e80000100800 */
[----:B------:R1:W-:Y:S01]  /*d3d0*/  STL [R1+0x854], R20 ;  /* 0x0008541401007387 */ /* 0x0003e20000100800 */
[----:B------:R-:W-:Y:S01]  /*d3e0*/  IMAD R18, R14, 0xf, RZ ;  /* 0x0000000f0e127824 */ /* 0x000fe200078e02ff */
[----:B------:R-:W-:Y:S01]  /*d3f0*/  PRMT R92, RZ, 0x7610, R92 ;  /* 0x00007610ff5c7816 */ /* 0x000fe2000000005c */
[----:B0-----:R-:W0:Y:S01]  /*d400*/  LDC R22, c[0x0][0x3a0] ;  /* 0x0000e800ff167b82 */ /* 0x001e220000000800 */
[----:B-1----:R-:W-:-:S04]  /*d410*/  @!P5 LOP3.LUT R20, R21, R20, RZ, 0x3c, !PT ;  /* 0x000000141514d212 */ /* 0x002fc800078e3cff */
[----:B------:R-:W-:-:S05]  /*d420*/  @!P5 LOP3.LUT R21, R21, R20, RZ, 0x3c, !PT ;  /* 0x000000141515d212 */ /* 0x000fca00078e3cff */
[----:B------:R1:W3:Y:S01]  /*d430*/  @!P5 LDG.E.U8 R93, desc[UR14][R20.64] ;  /* 0x0000000e145dd981 */ /* 0x0002e2000c1e1100 */
[----:B------:R-:W-:Y:S02]  /*d440*/  SHF.R.S32.HI R17, RZ, 0x1f, R18 ;  /* 0x0000001fff117819 */ /* 0x000fe40000011412 */
[----:B------:R-:W-:-:S05]  /*d450*/  IADD3 R13, P6, PT, R18, R2, RZ ;  /* 0x00000002120d7210 */ /* 0x000fca0007fde0ff */
[----:B-1----:R-:W-:Y:S02]  /*d460*/  IMAD.MOV.U32 R21, RZ, RZ, R13 ;  /* 0x000000ffff157224 */ /* 0x002fe400078e000d */
[----:B------:R-:W-:Y:S01]  /*d470*/  IMAD.X R20, R17, 0x1, R3, P6 ;  /* 0x0000000111147824 */ /* 0x000fe200030e0603 */
[----:B------:R1:W-:Y:S04]  /*d480*/  STL [R1+0x860], R13 ;  /* 0x0008600d01007387 */ /* 0x0003e80000100800 */
[----:B------:R-:W-:Y:S01]  /*d490*/  @!P0 LOP3.LUT R21, R21, R20, RZ, 0x3c, !PT ;  /* 0x0000001415158212 */ /* 0x000fe200078e3cff */
[----:B------:R4:W-:Y:S01]  /*d4a0*/  STL [R1+0x85c], R20 ;  /* 0x00085c1401007387 */ /* 0x0009e20000100800 */
[----:B-1----:R-:W-:Y:S02]  /*d4b0*/  IADD3 R13, P6, PT, R18, R4, RZ ;  /* 0x00000004120d7210 */ /* 0x002fe40007fde0ff */
[----:B----4-:R-:W-:-:S03]  /*d4c0*/  @!P0 LOP3.LUT R20, R21, R20, RZ, 0x3c, !PT ;  /* 0x0000001415148212 */ /* 0x010fc600078e3cff */
[----:B------:R-:W-:Y:S01]  /*d4d0*/  STL [R1+0x868], R13 ;  /* 0x0008680d01007387 */ /* 0x000fe20000100800 */
[----:B------:R-:W-:-:S05]  /*d4e0*/  @!P0 LOP3.LUT R21, R21, R20, RZ, 0x3c, !PT ;  /* 0x0000001415158212 */ /* 0x000fca00078e3cff */
[----:B------:R1:W4:Y:S02]  /*d4f0*/  @!P0 LDG.E.U8 R92, desc[UR14][R20.64] ;  /* 0x0000000e145c8981 */ /* 0x000324000c1e1100 */
[----:B-1----:R-:W-:Y:S01]  /*d500*/  @!P0 IMAD.MOV.U32 R20, RZ, RZ, R13 ;  /* 0x000000ffff148224 */ /* 0x002fe200078e000d */
[----:B--2---:R-:W-:Y:S01]  /*d510*/  PRMT R19, RZ, 0x7610, R19 ;  /* 0x00007610ff137816 */ /* 0x004fe20000000013 */
[----:B---3--:R1:W-:Y:S02]  /*d520*/  STL [R1+0x418], R93 ;  /* 0x0004185d01007387 */ /* 0x0083e40000100800 */
[----:B-1----:R-:W-:-:S04]  /*d530*/  IMAD.X R93, R17, 0x1, R5, P6 ;  /* 0x00000001115d7824 */ /* 0x002fc800030e0605 */
[----:B------:R-:W-:-:S05]  /*d540*/  @!P0 IMAD.MOV.U32 R21, RZ, RZ, R93 ;  /* 0x000000ffff158224 */ /* 0x000fca00078e005d */
[----:B------:R-:W2:Y:S01]  /*d550*/  @!P0 LDG.E.U8 R19, desc[UR14][R20.64] ;  /* 0x0000000e14138981 */ /* 0x000ea2000c1e1100 */
[----:B0-----:R-:W-:-:S05]  /*d560*/  VIADD R22, R22, 0xffffffe9 ;  /* 0xffffffe916167836 */ /* 0x001fca0000000000 */
[----:B------:R-:W-:Y:S02]  /*d570*/  ISETP.GE.U32.AND P5, PT, R22, 0x7fffff6a, PT ;  /* 0x7fffff6a1600780c */ /* 0x000fe40003fa6070 */
[----:B------:R-:W-:Y:S01]  /*d580*/  IADD3 R22, P6, PT, R18, R6, RZ ;  /* 0x0000000612167210 */ /* 0x000fe20007fde0ff */
[----:B------:R0:W-:Y:S04]  /*d590*/  STL [R1+0x864], R93 ;  /* 0x0008645d01007387 */ /* 0x0001e80000100800 */
[----:B------:R-:W-:Y:S04]  /*d5a0*/  STL [R1+0x870], R22 ;  /* 0x0008701601007387 */ /* 0x000fe80000100800 */
[----:B----4-:R-:W-:Y:S04]  /*d5b0*/  STL [R1+0x460], R92 ;  /* 0x0004605c01007387 */ /* 0x010fe80000100800 */
[----:B0-----:R-:W3:Y:S04]  /*d5c0*/  LDL.LU R93, [R1+0x1a94] ;  /* 0x001a9400015d7983 */ /* 0x001ee80000300800 */
[----:B------:R-:W4:Y:S04]  /*d5d0*/  LDL.LU R13, [R1+0x1a90] ;  /* 0x001a9000010d7983 */ /* 0x000f280000300800 */
[----:B--2---:R0:W-:Y:S04]  /*d5e0*/  STL [R1+0x45c], R19 ;  /* 0x00045c1301007387 */ /* 0x0041e80000100800 */
[----:B0-----:R-:W2:Y:S01]  /*d5f0*/  LDL.LU R19, [R1+0x1a8c] ;  /* 0x001a8c0001137983 */ /* 0x001ea20000300800 */
[----:B------:R-:W-:Y:S01]  /*d600*/  IMAD.X R92, R17, 0x1, R7, P6 ;  /* 0x00000001115c7824 */ /* 0x000fe200030e0607 */
[----:B------:R-:W-:Y:S01]  /*d610*/  PRMT R16, RZ, 0x7610, R16 ;  /* 0x00007610ff107816 */ /* 0x000fe20000000010 */
[----:B------:R-:W-:-:S02]  /*d620*/  @!P0 IMAD.MOV.U32 R20, RZ, RZ, R22 ;  /* 0x000000ffff148224 */ /* 0x000fc400078e0016 */
[----:B------:R-:W-:Y:S01]  /*d630*/  IMAD.MOV.U32 R21, RZ, RZ, R92 ;  /* 0x000000ffff157224 */ /* 0x000fe200078e005c */
[----:B------:R0:W-:Y:S01]  /*d640*/  STL [R1+0x86c], R92 ;  /* 0x00086c5c01007387 */ /* 0x0001e20000100800 */
[----:B------:R-:W1:Y:S03]  /*d650*/  LDC R22, c[0x0][0x3a0] ;  /* 0x0000e800ff167b82 */ /* 0x000e660000000800 */
[----:B------:R3:W4:Y:S01]  /*d660*/  @!P0 LDG.E.U8 R16, desc[UR14][R20.64] ;  /* 0x0000000e14108981 */ /* 0x000722000c1e1100 */
[----:B0-----:R-:W-:-:S05]  /*d670*/  IADD3 R92, P6, PT, R18, R8, RZ ;  /* 0x00000008125c7210 */ /* 0x001fca0007fde0ff */
[----:B---3--:R-:W-:Y:S02]  /*d680*/  IMAD.X R21, R17, 0x1, R9, P6 ;  /* 0x0000000111157824 */ /* 0x008fe400030e0609 */
[----:B------:R-:W-:Y:S01]  /*d690*/  @!P0 IMAD.MOV.U32 R20, RZ, RZ, R92 ;  /* 0x000000ffff148224 */ /* 0x000fe200078e005c */
[----:B--2---:R-:W-:-:S06]  /*d6a0*/  PRMT R19, RZ, 0x7610, R19 ;  /* 0x00007610ff137816 */ /* 0x004fcc0000000013 */
[----:B------:R0:W2:Y:S01]  /*d6b0*/  @!P0 LDG.E.U8 R19, desc[UR14][R20.64] ;  /* 0x0000000e14138981 */ /* 0x0000a2000c1e1100 */
[----:B------:R-:W-:-:S03]  /*d6c0*/  IMAD R18, R14, 0x13, RZ ;  /* 0x000000130e127824 */ /* 0x000fc600078e02ff */
[----:B------:R-:W-:Y:S02]  /*d6d0*/  STL [R1+0x878], R92 ;  /* 0x0008785c01007387 */ /* 0x000fe40000100800 */
[----:B------:R-:W-:Y:S02]  /*d6e0*/  SHF.R.S32.HI R17, RZ, 0x1f, R18 ;  /* 0x0000001fff117819 */ /* 0x000fe40000011412 */
[----:B----4-:R3:W-:Y:S04]  /*d6f0*/  STL [R1+0x454], R16 ;  /* 0x0004541001007387 */ /* 0x0107e80000100800 */
[----:B------:R0:W-:Y:S01]  /*d700*/  STL [R1+0x874], R21 ;  /* 0x0008741501007387 */ /* 0x0001e20000100800 */
[----:B---3--:R-:W-:-:S05]  /*d710*/  IADD3 R16, P6, PT, R18, R2, RZ ;  /* 0x0000000212107210 */ /* 0x008fca0007fde0ff */
[----:B0-----:R-:W-:Y:S02]  /*d720*/  IMAD.MOV.U32 R21, RZ, RZ, R16 ;  /* 0x000000ffff157224 */ /* 0x001fe400078e0010 */
[----:B------:R-:W-:Y:S01]  /*d730*/  IMAD.X R20, R17, 0x1, R3, P6 ;  /* 0x0000000111147824 */ /* 0x000fe200030e0603 */
[----:B------:R-:W-:Y:S01]  /*d740*/  STL [R1+0x8e0], R16 ;  /* 0x0008e01001007387 */ /* 0x000fe20000100800 */
[----:B------:R-:W-:-:S03]  /*d750*/  IADD3 R92, P6, PT, R18, R4, RZ ;  /* 0x00000004125c7210 */ /* 0x000fc60007fde0ff */
[-C--:B------:R-:W-:Y:S01]  /*d760*/  @!P1 LOP3.LUT R21, R21, R20.reuse, RZ, 0x3c, !PT ;  /* 0x0000001415159212 */ /* 0x080fe200078e3cff */
[----:B------:R0:W-:Y:S01]  /*d770*/  STL [R1+0x8dc], R20 ;  /* 0x0008dc1401007387 */ /* 0x0001e20000100800 */
[----:B------:R-:W-:Y:S01]  /*d780*/  PRMT R24, RZ, 0x7610, R24 ;  /* 0x00007610ff187816 */ /* 0x000fe20000000018 */
[----:B-1----:R-:W-:Y:S02]  /*d790*/  VIADD R22, R22, 0xffffffe8 ;  /* 0xffffffe816167836 */ /* 0x002fe40000000000 */
[----:B------:R-:W-:Y:S01]  /*d7a0*/  STL [R1+0x8e8], R92 ;  /* 0x0008e85c01007387 */ /* 0x000fe20000100800 */
[----:B0-----:R-:W-:-:S04]  /*d7b0*/  @!P1 LOP3.LUT R20, R21, R20, RZ, 0x3c, !PT ;  /* 0x0000001415149212 */ /* 0x001fc800078e3cff */
[----:B------:R-:W-:Y:S02]  /*d7c0*/  @!P1 LOP3.LUT R21, R21, R20, RZ, 0x3c, !PT ;  /* 0x0000001415159212 */ /* 0x000fe400078e3cff */
[----:B------:R-:W-:-:S03]  /*d7d0*/  PRMT R25, RZ, 0x7610, R25 ;  /* 0x00007610ff197816 */ /* 0x000fc60000000019 */
[----:B------:R0:W3:Y:S01]  /*d7e0*/  @!P1 LDG.E.U8 R24, desc[UR14][R20.64] ;  /* 0x0000000e14189981 */ /* 0x0000e2000c1e1100 */
[----:B------:R-:W-:Y:S02]  /*d7f0*/  ISETP.GE.U32.AND P0, PT, R22, 0x7fffff69, PT ;  /* 0x7fffff691600780c */ /* 0x000fe40003f06070 */
[----:B------:R-:W-:Y:S01]  /*d800*/  PRMT R26, RZ, 0x7610, R26 ;  /* 0x00007610ff1a7816 */ /* 0x000fe2000000001a */
[----:B0-----:R-:W-:Y:S01]  /*d810*/  @!P1 IMAD.MOV.U32 R20, RZ, RZ, R92 ;  /* 0x000000ffff149224 */ /* 0x001fe200078e005c */
[----:B------:R-:W-:Y:S02]  /*d820*/  PRMT R27, RZ, 0x7610, R27 ;  /* 0x00007610ff1b7816 */ /* 0x000fe4000000001b */
[----:B------:R-:W-:Y:S01]  /*d830*/  PRMT R93, RZ, 0x7610, R93 ;  /* 0x00007610ff5d7816 */ /* 0x000fe2000000005d */
[----:B--2---:R0:W-:Y:S02]  /*d840*/  STL [R1+0x44c], R19 ;  /* 0x00044c1301007387 */ /* 0x0041e40000100800 */
[----:B0-----:R-:W-:Y:S01]  /*d850*/  IMAD.X R19, R17, 0x1, R5, P6 ;  /* 0x0000000111137824 */ /* 0x001fe200030e0605 */
[----:B------:R-:W-:-:S03]  /*d860*/  IADD3 R16, P6, PT, R18, R6, RZ ;  /* 0x0000000612107210 */ /* 0x000fc60007fde0ff */
[----:B------:R-:W-:Y:S02]  /*d870*/  @!P1 IMAD.MOV.U32 R21, RZ, RZ, R19 ;  /* 0x000000ffff159224 */ /* 0x000fe400078e0013 */
[----:B------:R-:W-:Y:S01]  /*d880*/  IMAD.X R22, R17, 0x1, R7, P6 ;  /* 0x0000000111167824 */ /* 0x000fe200030e0607 */
[----:B------:R-:W-:Y:S02]  /*d890*/  IADD3 R92, P6, PT, R18, R8, RZ ;  /* 0x00000008125c7210 */ /* 0x000fe40007fde0ff */
[----:B------:R0:W2:Y:S01]  /*d8a0*/  @!P1 LDG.E.U8 R25, desc[UR14][R20.64] ;  /* 0x0000000e14199981 */ /* 0x0000a2000c1e1100 */
[----:B------:R-:W-:-:S03]  /*d8b0*/  IMAD R18, R14, 0x14, RZ ;  /* 0x000000140e127824 */ /* 0x000fc600078e02ff */
[----:B------:R1:W-:Y:S01]  /*d8c0*/  STL [R1+0x8e4], R19 ;  /* 0x0008e41301007387 */ /* 0x0003e20000100800 */
[----:B0-----:R-:W-:Y:S02]  /*d8d0*/  @!P1 IMAD.MOV.U32 R20, RZ, RZ, R16 ;  /* 0x000000ffff149224 */ /* 0x001fe400078e0010 */
[----:B------:R-:W-:Y:S01]  /*d8e0*/  @!P1 IMAD.MOV.U32 R21, RZ, RZ, R22 ;  /* 0x000000ffff159224 */ /* 0x000fe200078e0016 */
[----:B------:R0:W-:Y:S04]  /*d8f0*/  STL [R1+0x8f0], R16 ;  /* 0x0008f01001007387 */ /* 0x0001e80000100800 */
[----:B------:R4:W2:Y:S04]  /*d900*/  @!P1 LDG.E.U8 R26, desc[UR14][R20.64] ;  /* 0x0000000e141a9981 */ /* 0x0008a8000c1e1100 */
[----:B-1----:R-:W2:Y:S01]  /*d910*/  LDL.LU R19, [R1+0x1a88] ;  /* 0x001a880001137983 */ /* 0x002ea20000300800 */
[----:B----4-:R-:W-:Y:S01]  /*d920*/  IMAD.X R21, R17, 0x1, R9, P6 ;  /* 0x0000000111157824 */ /* 0x010fe200030e0609 */
[----:B------:R-:W-:Y:S01]  /*d930*/  SHF.R.S32.HI R17, RZ, 0x1f, R18 ;  /* 0x0000001fff117819 */ /* 0x000fe20000011412 */
[----:B------:R-:W-:Y:S01]  /*d940*/  @!P1 IMAD.MOV.U32 R20, RZ, RZ, R92 ;  /* 0x000000ffff149224 */ /* 0x000fe200078e005c */
[----:B0-----:R-:W-:Y:S01]  /*d950*/  IADD3 R16, P6, PT, R18, R2, RZ ;  /* 0x0000000212107210 */ /* 0x001fe20007fde0ff */
[----:B------:R0:W-:Y:S04]  /*d960*/  STL [R1+0x8ec], R22 ;  /* 0x0008ec1601007387 */ /* 0x0001e80000100800 */
[----:B------:R-:W-:Y:S04]  /*d970*/  STL [R1+0x8f8], R92 ;  /* 0x0008f85c01007387 */ /* 0x000fe80000100800 */
[----:B------:R1:W-:Y:S01]  /*d980*/  STL [R1+0x8f4], R21 ;  /* 0x0008f41501007387 */ /* 0x0003e20000100800 */
[----:B0-----:R-:W0:Y:S03]  /*d990*/  LDC R22, c[0x0][0x3a0] ;  /* 0x0000e800ff167b82 */ /* 0x001e260000000800 */
[----:B------:R1:W4:Y:S02]  /*d9a0*/  @!P1 LDG.E.U8 R27, desc[UR14][R20.64] ;  /* 0x0000000e141b9981 */ /* 0x000324000c1e1100 */
[----:B-1----:R-:W-:-:S02]  /*d9b0*/  IMAD.MOV.U32 R21, RZ, RZ, R16 ;  /* 0x000000ffff157224 */ /* 0x002fc400078e0010 */
        /* <DEDUP_REMOVED lines=8> */
[----:B0-----:R-:W-:Y:S01]  /*da40*/  VIADD R22, R22, 0xffffffe4 ;  /* 0xffffffe416167836 */ /* 0x001fe20000000000 */
[----:B------:R-:W-:-:S03]  /*da50*/  PRMT R13, RZ, 0x7610, R13 ;  /* 0x00007610ff0d7816 */ /* 0x000fc6000000000d */
[----:B------:R-:W-:Y:S01]  /*da60*/  IMAD.X R92, R17, 0x1, R5, P6 ;  /* 0x00000001115c7824 */ /* 0x000fe200030e0605 */
[----:B------:R-:W-:Y:S02]  /*da70*/  ISETP.GE.U32.AND P1, PT, R22, 0x7fffff65, PT ;  /* 0x7fffff651600780c */ /* 0x000fe40003f26070 */
[----:B------:R-:W-:Y:S01]  /*da80*/  IADD3 R22, P6, PT, R18, R6, RZ ;  /* 0x0000000612167210 */ /* 0x000fe20007fde0ff */
[----:B-1----:R-:W-:Y:S02]  /*da90*/  @!P2 IMAD.MOV.U32 R20, RZ, RZ, R16 ;  /* 0x000000ffff14a224 */ /* 0x002fe400078e0010 */
[----:B------:R-:W-:Y:S01]  /*daa0*/  @!P2 IMAD.MOV.U32 R21, RZ, RZ, R92 ;  /* 0x000000ffff15a224 */ /* 0x000fe200078e005c */
[----:B------:R-:W-:Y:S04]  /*dab0*/  STL [R1+0x908], R16 ;  /* 0x0009081001007387 */ /* 0x000fe80000100800 */
[----:B------:R-:W-:Y:S04]  /*dac0*/  STL [R1+0x904], R92 ;  /* 0x0009045c01007387 */ /* 0x000fe80000100800 */
[----:B------:R0:W4:Y:S04]  /*dad0*/  @!P2 LDG.E.U8 R13, desc[UR14][R20.64] ;  /* 0x0000000e140da981 */ /* 0x000128000c1e1100 */
[----:B------:R1:W-:Y:S01]  /*dae0*/  STL [R1+0x910], R22 ;  /* 0x0009101601007387 */ /* 0x0003e20000100800 */
[----:B0-----:R-:W-:-:S02]  /*daf0*/  @!P2 IMAD.MOV.U32 R20, RZ, RZ, R22 ;  /* 0x000000ffff14a224 */ /* 0x001fc400078e0016 */
[----:B-1----:R-:W0:Y:S01]  /*db00*/  LDC R22, c[0x0][0x3a0] ;  /* 0x0000e800ff167b82 */ /* 0x002e220000000800 */
[----:B--2---:R-:W-:Y:S01]  /*db10*/  PRMT R19, RZ, 0x7610, R19 ;  /* 0x00007610ff137816 */ /* 0x004fe20000000013 */
[----:B---3--:R1:W-:Y:S04]  /*db20*/  STL [R1+0x404], R93 ;  /* 0x0004045d01007387 */ /* 0x0083e80000100800 */
[----:B------:R-:W2:Y:S04]  /*db30*/  LDL.LU R92, [R1+0x1a84] ;  /* 0x001a8400015c7983 */ /* 0x000ea80000300800 */
[----:B------:R-:W3:Y:S01]  /*db40*/  LDL.LU R16, [R1+0x1a80] ;  /* 0x001a800001107983 */ /* 0x000ee20000300800 */
[----:B-1----:R-:W-:-:S04]  /*db50*/  IMAD.X R93, R17, 0x1, R7, P6 ;  /* 0x00000001115d7824 */ /* 0x002fc800030e0607 */
[----:B------:R-:W-:-:S05]  /*db60*/  IMAD.MOV.U32 R21, RZ, RZ, R93 ;  /* 0x000000ffff157224 */ /* 0x000fca00078e005d */
[----:B------:R1:W3:Y:S04]  /*db70*/  @!P2 LDG.E.U8 R19, desc[UR14][R20.64] ;  /* 0x0000000e1413a981 */ /* 0x0002e8000c1e1100 */
[----:B----4-:R4:W-:Y:S04]  /*db80*/  STL [R1+0x400], R13 ;  /* 0x0004000d01007387 */ /* 0x0109e80000100800 */
[----:B----4-:R-:W4:Y:S04]  /*db90*/  LDL.LU R13, [R1+0x1a7c] ;  /* 0x001a7c00010d7983 */ /* 0x010f280000300800 */
[----:B------:R0:W-:Y:S02]  /*dba0*/  STL [R1+0x90c], R93 ;  /* 0x00090c5d01007387 */ /* 0x0001e40000100800 */
[----:B0-----:R-:W-:Y:S01]  /*dbb0*/  IADD3 R93, P6, PT, R18, R8, RZ ;  /* 0x00000008125d7210 */ /* 0x001fe20007fde0ff */
[----:B------:R-:W-:-:S04]  /*dbc0*/  IMAD R18, R14, 0x15, RZ ;  /* 0x000000150e127824 */ /* 0x000fc800078e02ff */
[----:B-1----:R-:W-:Y:S01]  /*dbd0*/  IMAD.X R20, R17, 0x1, R9, P6 ;  /* 0x0000000111147824 */ /* 0x002fe200030e0609 */
[----:B------:R-:W-:Y:S01]  /*dbe0*/  STL [R1+0x918], R93 ;  /* 0x0009185d01007387 */ /* 0x000fe20000100800 */
[----:B------:R-:W-:Y:S02]  /*dbf0*/  SHF.R.S32.HI R17, RZ, 0x1f, R18 ;  /* 0x0000001fff117819 */ /* 0x000fe40000011412 */
[----:B------:R-:W-:Y:S01]  /*dc00*/  @!P2 IMAD.MOV.U32 R21, RZ, RZ, R20 ;  /* 0x000000ffff15a224 */ /* 0x000fe200078e0014 */
[----:B--2---:R-:W-:Y:S01]  /*dc10*/  PRMT R92, RZ, 0x7610, R92 ;  /* 0x00007610ff5c7816 */ /* 0x004fe2000000005c */
[----:B---3--:R0:W-:Y:S04]  /*dc20*/  STL [R1+0x3fc], R19 ;  /* 0x0003fc1301007387 */ /* 0x0081e80000100800 */
[----:B------:R1:W-:Y:S01]  /*dc30*/  STL [R1+0x914], R20 ;  /* 0x0009141401007387 */ /* 0x0003e20000100800 */
[----:B0-----:R-:W-:Y:S01]  /*dc40*/  IADD3 R19, P6, PT, R18, R2, RZ ;  /* 0x0000000212137210 */ /* 0x001fe20007fde0ff */
[----:B-1----:R-:W-:-:S05]  /*dc50*/  @!P2 IMAD.MOV.U32 R20, RZ, RZ, R93 ;  /* 0x000000ffff14a224 */ /* 0x002fca00078e005d */
[----:B------:R0:W2:Y:S02]  /*dc60*/  @!P2 LDG.E.U8 R92, desc[UR14][R20.64] ;  /* 0x0000000e145ca981 */ /* 0x0000a4000c1e1100 */
        /* <DEDUP_REMOVED lines=8> */
[----:B------:R0:W3:Y:S01]  /*dcf0*/  @!P4 LDG.E.U8 R16, desc[UR14][R20.64] ;  /* 0x0000000e1410c981 */ /* 0x0000e2000c1e1100 */
[----:B------:R-:W-:-:S05]  /*dd00*/  IADD3 R93, P6, PT, R18, R4, RZ ;  /* 0x00000004125d7210 */ /* 0x000fca0007fde0ff */
[----:B------:R-:W-:Y:S01]  /*dd10*/  STL [R1+0x928], R93 ;  /* 0x0009285d01007387 */ /* 0x000fe20000100800 */
[----:B----4-:R-:W-:Y:S01]  /*dd20*/  PRMT R13, RZ, 0x7610, R13 ;  /* 0x00007610ff0d7816 */ /* 0x010fe2000000000d */
[----:B0-----:R-:W-:Y:S02]  /*dd30*/  @!P4 IMAD.MOV.U32 R20, RZ, RZ, R93 ;  /* 0x000000ffff14c224 */ /* 0x001fe400078e005d */
[----:B------:R-:W-:-:S05]  /*dd40*/  VIADD R22, R22, 0xffffffe3 ;  /* 0xffffffe316167836 */ /* 0x000fca0000000000 */
[----:B------:R-:W-:Y:S02]  /*dd50*/  ISETP.GE.U32.AND P2, PT, R22, 0x7fffff64, PT ;  /* 0x7fffff641600780c */ /* 0x000fe40003f46070 */
[----:B------:R-:W-:Y:S01]  /*dd60*/  PRMT R22, RZ, 0x7610, R22 ;  /* 0x00007610ff167816 */ /* 0x000fe20000000016 */
[----:B--2---:R0:W-:Y:S02]  /*dd70*/  STL [R1+0x3f8], R92 ;  /* 0x0003f85c01007387 */ /* 0x0041e40000100800 */
[----:B0-----:R-:W-:Y:S01]  /*dd80*/  IMAD.X R92, R17, 0x1, R5, P6 ;  /* 0x00000001115c7824 */ /* 0x001fe200030e0605 */
[----:B------:R-:W-:-:S03]  /*dd90*/  IADD3 R19, P6, PT, R18, R6, RZ ;  /* 0x0000000612137210 */ /* 0x000fc60007fde0ff */
[----:B------:R-:W-:Y:S01]  /*dda0*/  @!P4 IMAD.MOV.U32 R21, RZ, RZ, R92 ;  /* 0x000000ffff15c224 */ /* 0x000fe200078e005c */
[----:B------:R0:W-:Y:S04]  /*ddb0*/  STL [R1+0x924], R92 ;  /* 0x0009245c01007387 */ /* 0x0001e80000100800 */
[----:B------:R1:W2:Y:S04]  /*ddc0*/  @!P4 LDG.E.U8 R13, desc[UR14][R20.64] ;  /* 0x0000000e140dc981 */ /* 0x0002a8000c1e1100 */
[----:B------:R-:W-:Y:S01]  /*ddd0*/  STL [R1+0x930], R19 ;  /* 0x0009301301007387 */ /* 0x000fe20000100800 */
[----:B-1----:R-:W-:-:S03]  /*dde0*/  @!P4 IMAD.MOV.U32 R20, RZ, RZ, R19 ;  /* 0x000000ffff14c224 */ /* 0x002fc600078e0013 */
[----:B---3--:R1:W-:Y:S04]  /*ddf0*/  STL [R1+0x3f4], R16 ;  /* 0x0003f41001007387 */ /* 0x0083e80000100800 */
[----:B0-----:R-:W3:Y:S04]  /*de00*/  LDL.LU R92, [R1+0x1a78] ;  /* 0x001a7800015c7983 */ /* 0x001ee80000300800 */
[----:B------:R-:W4:Y:S01]  /*de10*/  LDL.LU R93, [R1+0x1a74] ;  /* 0x001a7400015d7983 */ /* 0x000f220000300800 */
[----:B-1----:R-:W-:-:S04]  /*de20*/  IMAD.X R16, R17, 0x1, R7, P6 ;  /* 0x0000000111107824 */ /* 0x002fc800030e0607 */
[----:B------:R-:W-:-:S05]  /*de30*/  @!P4 IMAD.MOV.U32 R21, RZ, RZ, R16 ;  /* 0x000000ffff15c224 */ /* 0x000fca00078e0010 */
[----:B------:R0:W4:Y:S04]  /*de40*/  @!P4 LDG.E.U8 R22, desc[UR14][R20.64] ;  /* 0x0000000e1416c981 */ /* 0x000128000c1e1100 */
        /* <DEDUP_REMOVED lines=9> */
[----:B---3--:R-:W-:-:S03]  /*dee0*/  PRMT R92, RZ, 0x7610, R92 ;  /* 0x00007610ff5c7816 */ /* 0x008fc6000000005c */
[----:B----4-:R0:W-:Y:S04]  /*def0*/  STL [R1+0x3ec], R22 ;  /* 0x0003ec1601007387 */ /* 0x0101e80000100800 */
        /* <DEDUP_REMOVED lines=56> */
[----:B-1----:R-:W-:-:S03]  /*e280*/  VIADD R22, R22, 0xffffffe1 ;  /* 0xffffffe116167836 */ /* 0x002fc60000000000 */
[-C--:B------:R-:W-:Y:S02]  /*e290*/  @!P0 LOP3.LUT R21, R21, R20.reuse, RZ, 0x3c, !PT ;  /* 0x0000001415158212 */ /* 0x080fe400078e3cff */
[----:B------:R-:W-:Y:S02]  /*e2a0*/  ISETP.GE.U32.AND P5, PT, R22, 0x7fffff62, PT ;  /* 0x7fffff621600780c */ /* 0x000fe40003fa6070 */
[----:B------:R-:W-:Y:S01]  /*e2b0*/  PRMT R22, RZ, 0x7610, R22 ;  /* 0x00007610ff167816 */ /* 0x000fe20000000016 */
[----:B--2---:R-:W-:Y:S04]  /*e2c0*/  STL [R1+0x3d8], R19 ;  /* 0x0003d81301007387 */ /* 0x004fe80000100800 */
[----:B------:R0:W-:Y:S02]  /*e2d0*/  STL [R1+0x95c], R20 ;  /* 0x00095c1401007387 */ /* 0x0001e40000100800 */
[----:B0-----:R-:W-:-:S04]  /*e2e0*/  @!P0 LOP3.LUT R20, R21, R20, RZ, 0x3c, !PT ;  /* 0x0000001415148212 */ /* 0x001fc800078e3cff */
[----:B------:R-:W-:-:S05]  /*e2f0*/  @!P0 LOP3.LUT R21, R21, R20, RZ, 0x3c, !PT ;  /* 0x0000001415158212 */ /* 0x000fca00078e3cff */
[----:B------:R0:W2:Y:S01]  /*e300*/  @!P0 LDG.E.U8 R22, desc[UR14][R20.64] ;  /* 0x0000000e14168981 */ /* 0x0000a2000c1e1100 */
[----:B------:R-:W-:Y:S02]  /*e310*/  IADD3 R19, P6, PT, R18, R4, RZ ;  /* 0x0000000412137210 */ /* 0x000fe40007fde0ff */
[----:B------:R-:W-:-:S03]  /*e320*/  PRMT R92, RZ, 0x7610, R92 ;  /* 0x00007610ff5c7816 */ /* 0x000fc6000000005c */
[----:B------:R-:W-:Y:S02]  /*e330*/  IMAD.X R16, R17, 0x1, R5, P6 ;  /* 0x0000000111107824 */ /* 0x000fe400030e0605 */
[----:B0-----:R-:W-:Y:S02]  /*e340*/  @!P0 IMAD.MOV.U32 R20, RZ, RZ, R19 ;  /* 0x000000ffff148224 */ /* 0x001fe400078e0013 */
[----:B------:R-:W-:Y:S01]  /*e350*/  @!P0 IMAD.MOV.U32 R21, RZ, RZ, R16 ;  /* 0x000000ffff158224 */ /* 0x000fe200078e0010 */
[----:B------:R-:W-:-:S04]  /*e360*/  IADD3 R93, P6, PT, R18, R6, RZ ;  /* 0x00000006125d7210 */ /* 0x000fc80007fde0ff */
[----:B------:R0:W3:Y:S04]  /*e370*/  @!P0 LDG.E.U8 R92, desc[UR14][R20.64] ;  /* 0x0000000e145c8981 */ /* 0x0000e8000c1e1100 */
[----:B------:R-:W-:Y:S04]  /*e380*/  STL [R1+0x968], R19 ;  /* 0x0009681301007387 */ /* 0x000fe80000100800 */
[----:B------:R1:W-:Y:S04]  /*e390*/  STL [R1+0x964], R16 ;  /* 0x0009641001007387 */ /* 0x0003e80000100800 */
[----:B------:R-:W-:Y:S04]  /*e3a0*/  STL [R1+0x970], R93 ;  /* 0x0009705d01007387 */ /* 0x000fe80000100800 */
[----:B--2---:R2:W-:Y:S04]  /*e3b0*/  STL [R1+0x414], R22 ;  /* 0x0004141601007387 */ /* 0x0045e80000100800 */
[----:B-1----:R-:W4:Y:S04]  /*e3c0*/  LDL.LU R16, [R1+0x1a5c] ;  /* 0x001a5c0001107983 */ /* 0x002f280000300800 */
[----:B------:R-:W4:Y:S01]  /*e3d0*/  LDL.LU R19, [R1+0x1a58] ;  /* 0x001a580001137983 */ /* 0x000f220000300800 */
[----:B--2---:R-:W-:Y:S01]  /*e3e0*/  IMAD.X R22, R17, 0x1, R7, P6 ;  /* 0x0000000111167824 */ /* 0x004fe200030e0607 */
[----:B------:R-:W-:Y:S01]  /*e3f0*/  PRMT R13, RZ, 0x7610, R13 ;  /* 0x00007610ff0d7816 */ /* 0x000fe2000000000d */
[----:B0-----:R-:W-:-:S02]  /*e400*/  @!P0 IMAD.MOV.U32 R20, RZ, RZ, R93 ;  /* 0x000000ffff148224 */ /* 0x001fc400078e005d */
[----:B------:R-:W-:Y:S01]  /*e410*/  @!P0 IMAD.MOV.U32 R21, RZ, RZ, R22 ;  /* 0x000000ffff158224 */ /* 0x000fe200078e0016 */
[----:B------:R0:W-:Y:S04]  /*e420*/  STL [R1+0x96c], R22 ;  /* 0x00096c1601007387 */ /* 0x0001e80000100800 */
[----:B------:R1:W2:Y:S04]  /*e430*/  @!P0 LDG.E.U8 R13, desc[UR14][R20.64] ;  /* 0x0000000e140d8981 */ /* 0x0002a8000c1e1100 */
[----:B---3--:R3:W-:Y:S01]  /*e440*/  STL [R1+0x410], R92 ;  /* 0x0004105c01007387 */ /* 0x0087e20000100800 */
[----:B0-----:R-:W0:Y:S01]  /*e450*/  LDC R22, c[0x0][0x3a0] ;  /* 0x0000e800ff167b82 */ /* 0x001e220000000800 */
[----:B---3--:R-:W-:-:S05]  /*e460*/  IADD3 R92, P6, PT, R18, R8, RZ ;  /* 0x00000008125c7210 */ /* 0x008fca0007fde0ff */
[----:B------:R-:W-:Y:S02]  /*e470*/  IMAD.X R93, R17, 0x1, R9, P6 ;  /* 0x00000001115d7824 */ /* 0x000fe400030e0609 */
[----:B-1----:R-:W-:Y:S02]  /*e480*/  @!P0 IMAD.MOV.U32 R20, RZ, RZ, R92 ;  /* 0x000000ffff148224 */ /* 0x002fe400078e005c */
[----:B------:R-:W-:Y:S01]  /*e490*/  @!P0 IMAD.MOV.U32 R21, RZ, RZ, R93 ;  /* 0x000000ffff158224 */ /* 0x000fe200078e005d */
[----:B----4-:R-:W-:-:S06]  /*e4a0*/  PRMT R19, RZ, 0x7610, R19 ;  /* 0x00007610ff137816 */ /* 0x010fcc0000000013 */
[----:B------:R1:W3:Y:S01]  /*e4b0*/  @!P0 LDG.E.U8 R19, desc[UR14][R20.64] ;  /* 0x0000000e14138981 */ /* 0x0002e2000c1e1100 */
[----:B------:R-:W-:-:S03]  /*e4c0*/  IMAD R18, R14, 0x1b, RZ ;  /* 0x0000001b0e127824 */ /* 0x000fc600078e02ff */
[----:B------:R-:W-:Y:S02]  /*e4d0*/  STL [R1+0x978], R92 ;  /* 0x0009785c01007387 */ /* 0x000fe40000100800 */
[----:B------:R-:W-:Y:S02]  /*e4e0*/  SHF.R.S32.HI R17, RZ, 0x1f, R18 ;  /* 0x0000001fff117819 */ /* 0x000fe40000011412 */
[----:B--2---:R2:W-:Y:S01]  /*e4f0*/  STL [R1+0x40c], R13 ;  /* 0x00040c0d01007387 */ /* 0x0045e20000100800 */
[----:B------:R-:W-:-:S03]  /*e500*/  PRMT R28, RZ, 0x7610, R28 ;  /* 0x00007610ff1c7816 */ /* 0x000fc6000000001c */
[----:B------:R4:W-:Y:S01]  /*e510*/  STL [R1+0x974], R93 ;  /* 0x0009745d01007387 */ /* 0x0009e20000100800 */
[----:B--2---:R-:W-:-:S05]  /*e520*/  IADD3 R13, P6, PT, R18, R2, RZ ;  /* 0x00000002120d7210 */ /* 0x004fca0007fde0ff */
[C---:B-1----:R-:W-:Y:S01]  /*e530*/  IMAD.X R21, R17.reuse, 0x1, R3, P6 ;  /* 0x0000000111157824 */ /* 0x042fe200030e0603 */
[----:B----4-:R-:W-:Y:S01]  /*e540*/  IADD3 R93, P6, PT, R18, R4, RZ ;  /* 0x00000004125d7210 */ /* 0x010fe20007fde0ff */
[----:B------:R-:W-:Y:S01]  /*e550*/  @!P1 IMAD.MOV.U32 R20, RZ, RZ, R13 ;  /* 0x000000ffff149224 */ /* 0x000fe200078e000d */
[----:B------:R-:W-:Y:S03]  /*e560*/  STL [R1+0x9e0], R13 ;  /* 0x0009e00d01007387 */ /* 0x000fe60000100800 */
[----:B------:R-:W-:Y:S01]  /*e570*/  IMAD.X R92, R17, 0x1, R5, P6 ;  /* 0x00000001115c7824 */ /* 0x000fe200030e0605 */
[----:B------:R1:W-:Y:S01]  /*e580*/  STL [R1+0x9dc], R21 ;  /* 0x0009dc1501007387 */ /* 0x0003e20000100800 */
[----:B------:R-:W-:-:S03]  /*e590*/  PRMT R16, RZ, 0x7610, R16 ;  /* 0x00007610ff107816 */ /* 0x000fc60000000010 */
[----:B------:R2:W4:Y:S04]  /*e5a0*/  @!P1 LDG.E.U8 R28, desc[UR14][R20.64] ;  /* 0x0000000e141c9981 */ /* 0x000528000c1e1100 */
[----:B------:R-:W-:Y:S01]  /*e5b0*/  STL [R1+0x9e8], R93 ;  /* 0x0009e85d01007387 */ /* 0x000fe20000100800 */
[----:B--2---:R-:W-:Y:S02]  /*e5c0*/  @!P1 IMAD.MOV.U32 R20, RZ, RZ, R93 ;  /* 0x000000ffff149224 */ /* 0x004fe400078e005d */
[----:B-1----:R-:W-:Y:S02]  /*e5d0*/  @!P1 IMAD.MOV.U32 R21, RZ, RZ, R92 ;  /* 0x000000ffff159224 */ /* 0x002fe400078e005c */
[----:B0-----:R-:W-:-:S03]  /*e5e0*/  VIADD R22, R22, 0xffffffe0 ;  /* 0xffffffe016167836 */ /* 0x001fc60000000000 */
[----:B------:R0:W2:Y:S02]  /*e5f0*/  @!P1 LDG.E.U8 R16, desc[UR14][R20.64] ;  /* 0x0000000e14109981 */ /* 0x0000a4000c1e1100 */
[----:B------:R-:W-:Y:S02]  /*e600*/  ISETP.GE.U32.AND P0, PT, R22, 0x7fffff61, PT ;  /* 0x7fffff611600780c */ /* 0x000fe40003f06070 */
[----:B------:R-:W-:Y:S01]  /*e610*/  PRMT R22, RZ, 0x7610, R22 ;  /* 0x00007610ff167816 */ /* 0x000fe20000000016 */
[----:B---3--:R1:W-:Y:S02]  /*e620*/  STL [R1+0x408], R19 ;  /* 0x0004081301007387 */ /* 0x0083e40000100800 */
[----:B-1----:R-:W-:-:S05]  /*e630*/  IADD3 R19, P6, PT, R18, R6, RZ ;  /* 0x0000000612137210 */ /* 0x002fca0007fde0ff */
[----:B------:R-:W-:Y:S02]  /*e640*/  IMAD.X R13, R17, 0x1, R7, P6 ;  /* 0x00000001110d7824 */ /* 0x000fe400030e0607 */
[----:B0-----:R-:W-:Y:S02]  /*e650*/  @!P1 IMAD.MOV.U32 R20, RZ, RZ, R19 ;  /* 0x000000ffff149224 */ /* 0x001fe400078e0013 */
[----:B------:R-:W-:Y:S01]  /*e660*/  @!P1 IMAD.MOV.U32 R21, RZ, RZ, R13 ;  /* 0x000000ffff159224 */ /* 0x000fe200078e000d */
[----:B------:R0:W-:Y:S04]  /*e670*/  STL [R1+0x9e4], R92 ;  /* 0x0009e45c01007387 */ /* 0x0001e80000100800 */
[----:B------:R1:W3:Y:S04]  /*e680*/  @!P1 LDG.E.U8 R22, desc[UR14][R20.64] ;  /* 0x0000000e14169981 */ /* 0x0002e8000c1e1100 */
[----:B------:R-:W-:Y:S04]  /*e690*/  STL [R1+0x9f0], R19 ;  /* 0x0009f01301007387 */ /* 0x000fe80000100800 */
[----:B0-----:R-:W4:Y:S04]  /*e6a0*/  LDL.LU R92, [R1+0x1a54] ;  /* 0x001a5400015c7983 */ /* 0x001f280000300800 */
[----:B------:R-:W4:Y:S04]  /*e6b0*/  LDL.LU R93, [R1+0x1a50] ;  /* 0x001a5000015d7983 */ /* 0x000f280000300800 */
[----:B--2---:R0:W-:Y:S02]  /*e6c0*/  STL [R1+0x364], R16 ;  /* 0x0003641001007387 */ /* 0x0041e40000100800 */
[----:B0-----:R-:W-:-:S02]  /*e6d0*/  IADD3 R16, P6, PT, R18, R8, RZ ;  /* 0x0000000812107210 */ /* 0x001fc40007fde0ff */
[----:B------:R0:W-:Y:S03]  /*e6e0*/  STL [R1+0x9ec], R13 ;  /* 0x0009ec0d01007387 */ /* 0x0001e60000100800 */
[----:B-1----:R-:W-:Y:S02]  /*e6f0*/  IMAD.MOV.U32 R21, RZ, RZ, R16 ;  /* 0x000000ffff157224 */ /* 0x002fe400078e0010 */
[----:B------:R-:W-:Y:S01]  /*e700*/  IMAD.X R20, R17, 0x1, R9, P6 ;  /* 0x0000000111147824 */ /* 0x000fe200030e0609 */
[----:B0-----:R-:W2:Y:S04]  /*e710*/  LDL.LU R13, [R1+0x1a4c] ;  /* 0x001a4c00010d7983 */ /* 0x001ea80000300800 */
[-C--:B------:R-:W-:Y:S01]  /*e720*/  @!P1 LOP3.LUT R21, R21, R20.reuse, RZ, 0x3c, !PT ;  /* 0x0000001415159212 */ /* 0x080fe200078e3cff */
[----:B------:R-:W2:Y:S04]  /*e730*/  LDL.LU R19, [R1+0x1a48] ;  /* 0x001a480001137983 */ /* 0x000ea80000300800 */
[----:B------:R-:W-:Y:S04]  /*e740*/  STL [R1+0x9f8], R16 ;  /* 0x0009f81001007387 */ /* 0x000fe80000100800 */
[----:B---3--:R0:W-:Y:S04]  /*e750*/  STL [R1+0x3bc], R22 ;  /* 0x0003bc1601007387 */ /* 0x0081e80000100800 */
[----:B------:R1:W-:Y:S01]  /*e760*/  STL [R1+0x9f4], R20 ;  /* 0x0009f41401007387 */ /* 0x0003e20000100800 */
[----:B----4-:R-:W-:Y:S01]  /*e770*/  PRMT R92, RZ, 0x7610, R92 ;  /* 0x00007610ff5c7816 */ /* 0x010fe2000000005c */
[----:B------:R-:W-:Y:S01]  /*e780*/  IMAD R18, R14, 0x1c, RZ ;  /* 0x0000001c0e127824 */ /* 0x000fe200078e02ff */
        /* <DEDUP_REMOVED lines=8> */
[----:B------:R-:W-:Y:S04]  /*e810*/  STL [R1+0xa00], R16 ;  /* 0x000a001001007387 */ /* 0x000fe80000100800 */
[-C--:B------:R-:W-:Y:S01]  /*e820*/  @!P2 LOP3.LUT R21, R21, R20.reuse, RZ, 0x3c, !PT ;  /* 0x000000141515a212 */ /* 0x080fe200078e3cff */
[----:B------:R1:W-:Y:S01]  /*e830*/  STL [R1+0x9fc], R20 ;  /* 0x0009fc1401007387 */ /* 0x0003e20000100800 */
[----:B------:R-:W-:Y:S02]  /*e840*/  PRMT R93, RZ, 0x7610, R93 ;  /* 0x00007610ff5d7816 */ /* 0x000fe4000000005d */
[----:B-1----:R-:W-:-:S04]  /*e850*/  @!P2 LOP3.LUT R20, R21, R20, RZ, 0x3c, !PT ;  /* 0x000000141514a212 */ /* 0x002fc800078e3cff */
[----:B------:R-:W-:-:S05]  /*e860*/  @!P2 LOP3.LUT R21, R21, R20, RZ, 0x3c, !PT ;  /* 0x000000141515a212 */ /* 0x000fca00078e3cff */
[----:B------:R1:W4:Y:S01]  /*e870*/  @!P2 LDG.E.U8 R93, desc[UR14][R20.64] ;  /* 0x0000000e145da981 */ /* 0x000322000c1e1100 */
[----:B------:R-:W-:-:S05]  /*e880*/  IADD3 R16, P6, PT, R18, R4, RZ ;  /* 0x0000000412107210 */ /* 0x000fca0007fde0ff */
[----:B------:R-:W-:Y:S01]  /*e890*/  STL [R1+0xa08], R16 ;  /* 0x000a081001007387 */ /* 0x000fe20000100800 */
[----:B--2---:R-:W-:Y:S01]  /*e8a0*/  PRMT R13, RZ, 0x7610, R13 ;  /* 0x00007610ff0d7816 */ /* 0x004fe2000000000d */
[----:B-1----:R-:W-:Y:S02]  /*e8b0*/  @!P2 IMAD.MOV.U32 R20, RZ, RZ, R16 ;  /* 0x000000ffff14a224 */ /* 0x002fe400078e0010 */
[----:B---3--:R1:W-:Y:S02]  /*e8c0*/  STL [R1+0x3b4], R92 ;  /* 0x0003b45c01007387 */ /* 0x0083e40000100800 */
        /* <DEDUP_REMOVED lines=1735> */
[----:B------:R-:W-:Y:S02]  /*15540*/  IMAD.MOV.U32 R19, RZ, RZ, R15 ;  /* 0x000000ffff137224 */ /* 0x000fe400078e000f */
        /* <DEDUP_REMOVED lines=25> */
[----:B------:R-:W3:Y:S01]  /*156e0*/  LDL.LU R15, [R1+0x1834] ;  /* 0x00183400010f7983 */ /* 0x000ee20000300800 */
[----:B------:R-:W-:-:S03]  /*156f0*/  IMAD R18, R14, 0x57, RZ ;  /* 0x000000570e127824 */ /* 0x000fc600078e02ff */
[----:B------:R0:W-:Y:S02]  /*15700*/  STL [R1+0x10a4], R16 ;  /* 0x0010a41001007387 */ /* 0x0001e40000100800 */
        /* <DEDUP_REMOVED lines=20> */
[----:B0-----:R-:W-:Y:S01]  /*15850*/  VIADD R22, R22, 0xffffffa1 ;  /* 0xffffffa116167836 */ /* 0x001fe20000000000 */
[----:B---3--:R-:W-:Y:S01]  /*15860*/  PRMT R13, RZ, 0x7610, R13 ;  /* 0x00007610ff0d7816 */ /* 0x008fe2000000000d */
[----:B-1----:R-:W-:-:S03]  /*15870*/  @!P0 IMAD.MOV.U32 R20, RZ, RZ, R16 ;  /* 0x000000ffff148224 */ /* 0x002fc600078e0010 */
[----:B------:R-:W-:Y:S01]  /*15880*/  ISETP.GE.U32.AND P5, PT, R22, 0x7fffff22, PT ;  /* 0x7fffff221600780c */ /* 0x000fe20003fa6070 */
[----:B--2---:R0:W-:Y:S02]  /*15890*/  STL [R1+0xf0], R92 ;  /* 0x0000f05c01007387 */ /* 0x0041e40000100800 */
[----:B0-----:R-:W-:-:S04]  /*158a0*/  IMAD.X R92, R17, 0x1, R5, P6 ;  /* 0x00000001115c7824 */ /* 0x001fc800030e0605 */
[----:B------:R-:W-:Y:S01]  /*158b0*/  @!P0 IMAD.MOV.U32 R21, RZ, RZ, R92 ;  /* 0x000000ffff158224 */ /* 0x000fe200078e005c */
[----:B------:R-:W-:-:S04]  /*158c0*/  IADD3 R22, P6, PT, R18, R6, RZ ;  /* 0x0000000612167210 */ /* 0x000fc80007fde0ff */
[----:B------:R0:W2:Y:S04]  /*158d0*/  @!P0 LDG.E.U8 R13, desc[UR14][R20.64] ;  /* 0x0000000e140d8981 */ /* 0x0000a8000c1e1100 */
[----:B------:R1:W-:Y:S04]  /*158e0*/  STL [R1+0x10b0], R92 ;  /* 0x0010b05c01007387 */ /* 0x0003e80000100800 */
[----:B------:R3:W-:Y:S04]  /*158f0*/  STL [R1+0x10bc], R22 ;  /* 0x0010bc1601007387 */ /* 0x0007e80000100800 */
[----:B----4-:R4:W-:Y:S04]  /*15900*/  STL [R1+0xe4], R93 ;  /* 0x0000e45d01007387 */ /* 0x0109e80000100800 */
[----:B-1----:R-:W2:Y:S01]  /*15910*/  LDL.LU R92, [R1+0x1830] ;  /* 0x00183000015c7983 */ /* 0x002ea20000300800 */
[----:B------:R-:W-:Y:S01]  /*15920*/  PRMT R15, RZ, 0x7610, R15 ;  /* 0x00007610ff0f7816 */ /* 0x000fe2000000000f */
[----:B0-----:R-:W-:-:S02]  /*15930*/  @!P0 IMAD.MOV.U32 R20, RZ, RZ, R22 ;  /* 0x000000ffff148224 */ /* 0x001fc400078e0016 */
[----:B------:R-:W2:Y:S01]  /*15940*/  LDL.LU R16, [R1+0x182c] ;  /* 0x00182c0001107983 */ /* 0x000ea20000300800 */
[----:B---3--:R-:W0:Y:S01]  /*15950*/  LDC R22, c[0x0][0x3a0] ;  /* 0x0000e800ff167b82 */ /* 0x008e220000000800 */
[----:B----4-:R-:W-:-:S04]  /*15960*/  IMAD.X R93, R17, 0x1, R7, P6 ;  /* 0x00000001115d7824 */ /* 0x010fc800030e0607 */
[----:B------:R-:W-:-:S05]  /*15970*/  IMAD.MOV.U32 R21, RZ, RZ, R93 ;  /* 0x000000ffff157224 */ /* 0x000fca00078e005d */
[----:B------:R1:W3:Y:S04]  /*15980*/  @!P0 LDG.E.U8 R15, desc[UR14][R20.64] ;  /* 0x0000000e140f8981 */ /* 0x0002e8000c1e1100 */
[----:B--2---:R2:W-:Y:S04]  /*15990*/  STL [R1+0xe0], R13 ;  /* 0x0000e00d01007387 */ /* 0x0045e80000100800 */
[----:B--2---:R-:W2:Y:S04]  /*159a0*/  LDL.LU R13, [R1+0x1828] ;  /* 0x00182800010d7983 */ /* 0x004ea80000300800 */
[----:B------:R4:W-:Y:S02]  /*159b0*/  STL [R1+0x10b8], R93 ;  /* 0x0010b85d01007387 */ /* 0x0009e40000100800 */
[----:B----4-:R-:W-:-:S02]  /*159c0*/  IADD3 R93, P6, PT, R18, R8, RZ ;  /* 0x00000008125d7210 */ /* 0x010fc40007fde0ff */
[----:B------:R-:W-:-:S03]  /*159d0*/  PRMT R92, RZ, 0x7610, R92 ;  /* 0x00007610ff5c7816 */ /* 0x000fc6000000005c */
[----:B-1----:R-:W-:Y:S02]  /*159e0*/  IMAD.X R21, R17, 0x1, R9, P6 ;  /* 0x0000000111157824 */ /* 0x002fe400030e0609 */
[----:B------:R-:W-:-:S05]  /*159f0*/  @!P0 IMAD.MOV.U32 R20, RZ, RZ, R93 ;  /* 0x000000ffff148224 */ /* 0x000fca00078e005d */
[----:B------:R1:W4:Y:S01]  /*15a00*/  @!P0 LDG.E.U8 R92, desc[UR14][R20.64] ;  /* 0x0000000e145c8981 */ /* 0x000322000c1e1100 */
[----:B------:R-:W-:-:S03]  /*15a10*/  IMAD R18, R14, 0x5b, RZ ;  /* 0x0000005b0e127824 */ /* 0x000fc600078e02ff */
[----:B------:R-:W-:Y:S02]  /*15a20*/  STL [R1+0x10c4], R93 ;  /* 0x0010c45d01007387 */ /* 0x000fe40000100800 */
[----:B------:R-:W-:Y:S02]  /*15a30*/  SHF.R.S32.HI R17, RZ, 0x1f, R18 ;  /* 0x0000001fff117819 */ /* 0x000fe40000011412 */
[----:B---3--:R3:W-:Y:S04]  /*15a40*/  STL [R1+0xd8], R15 ;  /* 0x0000d80f01007387 */ /* 0x0087e80000100800 */
[----:B------:R1:W-:Y:S01]  /*15a50*/  STL [R1+0x10c0], R21 ;  /* 0x0010c01501007387 */ /* 0x0003e20000100800 */
[----:B---3--:R-:W-:-:S05]  /*15a60*/  IADD3 R15, P6, PT, R18, R2, RZ ;  /* 0x00000002120f7210 */ /* 0x008fca0007fde0ff */
        /* <DEDUP_REMOVED lines=8> */
[----:B------:R-:W-:Y:S02]  /*15af0*/  PRMT R71, RZ, 0x7610, R71 ;  /* 0x00007610ff477816 */ /* 0x000fe40000000047 */
[----:B------:R-:W-:Y:S01]  /*15b00*/  PRMT R70, RZ, 0x7610, R70 ;  /* 0x00007610ff467816 */ /* 0x000fe20000000046 */
[----:B----4-:R0:W-:Y:S04]  /*15b10*/  STL [R1+0xd0], R92 ;  /* 0x0000d05c01007387 */ /* 0x0101e80000100800 */
[----:B------:R1:W-:Y:S01]  /*15b20*/  STL [R1+0x1108], R20 ;  /* 0x0011081401007387 */ /* 0x0003e20000100800 */
[----:B0-----:R-:W-:-:S02]  /*15b30*/  IADD3 R92, P6, PT, R18, R4, RZ ;  /* 0x00000004125c7210 */ /* 0x001fc40007fde0ff */
[----:B-1----:R-:W-:-:S03]  /*15b40*/  @!P1 LOP3.LUT R20, R21, R20, RZ, 0x3c, !PT ;  /* 0x0000001415149212 */ /* 0x002fc600078e3cff */
[----:B------:R-:W-:Y:S01]  /*15b50*/  IMAD.X R93, R17, 0x1, R5, P6 ;  /* 0x00000001115d7824 */ /* 0x000fe200030e0605 */
[----:B------:R-:W-:Y:S02]  /*15b60*/  @!P1 LOP3.LUT R21, R21, R20, RZ, 0x3c, !PT ;  /* 0x0000001415159212 */ /* 0x000fe400078e3cff */
[----:B------:R-:W-:-:S03]  /*15b70*/  IADD3 R15, P6, PT, R18, R6, RZ ;  /* 0x00000006120f7210 */ /* 0x000fc60007fde0ff */
[----:B------:R0:W3:Y:S02]  /*15b80*/  @!P1 LDG.E.U8 R73, desc[UR14][R20.64] ;  /* 0x0000000e14499981 */ /* 0x0000e4000c1e1100 */
[C---:B------:R-:W-:Y:S02]  /*15b90*/  IMAD.X R22, R17.reuse, 0x1, R7, P6 ;  /* 0x0000000111167824 */ /* 0x040fe400030e0607 */
[----:B------:R1:W-:Y:S01]  /*15ba0*/  STL [R1+0x1114], R92 ;  /* 0x0011145c01007387 */ /* 0x0003e20000100800 */
[----:B0-----:R-:W-:Y:S02]  /*15bb0*/  @!P1 IMAD.MOV.U32 R20, RZ, RZ, R92 ;  /* 0x000000ffff149224 */ /* 0x001fe400078e005c */
[----:B------:R-:W-:Y:S01]  /*15bc0*/  @!P1 IMAD.MOV.U32 R21, RZ, RZ, R93 ;  /* 0x000000ffff159224 */ /* 0x000fe200078e005d */
[----:B-1----:R-:W-:Y:S01]  /*15bd0*/  IADD3 R92, P6, PT, R18, R8, RZ ;  /* 0x00000008125c7210 */ /* 0x002fe20007fde0ff */
[----:B------:R0:W-:Y:S04]  /*15be0*/  STL [R1+0x1110], R93 ;  /* 0x0011105d01007387 */ /* 0x0001e80000100800 */
[----:B------:R1:W4:Y:S01]  /*15bf0*/  @!P1 LDG.E.U8 R72, desc[UR14][R20.64] ;  /* 0x0000000e14489981 */ /* 0x000322000c1e1100 */
[----:B0-----:R-:W-:-:S02]  /*15c00*/  IMAD.X R93, R17, 0x1, R9, P6 ;  /* 0x00000001115d7824 */ /* 0x001fc400030e0609 */
[----:B-1----:R-:W-:Y:S02]  /*15c10*/  @!P1 IMAD.MOV.U32 R20, RZ, RZ, R15 ;  /* 0x000000ffff149224 */ /* 0x002fe400078e000f */
[----:B------:R-:W-:-:S05]  /*15c20*/  @!P1 IMAD.MOV.U32 R21, RZ, RZ, R22 ;  /* 0x000000ffff159224 */ /* 0x000fca00078e0016 */
[----:B------:R0:W4:Y:S02]  /*15c30*/  @!P1 LDG.E.U8 R71, desc[UR14][R20.64] ;  /* 0x0000000e14479981 */ /* 0x000124000c1e1100 */
[----:B0-----:R-:W-:Y:S02]  /*15c40*/  @!P1 IMAD.MOV.U32 R20, RZ, RZ, R92 ;  /* 0x000000ffff149224 */ /* 0x001fe400078e005c */
[----:B------:R-:W-:-:S05]  /*15c50*/  @!P1 IMAD.MOV.U32 R21, RZ, RZ, R93 ;  /* 0x000000ffff159224 */ /* 0x000fca00078e005d */
[----:B------:R0:W4:Y:S01]  /*15c60*/  @!P1 LDG.E.U8 R70, desc[UR14][R20.64] ;  /* 0x0000000e14469981 */ /* 0x000122000c1e1100 */
[----:B------:R-:W-:-:S05]  /*15c70*/  IMAD R18, R14, 0x5c, RZ ;  /* 0x0000005c0e127824 */ /* 0x000fca00078e02ff */
[----:B------:R-:W-:Y:S02]  /*15c80*/  SHF.R.S32.HI R17, RZ, 0x1f, R18 ;  /* 0x0000001fff117819 */ /* 0x000fe40000011412 */
[----:B--2---:R-:W-:Y:S01]  /*15c90*/  PRMT R13, RZ, 0x7610, R13 ;  /* 0x00007610ff0d7816 */ /* 0x004fe2000000000d */
[----:B---3--:R1:W-:Y:S04]  /*15ca0*/  STL [R1+0x17a8], R73 ;  /* 0x0017a84901007387 */ /* 0x0083e80000100800 */
[----:B------:R2:W-:Y:S04]  /*15cb0*/  STL [R1+0x111c], R15 ;  /* 0x00111c0f01007387 */ /* 0x0005e80000100800 */
[----:B------:R-:W-:Y:S01]  /*15cc0*/  STL [R1+0x1118], R22 ;  /* 0x0011181601007387 */ /* 0x000fe20000100800 */
[----:B------:R-:W-:Y:S01]  /*15cd0*/  PRMT R16, RZ, 0x7610, R16 ;  /* 0x00007610ff107816 */ /* 0x000fe20000000010 */
[----:B-1----:R-:W1:Y:S01]  /*15ce0*/  LDC R73, c[0x0][0x3a0] ;  /* 0x0000e800ff497b82 */ /* 0x002e620000000800 */
[----:B--2---:R-:W-:-:S05]  /*15cf0*/  IADD3 R15, P6, PT, R18, R2, RZ ;  /* 0x00000002120f7210 */ /* 0x004fca0007fde0ff */
[----:B0-----:R-:W-:Y:S02]  /*15d00*/  IMAD.MOV.U32 R21, RZ, RZ, R15 ;  /* 0x000000ffff157224 */ /* 0x001fe400078e000f */
[----:B------:R-:W-:Y:S01]  /*15d10*/  IMAD.X R20, R17, 0x1, R3, P6 ;  /* 0x0000000111147824 */ /* 0x000fe200030e0603 */
[----:B----4-:R-:W-:Y:S04]  /*15d20*/  STL [R1+0x17ac], R72 ;  /* 0x0017ac4801007387 */ /* 0x010fe80000100800 */
[----:B------:R-:W-:Y:S01]  /*15d30*/  STL [R1+0x1124], R92 ;  /* 0x0011245c01007387 */ /* 0x000fe20000100800 */
[----:B------:R-:W-:-:S03]  /*15d40*/  @!P2 LOP3.LUT R21, R21, R20, RZ, 0x3c, !PT ;  /* 0x000000141515a212 */ /* 0x000fc600078e3cff */
[----:B------:R-:W-:Y:S04]  /*15d50*/  STL [R1+0x17b0], R71 ;  /* 0x0017b04701007387 */ /* 0x000fe80000100800 */
[----:B------:R-:W-:Y:S04]  /*15d60*/  STL [R1+0x1120], R93 ;  /* 0x0011205d01007387 */ /* 0x000fe80000100800 */
[----:B------:R-:W-:Y:S04]  /*15d70*/  STL [R1+0x112c], R15 ;  /* 0x00112c0f01007387 */ /* 0x000fe80000100800 */
[----:B------:R-:W-:Y:S04]  /*15d80*/  STL [R1+0x17b4], R70 ;  /* 0x0017b44601007387 */ /* 0x000fe80000100800 */
[----:B------:R0:W-:Y:S02]  /*15d90*/  STL [R1+0x1128], R20 ;  /* 0x0011281401007387 */ /* 0x0001e40000100800 */
[----:B0-----:R-:W-:-:S04]  /*15da0*/  @!P2 LOP3.LUT R20, R21, R20, RZ, 0x3c, !PT ;  /* 0x000000141514a212 */ /* 0x001fc800078e3cff */
[----:B------:R-:W-:-:S05]  /*15db0*/  @!P2 LOP3.LUT R21, R21, R20, RZ, 0x3c, !PT ;  /* 0x000000141515a212 */ /* 0x000fca00078e3cff */
[----:B------:R0:W2:Y:S01]  /*15dc0*/  @!P2 LDG.E.U8 R13, desc[UR14][R20.64] ;  /* 0x0000000e140da981 */ /* 0x0000a2000c1e1100 */
[----:B------:R-:W-:-:S05]  /*15dd0*/  IADD3 R93, P6, PT, R18, R4, RZ ;  /* 0x00000004125d7210 */ /* 0x000fca0007fde0ff */
[----:B------:R-:W-:Y:S02]  /*15de0*/  IMAD.X R92, R17, 0x1, R5, P6 ;  /* 0x00000001115c7824 */ /* 0x000fe400030e0605 */
[----:B0-----:R-:W-:Y:S02]  /*15df0*/  @!P2 IMAD.MOV.U32 R20, RZ, RZ, R93 ;  /* 0x000000ffff14a224 */ /* 0x001fe400078e005d */
[----:B------:R-:W-:-:S05]  /*15e00*/  @!P2 IMAD.MOV.U32 R21, RZ, RZ, R92 ;  /* 0x000000ffff15a224 */ /* 0x000fca00078e005c */
[----:B------:R0:W3:Y:S01]  /*15e10*/  @!P2 LDG.E.U8 R16, desc[UR14][R20.64] ;  /* 0x0000000e1410a981 */ /* 0x0000e2000c1e1100 */
[----:B------:R-:W-:-:S03]  /*15e20*/  IADD3 R15, P6, PT, R18, R6, RZ ;  /* 0x00000006120f7210 */ /* 0x000fc60007fde0ff */
[----:B------:R-:W-:Y:S04]  /*15e30*/  STL [R1+0x1134], R93 ;  /* 0x0011345d01007387 */ /* 0x000fe80000100800 */
[----:B------:R4:W-:Y:S04]  /*15e40*/  STL [R1+0x1130], R92 ;  /* 0x0011305c01007387 */ /* 0x0009e80000100800 */
[----:B------:R-:W-:Y:S04]  /*15e50*/  STL [R1+0x113c], R15 ;  /* 0x00113c0f01007387 */ /* 0x000fe80000100800 */
[----:B--2---:R2:W-:Y:S04]  /*15e60*/  STL [R1+0xc], R13 ;  /* 0x00000c0d01007387 */ /* 0x0045e80000100800 */
[----:B----4-:R-:W4:Y:S01]  /*15e70*/  LDL.LU R92, [R1+0x1824] ;  /* 0x00182400015c7983 */ /* 0x010f220000300800 */
[----:B-1----:R-:W-:-:S02]  /*15e80*/  VIADD R22, R73, 0xffffff9c ;  /* 0xffffff9c49167836 */ /* 0x002fc40000000000 */
[----:B0-----:R-:W-:Y:S01]  /*15e90*/  @!P2 IMAD.MOV.U32 R20, RZ, RZ, R15 ;  /* 0x000000ffff14a224 */ /* 0x001fe200078e000f */
[----:B------:R-:W4:Y:S01]  /*15ea0*/  LDL.LU R93, [R1+0x1820] ;  /* 0x00182000015d7983 */ /* 0x000f220000300800 */
[----:B--2---:R-:W-:Y:S01]  /*15eb0*/  IMAD.X R13, R17, 0x1, R7, P6 ;  /* 0x00000001110d7824 */ /* 0x004fe200030e0607 */
[----:B------:R-:W-:Y:S02]  /*15ec0*/  ISETP.GE.U32.AND P1, PT, R22, 0x7fffff1d, PT ;  /* 0x7fffff1d1600780c */ /* 0x000fe40003f26070 */
[----:B------:R-:W-:Y:S01]  /*15ed0*/  PRMT R22, RZ, 0x7610, R22 ;  /* 0x00007610ff167816 */ /* 0x000fe20000000016 */
[----:B------:R-:W-:Y:S01]  /*15ee0*/  @!P2 IMAD.MOV.U32 R21, RZ, RZ, R13 ;  /* 0x000000ffff15a224 */ /* 0x000fe200078e000d */
[----:B---3--:R0:W-:Y:S04]  /*15ef0*/  STL [R1+0x8], R16 ;  /* 0x0000081001007387 */ /* 0x0081e80000100800 */
[----:B------:R1:W2:Y:S01]  /*15f00*/  @!P2 LDG.E.U8 R22, desc[UR14][R20.64] ;  /* 0x0000000e1416a981 */ /* 0x0002a2000c1e1100 */
[----:B0-----:R-:W-:-:S03]  /*15f10*/  IADD3 R16, P6, PT, R18, R8, RZ ;  /* 0x0000000812107210 */ /* 0x001fc60007fde0ff */
[----:B------:R0:W-:Y:S02]  /*15f20*/  STL [R1+0x1138], R13 ;  /* 0x0011380d01007387 */ /* 0x0001e40000100800 */
[----:B-1----:R-:W-:Y:S02]  /*15f30*/  IMAD.MOV.U32 R21, RZ, RZ, R16 ;  /* 0x000000ffff157224 */ /* 0x002fe400078e0010 */
[----:B------:R-:W-:Y:S01]  /*15f40*/  IMAD.X R20, R17, 0x1, R9, P6 ;  /* 0x0000000111147824 */ /* 0x000fe200030e0609 */
[----:B0-----:R-:W3:Y:S04]  /*15f50*/  LDL.LU R13, [R1+0x181c] ;  /* 0x00181c00010d7983 */ /* 0x001ee80000300800 */
[-C--:B------:R-:W-:Y:S01]  /*15f60*/  @!P2 LOP3.LUT R21, R21, R20.reuse, RZ, 0x3c, !PT ;  /* 0x000000141515a212 */ /* 0x080fe200078e3cff */
[----:B------:R-:W3:Y:S04]  /*15f70*/  LDL.LU R15, [R1+0x1818] ;  /* 0x00181800010f7983 */ /* 0x000ee80000300800 */
[----:B------:R-:W-:Y:S04]  /*15f80*/  STL [R1+0x1144], R16 ;  /* 0x0011441001007387 */ /* 0x000fe80000100800 */
[----:B------:R0:W-:Y:S02]  /*15f90*/  STL [R1+0x1140], R20 ;  /* 0x0011401401007387 */ /* 0x0001e40000100800 */
[----:B0-----:R-:W-:-:S04]  /*15fa0*/  @!P2 LOP3.LUT R20, R21, R20, RZ, 0x3c, !PT ;  /* 0x000000141514a212 */ /* 0x001fc800078e3cff */
[----:B------:R-:W-:Y:S02]  /*15fb0*/  @!P2 LOP3.LUT R21, R21, R20, RZ, 0x3c, !PT ;  /* 0x000000141515a212 */ /* 0x000fe400078e3cff */
[----:B----4-:R-:W-:-:S06]  /*15fc0*/  PRMT R92, RZ, 0x7610, R92 ;  /* 0x00007610ff5c7816 */ /* 0x010fcc000000005c */
[----:B------:R0:W4:Y:S01]  /*15fd0*/  @!P2 LDG.E.U8 R92, desc[UR14][R20.64] ;  /* 0x0000000e145ca981 */ /* 0x000122000c1e1100 */
[----:B------:R-:W-:-:S05]  /*15fe0*/  IMAD R18, R14, 0x5d, RZ ;  /* 0x0000005d0e127824 */ /* 0x000fca00078e02ff */
[----:B------:R-:W-:Y:S02]  /*15ff0*/  SHF.R.S32.HI R17, RZ, 0x1f, R18 ;  /* 0x0000001fff117819 */ /* 0x000fe40000011412 */
[----:B------:R-:W-:-:S05]  /*16000*/  IADD3 R16, P6, PT, R18, R2, RZ ;  /* 0x0000000212107210 */ /* 0x000fca0007fde0ff */
[----:B0-----:R-:W-:Y:S02]  /*16010*/  IMAD.MOV.U32 R21, RZ, RZ, R16 ;  /* 0x000000ffff157224 */ /* 0x001fe400078e0010 */
[----:B------:R-:W-:Y:S01]  /*16020*/  IMAD.X R20, R17, 0x1, R3, P6 ;  /* 0x0000000111147824 */ /* 0x000fe200030e0603 */
[----:B--2---:R-:W-:Y:S04]  /*16030*/  STL [R1+0x4], R22 ;  /* 0x0000041601007387 */ /* 0x004fe80000100800 */
[----:B------:R-:W-:Y:S01]  /*16040*/  @!P4 LOP3.LUT R21, R21, R20, RZ, 0x3c, !PT ;  /* 0x000000141515c212 */ /* 0x000fe200078e3cff */
[----:B------:R0:W-:Y:S04]  /*16050*/  STL [R1+0x114c], R16 ;  /* 0x00114c1001007387 */ /* 0x0001e80000100800 */
[----:B------:R1:W-:Y:S01]  /*16060*/  STL [R1+0x1148], R20 ;  /* 0x0011481401007387 */ /* 0x0003e20000100800 */
[----:B------:R-:W-:-:S02]  /*16070*/  PRMT R93, RZ, 0x7610, R93 ;  /* 0x00007610ff5d7816 */ /* 0x000fc4000000005d */
[----:B0-----:R-:W-:Y:S02]  /*16080*/  IADD3 R16, P6, PT, R18, R4, RZ ;  /* 0x0000000412107210 */ /* 0x001fe40007fde0ff */
[----:B-1----:R-:W-:-:S04]  /*16090*/  @!P4 LOP3.LUT R20, R21, R20, RZ, 0x3c, !PT ;  /* 0x000000141514c212 */ /* 0x002fc800078e3cff */
[----:B------:R-:W-:Y:S01]  /*160a0*/  @!P4 LOP3.LUT R21, R21, R20, RZ, 0x3c, !PT ;  /* 0x000000141515c212 */ /* 0x000fe200078e3cff */
[----:B------:R-:W-:Y:S04]  /*160b0*/  STL [R1+0x1154], R16 ;  /* 0x0011541001007387 */ /* 0x000fe80000100800 */
[----:B------:R0:W2:Y:S01]  /*160c0*/  @!P4 LDG.E.U8 R93, desc[UR14][R20.64] ;  /* 0x0000000e145dc981 */ /* 0x0000a2000c1e1100 */
[----:B---3--:R-:W-:Y:S01]  /*160d0*/  PRMT R15, RZ, 0x7610, R15 ;  /* 0x00007610ff0f7816 */ /* 0x008fe2000000000f */
[----:B0-----:R-:W-:Y:S02]  /*160e0*/  @!P4 IMAD.MOV.U32 R20, RZ, RZ, R16 ;  /* 0x000000ffff14c224 */ /* 0x001fe400078e0010 */
[----:B----4-:R0:W-:Y:S02]  /*160f0*/  STL [R1], R92 ;  /* 0x0000005c01007387 */ /* 0x0101e40000100800 */
[----:B0-----:R-:W-:-:S04]  /*16100*/  IMAD.X R92, R17, 0x1, R5, P6 ;  /* 0x00000001115c7824 */ /* 0x001fc800030e0605 */
[----:B------:R-:W-:-:S05]  /*16110*/  @!P4 IMAD.MOV.U32 R21, RZ, RZ, R92 ;  /* 0x000000ffff15c224 */ /* 0x000fca00078e005c */
[----:B------:R0:W3:Y:S01]  /*16120*/  @!P4 LDG.E.U8 R15, desc[UR14][R20.64] ;  /* 0x0000000e140fc981 */ /* 0x0000e2000c1e1100 */
[----:B------:R-:W-:-:S05]  /*16130*/  VIADD R22, R73, 0xffffff9b ;  /* 0xffffff9b49167836 */ /* 0x000fca0000000000 */
[----:B------:R-:W-:Y:S02]  /*16140*/  ISETP.GE.U32.AND P2, PT, R22, 0x7fffff1c, PT ;  /* 0x7fffff1c1600780c */ /* 0x000fe40003f46070 */
[----:B------:R-:W-:Y:S01]  /*16150*/  IADD3 R22, P6, PT, R18, R6, RZ ;  /* 0x0000000612167210 */ /* 0x000fe20007fde0ff */
[----:B------:R1:W-:Y:S04]  /*16160*/  STL [R1+0x1150], R92 ;  /* 0x0011505c01007387 */ /* 0x0003e80000100800 */
[----:B------:R-:W-:Y:S01]  /*16170*/  STL [R1+0x115c], R22 ;  /* 0x00115c1601007387 */ /* 0x000fe20000100800 */
[----:B------:R-:W-:Y:S01]  /*16180*/  PRMT R13, RZ, 0x7610, R13 ;  /* 0x00007610ff0d7816 */ /* 0x000fe2000000000d */
[----:B0-----:R-:W-:Y:S02]  /*16190*/  @!P4 IMAD.MOV.U32 R20, RZ, RZ, R22 ;  /* 0x000000ffff14c224 */ /* 0x001fe400078e0016 */
[----:B--2---:R0:W-:Y:S04]  /*161a0*/  STL [R1+0x40], R93 ;  /* 0x0000405d01007387 */ /* 0x0041e80000100800 */
[----:B-1----:R-:W2:Y:S04]  /*161b0*/  LDL.LU R92, [R1+0x1814] ;  /* 0x00181400015c7983 */ /* 0x002ea80000300800 */
[----:B------:R-:W4:Y:S01]  /*161c0*/  LDL.LU R16, [R1+0x1810] ;  /* 0x0018100001107983 */ /* 0x000f220000300800 */
[----:B0-----:R-:W-:-:S04]  /*161d0*/  IMAD.X R93, R17, 0x1, R7, P6 ;  /* 0x00000001115d7824 */ /* 0x001fc800030e0607 */
[----:B------:R-:W-:-:S05]  /*161e0*/  IMAD.MOV.U32 R21, RZ, RZ, R93 ;  /* 0x000000ffff157224 */ /* 0x000fca00078e005d */
[----:B------:R0:W2:Y:S01]  /*161f0*/  @!P4 LDG.E.U8 R13, desc[UR14][R20.64] ;  /* 0x0000000e140dc981 */ /* 0x0000a2000c1e1100 */
[----:B------:R-:W-:-:S03]  /*16200*/  PRMT R49, RZ, 0x7610, R49 ;  /* 0x00007610ff317816 */ /* 0x000fc60000000031 */
[----:B---3--:R1:W-:Y:S04]  /*16210*/  STL [R1+0x3c], R15 ;  /* 0x00003c0f01007387 */ /* 0x0083e80000100800 */
[----:B-1----:R-:W3:Y:S04]  /*16220*/  LDL.LU R15, [R1+0x180c] ;  /* 0x00180c00010f7983 */ /* 0x002ee80000300800 */
[----:B------:R1:W-:Y:S02]  /*16230*/  STL [R1+0x1158], R93 ;  /* 0x0011585d01007387 */ /* 0x0003e40000100800 */
[----:B-1----:R-:W-:-:S05]  /*16240*/  IADD3 R93, P6, PT, R18, R8, RZ ;  /* 0x00000008125d7210 */ /* 0x002fca0007fde0ff */
[----:B0-----:R-:W-:Y:S02]  /*16250*/  IMAD.X R21, R17, 0x1, R9, P6 ;  /* 0x0000000111157824 */ /* 0x001fe400030e0609 */
[----:B------:R-:W-:-:S05]  /*16260*/  @!P4 IMAD.MOV.U32 R20, RZ, RZ, R93 ;  /* 0x000000ffff14c224 */ /* 0x000fca00078e005d */
[----:B------:R0:W3:Y:S01]  /*16270*/  @!P4 LDG.E.U8 R49, desc[UR14][R20.64] ;  /* 0x0000000e1431c981 */ /* 0x0000e2000c1e1100 */
[----:B------:R-:W-:-:S03]  /*16280*/  IMAD R18, R14, 0x5e, RZ ;  /* 0x0000005e0e127824 */ /* 0x000fc600078e02ff */
[----:B------:R-:W-:Y:S02]  /*16290*/  STL [R1+0x1164], R93 ;  /* 0x0011645d01007387 */ /* 0x000fe40000100800 */
[----:B------:R-:W-:Y:S02]  /*162a0*/  SHF.R.S32.HI R17, RZ, 0x1f, R18 ;  /* 0x0000001fff117819 */ /* 0x000fe40000011412 */
[----:B--2---:R1:W-:Y:S04]  /*162b0*/  STL [R1+0x38], R13 ;  /* 0x0000380d01007387 */ /* 0x0043e80000100800 */
[----:B------:R0:W-:Y:S01]  /*162c0*/  STL [R1+0x1160], R21 ;  /* 0x0011601501007387 */ /* 0x0001e20000100800 */
[----:B-1----:R-:W-:-:S05]  /*162d0*/  IADD3 R13, P6, PT, R18, R2, RZ ;  /* 0x00000002120d7210 */ /* 0x002fca0007fde0ff */
[----:B0-----:R-:W-:Y:S02]  /*162e0*/  IMAD.MOV.U32 R21, RZ, RZ, R13 ;  /* 0x000000ffff157224 */ /* 0x001fe400078e000d */
[----:B------:R-:W-:Y:S01]  /*162f0*/  IMAD.X R20, R17, 0x1, R3, P6 ;  /* 0x0000000111147824 */ /* 0x000fe200030e0603 */
[----:B------:R-:W-:Y:S04]  /*16300*/  STL [R1+0x116c], R13 ;  /* 0x00116c0d01007387 */ /* 0x000fe80000100800 */
[-C--:B------:R-:W-:Y:S02]  /*16310*/  @!P5 LOP3.LUT R21, R21, R20.reuse, RZ, 0x3c, !PT ;  /* 0x000000141515d212 */ /* 0x080fe400078e3cff */
[----:B----4-:R-:W-:Y:S01]  /*16320*/  PRMT R16, RZ, 0x7610, R16 ;  /* 0x00007610ff107816 */ /* 0x010fe20000000010 */
[----:B---3--:R-:W-:Y:S04]  /*16330*/  STL [R1+0x34], R49 ;  /* 0x0000343101007387 */ /* 0x008fe80000100800 */
[----:B------:R0:W-:Y:S02]  /*16340*/  STL [R1+0x1168], R20 ;  /* 0x0011681401007387 */ /* 0x0001e40000100800 */
[----:B0-----:R-:W-:-:S04]  /*16350*/  @!P5 LOP3.LUT R20, R21, R20, RZ, 0x3c, !PT ;  /* 0x000000141514d212 */ /* 0x001fc800078e3cff */
[----:B------:R-:W-:-:S05]  /*16360*/  @!P5 LOP3.LUT R21, R21, R20, RZ, 0x3c, !PT ;  /* 0x000000141515d212 */ /* 0x000fca00078e3cff */
[----:B------:R0:W2:Y:S01]  /*16370*/  @!P5 LDG.E.U8 R16, desc[UR14][R20.64] ;  /* 0x0000000e1410d981 */ /* 0x0000a2000c1e1100 */
[----:B------:R-:W-:Y:S01]  /*16380*/  IMAD.MOV.U32 R49, RZ, RZ, R19 ;  /* 0x000000ffff317224 */ /* 0x000fe200078e0013 */
[----:B------:R-:W-:Y:S02]  /*16390*/  IADD3 R19, P6, PT, R18, R4, RZ ;  /* 0x0000000412137210 */ /* 0x000fe40007fde0ff */
[----:B------:R-:W-:-:S03]  /*163a0*/  PRMT R15, RZ, 0x7610, R15 ;  /* 0x00007610ff0f7816 */ /* 0x000fc6000000000f */
        /* <DEDUP_REMOVED lines=9> */
[----:B-1----:R-:W4:Y:S04]  /*16440*/  LDL.LU R93, [R1+0x1808] ;  /* 0x00180800015d7983 */ /* 0x002f280000300800 */
[----:B------:R-:W4:Y:S01]  /*16450*/  LDL.LU R19, [R1+0x1804] ;  /* 0x0018040001137983 */ /* 0x000f220000300800 */
[----:B------:R-:W-:-:S02]  /*16460*/  VIADD R22, R73, 0xffffff9a ;  /* 0xffffff9a49167836 */ /* 0x000fc40000000000 */
[----:B--2---:R-:W-:-:S03]  /*16470*/  IMAD.X R16, R17, 0x1, R7, P6 ;  /* 0x0000000111107824 */ /* 0x004fc600030e0607 */
[----:B------:R-:W-:Y:S01]  /*16480*/  ISETP.GE.U32.AND P4, PT, R22, 0x7fffff1b, PT ;  /* 0x7fffff1b1600780c */ /* 0x000fe20003f86070 */
[----:B0-----:R-:W-:Y:S01]  /*16490*/  @!P5 IMAD.MOV.U32 R20, RZ, RZ, R13 ;  /* 0x000000ffff14d224 */ /* 0x001fe200078e000d */
[----:B------:R-:W-:Y:S01]  /*164a0*/  PRMT R22, RZ, 0x7610, R22 ;  /* 0x00007610ff167816 */ /* 0x000fe20000000016 */
[----:B---3--:R0:W-:Y:S01]  /*164b0*/  STL [R1+0x98], R15 ;  /* 0x0000980f01007387 */ /* 0x0081e20000100800 */
[----:B------:R-:W-:-:S05]  /*164c0*/  @!P5 IMAD.MOV.U32 R21, RZ, RZ, R16 ;  /* 0x000000ffff15d224 */ /* 0x000fca00078e0010 */
        /* <DEDUP_REMOVED lines=29> */
[----:B------:R-:W-:Y:S01]  /*166a0*/  PRMT R12, RZ, 0x7610, R12 ;  /* 0x00007610ff0c7816 */ /* 0x000fe2000000000c */
[----:B0-----:R-:W-:Y:S02]  /*166b0*/  @!P0 IMAD.MOV.U32 R20, RZ, RZ, R15 ;  /* 0x000000ffff148224 */ /* 0x001fe400078e000f */
[----:B----4-:R0:W-:Y:S02]  /*166c0*/  STL [R1+0x90], R19 ;  /* 0x0000901301007387 */ /* 0x0101e40000100800 */
[----:B0-----:R-:W-:-:S04]  /*166d0*/  IMAD.X R19, R17, 0x1, R5, P6 ;  /* 0x0000000111137824 */ /* 0x001fc800030e0605 */
[----:B------:R-:W-:-:S05]  /*166e0*/  @!P0 IMAD.MOV.U32 R21, RZ, RZ, R19 ;  /* 0x000000ffff158224 */ /* 0x000fca00078e0013 */
[----:B------:R0:W4:Y:S01]  /*166f0*/  @!P0 LDG.E.U8 R12, desc[UR14][R20.64] ;  /* 0x0000000e140c8981 */ /* 0x000122000c1e1100 */
        /* <DEDUP_REMOVED lines=9> */
[----:B------:R-:W2:Y:S01]  /*16790*/  LDL.LU R15, [R1+0x17f4] ;  /* 0x0017f400010f7983 */ /* 0x000ea20000300800 */
[----:B0-----:R-:W-:-:S04]  /*167a0*/  IMAD.X R72, R17, 0x1, R7, P6 ;  /* 0x0000000111487824 */ /* 0x001fc800030e0607 */
[----:B------:R-:W-:-:S05]  /*167b0*/  IMAD.MOV.U32 R21, RZ, RZ, R72 ;  /* 0x000000ffff157224 */ /* 0x000fca00078e0048 */
[----:B------:R0:W2:Y:S01]  /*167c0*/  @!P0 LDG.E.U8 R0, desc[UR14][R20.64] ;  /* 0x0000000e14008981 */ /* 0x0000a2000c1e1100 */
[----:B------:R-:W-:-:S03]  /*167d0*/  PRMT R71, RZ, 0x7610, R71 ;  /* 0x00007610ff477816 */ /* 0x000fc60000000047 */
[----:B----4-:R-:W-:Y:S04]  /*167e0*/  STL [R1+0xc8], R12 ;  /* 0x0000c80c01007387 */ /* 0x010fe80000100800 */
[----:B------:R1:W-:Y:S02]  /*167f0*/  STL [R1+0x1198], R72 ;  /* 0x0011984801007387 */ /* 0x0003e40000100800 */
[----:B-1----:R-:W-:-:S05]  /*16800*/  IADD3 R72, P6, PT, R18, R8, RZ ;  /* 0x0000000812487210 */ /* 0x002fca0007fde0ff */
[----:B0-----:R-:W-:Y:S02]  /*16810*/  IMAD.X R21, R17, 0x1, R9, P6 ;  /* 0x0000000111157824 */ /* 0x001fe400030e0609 */
[----:B------:R-:W-:-:S05]  /*16820*/  @!P0 IMAD.MOV.U32 R20, RZ, RZ, R72 ;  /* 0x000000ffff148224 */ /* 0x000fca00078e0048 */
[----:B------:R0:W4:Y:S01]  /*16830*/  @!P0 LDG.E.U8 R71, desc[UR14][R20.64] ;  /* 0x0000000e14478981 */ /* 0x000122000c1e1100 */
        /* <DEDUP_REMOVED lines=10> */
[----:B------:R-:W-:Y:S01]  /*168e0*/  PRMT R69, RZ, 0x7610, R69 ;  /* 0x00007610ff457816 */ /* 0x000fe20000000045 */
[----:B----4-:R-:W-:Y:S04]  /*168f0*/  STL [R1+0xc0], R71 ;  /* 0x0000c04701007387 */ /* 0x010fe80000100800 */
[----:B------:R0:W-:Y:S02]  /*16900*/  STL [R1+0x11f0], R20 ;  /* 0x0011f01401007387 */ /* 0x0001e40000100800 */
[----:B0-----:R-:W-:-:S04]  /*16910*/  @!P1 LOP3.LUT R20, R21, R20, RZ, 0x3c, !PT ;  /* 0x0000001415149212 */ /* 0x001fc800078e3cff */
[----:B------:R-:W-:-:S05]  /*16920*/  @!P1 LOP3.LUT R21, R21, R20, RZ, 0x3c, !PT ;  /* 0x0000001415159212 */ /* 0x000fca00078e3cff */
[----:B------:R0:W2:Y:S01]  /*16930*/  @!P1 LDG.E.U8 R69, desc[UR14][R20.64] ;  /* 0x0000000e14459981 */ /* 0x0000a2000c1e1100 */
[----:B------:R-:W-:Y:S01]  /*16940*/  IADD3 R71, P6, PT, R18, R4, RZ ;  /* 0x0000000412477210 */ /* 0x000fe20007fde0ff */
[----:B------:R-:W-:Y:S01]  /*16950*/  VIADD R22, R73, 0xffffff98 ;  /* 0xffffff9849167836 */ /* 0x000fe20000000000 */
[----:B------:R-:W-:-:S03]  /*16960*/  PRMT R68, RZ, 0x7610, R68 ;  /* 0x00007610ff447816 */ /* 0x000fc60000000044 */
[C---:B------:R-:W-:Y:S01]  /*16970*/  IMAD.X R0, R17.reuse, 0x1, R5, P6 ;  /* 0x0000000111007824 */ /* 0x040fe200030e0605 */
[----:B------:R-:W-:Y:S01]  /*16980*/  IADD3 R72, P6, PT, R18, R6, RZ ;  /* 0x0000000612487210 */ /* 0x000fe20007fde0ff */
[----:B------:R1:W-:Y:S01]  /*16990*/  STL [R1+0x11fc], R71 ;  /* 0x0011fc4701007387 */ /* 0x0003e20000100800 */
[----:B------:R-:W-:Y:S01]  /*169a0*/  ISETP.GE.U32.AND P0, PT, R22, 0x7fffff19, PT ;  /* 0x7fffff191600780c */ /* 0x000fe20003f06070 */
[----:B0-----:R-:W-:Y:S02]  /*169b0*/  @!P1 IMAD.MOV.U32 R20, RZ, RZ, R71 ;  /* 0x000000ffff149224 */ /* 0x001fe400078e0047 */
[----:B------:R-:W-:Y:S02]  /*169c0*/  @!P1 IMAD.MOV.U32 R21, RZ, RZ, R0 ;  /* 0x000000ffff159224 */ /* 0x000fe400078e0000 */
[----:B------:R-:W-:Y:S01]  /*169d0*/  IMAD.X R22, R17, 0x1, R7, P6 ;  /* 0x0000000111167824 */ /* 0x000fe200030e0607 */
[----:B------:R-:W-:Y:S01]  /*169e0*/  STL [R1+0x11f8], R0 ;  /* 0x0011f80001007387 */ /* 0x000fe20000100800 */
[----:B------:R-:W-:-:S02]  /*169f0*/  PRMT R67, RZ, 0x7610, R67 ;  /* 0x00007610ff437816 */ /* 0x000fc40000000043 */
[----:B-1----:R-:W-:Y:S01]  /*16a00*/  IADD3 R71, P6, PT, R18, R8, RZ ;  /* 0x0000000812477210 */ /* 0x002fe20007fde0ff */
[----:B------:R0:W4:Y:S01]  /*16a10*/  @!P1 LDG.E.U8 R68, desc[UR14][R20.64] ;  /* 0x0000000e14449981 */ /* 0x000122000c1e1100 */
[----:B------:R-:W-:Y:S01]  /*16a20*/  PRMT R66, RZ, 0x7610, R66 ;  /* 0x00007610ff427816 */ /* 0x000fe20000000042 */
[----:B0-----:R-:W-:Y:S02]  /*16a30*/  @!P1 IMAD.MOV.U32 R20, RZ, RZ, R72 ;  /* 0x000000ffff149224 */ /* 0x001fe400078e0048 */
[----:B------:R-:W-:-:S05]  /*16a40*/  @!P1 IMAD.MOV.U32 R21, RZ, RZ, R22 ;  /* 0x000000ffff159224 */ /* 0x000fca00078e0016 */
[----:B------:R0:W3:Y:S02]  /*16a50*/  @!P1 LDG.E.U8 R67, desc[UR14][R20.64] ;  /* 0x0000000e14439981 */ /* 0x0000e4000c1e1100 */
[----:B0-----:R-:W-:Y:S02]  /*16a60*/  @!P1 IMAD.MOV.U32 R20, RZ, RZ, R71 ;  /* 0x000000ffff149224 */ /* 0x001fe400078e0047 */
[----:B--2---:R-:W-:Y:S04]  /*16a70*/  STL [R1+0x17b8], R69 ;  /* 0x0017b84501007387 */ /* 0x004fe80000100800 */
[----:B------:R0:W-:Y:S02]  /*16a80*/  STL [R1+0x1204], R72 ;  /* 0x0012044801007387 */ /* 0x0001e40000100800 */
[----:B0-----:R-:W-:-:S04]  /*16a90*/  IMAD.X R72, R17, 0x1, R9, P6 ;  /* 0x0000000111487824 */ /* 0x001fc800030e0609 */
[----:B------:R-:W-:-:S05]  /*16aa0*/  @!P1 IMAD.MOV.U32 R21, RZ, RZ, R72 ;  /* 0x000000ffff159224 */ /* 0x000fca00078e0048 */
[----:B------:R0:W2:Y:S01]  /*16ab0*/  @!P1 LDG.E.U8 R66, desc[UR14][R20.64] ;  /* 0x0000000e14429981 */ /* 0x0000a2000c1e1100 */
[----:B------:R-:W-:-:S05]  /*16ac0*/  IMAD R18, R14, 0x64, RZ ;  /* 0x000000640e127824 */ /* 0x000fca00078e02ff */
[----:B------:R-:W-:Y:S02]  /*16ad0*/  SHF.R.S32.HI R17, RZ, 0x1f, R18 ;  /* 0x0000001fff117819 */ /* 0x000fe40000011412 */
[----:B------:R-:W-:Y:S01]  /*16ae0*/  IADD3 R69, P6, PT, R18, R2, RZ ;  /* 0x0000000212457210 */ /* 0x000fe20007fde0ff */
[----:B------:R1:W-:Y:S04]  /*16af0*/  STL [R1+0x1200], R22 ;  /* 0x0012001601007387 */ /* 0x0003e80000100800 */
[----:B0-----:R-:W-:Y:S02]  /*16b00*/  IMAD.MOV.U32 R21, RZ, RZ, R69 ;  /* 0x000000ffff157224 */ /* 0x001fe400078e0045 */
[----:B------:R-:W-:Y:S01]  /*16b10*/  IMAD.X R20, R17, 0x1, R3, P6 ;  /* 0x0000000111147824 */ /* 0x000fe200030e0603 */
[----:B----4-:R-:W-:Y:S04]  /*16b20*/  STL [R1+0x17bc], R68 ;  /* 0x0017bc4401007387 */ /* 0x010fe80000100800 */
[----:B------:R-:W-:Y:S01]  /*16b30*/  STL [R1+0x120c], R71 ;  /* 0x00120c4701007387 */ /* 0x000fe20000100800 */
[----:B------:R-:W-:-:S03]  /*16b40*/  @!P2 LOP3.LUT R21, R21, R20, RZ, 0x3c, !PT ;  /* 0x000000141515a212 */ /* 0x000fc600078e3cff */
[----:B---3--:R-:W-:Y:S04]  /*16b50*/  STL [R1+0x17c0], R67 ;  /* 0x0017c04301007387 */ /* 0x008fe80000100800 */
[----:B------:R-:W-:Y:S04]  /*16b60*/  STL [R1+0x1208], R72 ;  /* 0x0012084801007387 */ /* 0x000fe80000100800 */
[----:B------:R0:W-:Y:S01]  /*16b70*/  STL [R1+0x1214], R69 ;  /* 0x0012144501007387 */ /* 0x0001e20000100800 */
[----:B------:R-:W-:Y:S01]  /*16b80*/  PRMT R93, RZ, 0x7610, R93 ;  /* 0x00007610ff5d7816 */ /* 0x000fe2000000005d */
[----:B-1----:R-:W-:Y:S01]  /*16b90*/  VIADD R22, R73, 0xffffff94 ;  /* 0xffffff9449167836 */ /* 0x002fe20000000000 */
[----:B0-----:R-:W-:-:S02]  /*16ba0*/  IADD3 R69, P6, PT, R18, R4, RZ ;  /* 0x0000000412457210 */ /* 0x001fc40007fde0ff */
[----:B------:R-:W-:-:S03]  /*16bb0*/  PRMT R92, RZ, 0x7610, R92 ;  /* 0x00007610ff5c7816 */ /* 0x000fc6000000005c */
[----:B------:R-:W-:Y:S01]  /*16bc0*/  IMAD.X R72, R17, 0x1, R5, P6 ;  /* 0x0000000111487824 */ /* 0x000fe200030e0605 */
[----:B------:R-:W-:Y:S02]  /*16bd0*/  IADD3 R71, P6, PT, R18, R6, RZ ;  /* 0x0000000612477210 */ /* 0x000fe40007fde0ff */
[----:B------:R-:W-:-:S03]  /*16be0*/  ISETP.GE.U32.AND P1, PT, R22, 0x7fffff15, PT ;  /* 0x7fffff151600780c */ /* 0x000fc60003f26070 */
[----:B------:R-:W-:Y:S01]  /*16bf0*/  IMAD.X R22, R17, 0x1, R7, P6 ;  /* 0x0000000111167824 */ /* 0x000fe200030e0607 */
[----:B------:R-:W-:Y:S01]  /*16c00*/  PRMT R91, RZ, 0x7610, R91 ;  /* 0x00007610ff5b7816 */ /* 0x000fe2000000005b */
[----:B--2---:R-:W-:Y:S04]  /*16c10*/  STL [R1+0x17c4], R66 ;  /* 0x0017c44201007387 */ /* 0x004fe80000100800 */
[----:B------:R0:W-:Y:S02]  /*16c20*/  STL [R1+0x1210], R20 ;  /* 0x0012101401007387 */ /* 0x0001e40000100800 */
[----:B0-----:R-:W-:-:S04]  /*16c30*/  @!P2 LOP3.LUT R20, R21, R20, RZ, 0x3c, !PT ;  /* 0x000000141514a212 */ /* 0x001fc800078e3cff */
[----:B------:R-:W-:-:S05]  /*16c40*/  @!P2 LOP3.LUT R21, R21, R20, RZ, 0x3c, !PT ;  /* 0x000000141515a212 */ /* 0x000fca00078e3cff */
[----:B------:R0:W2:Y:S02]  /*16c50*/  @!P2 LDG.E.U8 R93, desc[UR14][R20.64] ;  /* 0x0000000e145da981 */ /* 0x0000a4000c1e1100 */
[----:B0-----:R-:W-:Y:S02]  /*16c60*/  @!P2 IMAD.MOV.U32 R20, RZ, RZ, R69 ;  /* 0x000000ffff14a224 */ /* 0x001fe400078e0045 */
[----:B------:R-:W-:-:S05]  /*16c70*/  @!P2 IMAD.MOV.U32 R21, RZ, RZ, R72 ;  /* 0x000000ffff15a224 */ /* 0x000fca00078e0048 */
[----:B------:R0:W3:Y:S02]  /*16c80*/  @!P2 LDG.E.U8 R92, desc[UR14][R20.64] ;  /* 0x0000000e145ca981 */ /* 0x0000e4000c1e1100 */
[----:B0-----:R-:W-:Y:S02]  /*16c90*/  @!P2 IMAD.MOV.U32 R20, RZ, RZ, R71 ;  /* 0x000000ffff14a224 */ /* 0x001fe400078e0047 */
[----:B------:R-:W-:-:S05]  /*16ca0*/  @!P2 IMAD.MOV.U32 R21, RZ, RZ, R22 ;  /* 0x000000ffff15a224 */ /* 0x000fca00078e0016 */
[----:B------:R0:W4:Y:S04]  /*16cb0*/  @!P2 LDG.E.U8 R91, desc[UR14][R20.64] ;  /* 0x0000000e145ba981 */ /* 0x000128000c1e1100 */
[----:B------:R1:W-:Y:S04]  /*16cc0*/  STL [R1+0x121c], R69 ;  /* 0x00121c4501007387 */ /* 0x0003e80000100800 */
[----:B------:R-:W-:Y:S01]  /*16cd0*/  STL [R1+0x1218], R72 ;  /* 0x0012184801007387 */ /* 0x000fe20000100800 */
[----:B-1----:R-:W-:Y:S01]  /*16ce0*/  IADD3 R69, P6, PT, R18, R8, RZ ;  /* 0x0000000812457210 */ /* 0x002fe20007fde0ff */
[----:B------:R-:W-:Y:S01]  /*16cf0*/  IMAD R18, R14, 0x65, RZ ;  /* 0x000000650e127824 */ /* 0x000fe200078e02ff */
[----:B------:R-:W-:-:S03]  /*16d00*/  PRMT R90, RZ, 0x7610, R90 ;  /* 0x00007610ff5a7816 */ /* 0x000fc6000000005a */
[----:B0-----:R-:W-:Y:S01]  /*16d10*/  @!P2 IMAD.MOV.U32 R20, RZ, RZ, R69 ;  /* 0x000000ffff14a224 */ /* 0x001fe200078e0045 */
[----:B------:R-:W-:Y:S01]  /*16d20*/  PRMT R70, RZ, 0x7610, R70 ;  /* 0x00007610ff467816 */ /* 0x000fe20000000046 */
[----:B--2---:R-:W-:Y:S04]  /*16d30*/  STL [R1+0x1798], R93 ;  /* 0x0017985d01007387 */ /* 0x004fe80000100800 */
[----:B------:R0:W-:Y:S02]  /*16d40*/  STL [R1+0x1224], R71 ;  /* 0x0012244701007387 */ /* 0x0001e40000100800 */
[----:B0-----:R-:W-:Y:S01]  /*16d50*/  IMAD.X R71, R17, 0x1, R9, P6 ;  /* 0x0000000111477824 */ /* 0x001fe200030e0609 */
[----:B------:R-:W-:Y:S01]  /*16d60*/  SHF.R.S32.HI R17, RZ, 0x1f, R18 ;  /* 0x0000001fff117819 */ /* 0x000fe20000011412 */
[----:B---3--:R0:W-:Y:S02]  /*16d70*/  STL [R1+0x179c], R92 ;  /* 0x00179c5c01007387 */ /* 0x0081e40000100800 */
[----:B------:R-:W-:-:S02]  /*16d80*/  @!P2 IMAD.MOV.U32 R21, RZ, RZ, R71 ;  /* 0x000000ffff15a224 */ /* 0x000fc400078e0047 */
[----:B------:R-:W-:Y:S01]  /*16d90*/  STL [R1+0x1220], R22 ;  /* 0x0012201601007387 */ /* 0x000fe20000100800 */
[----:B0-----:R-:W-:-:S03]  /*16da0*/  IADD3 R92, P6, PT, R18, R2, RZ ;  /* 0x00000002125c7210 */ /* 0x001fc60007fde0ff */
[----:B------:R-:W-:Y:S04]  /*16db0*/  STL [R1+0x122c], R69 ;  /* 0x00122c4501007387 */ /* 0x000fe80000100800 */
[----:B------:R0:W2:Y:S04]  /*16dc0*/  @!P2 LDG.E.U8 R90, desc[UR14][R20.64] ;  /* 0x0000000e145aa981 */ /* 0x0000a8000c1e1100 */
[----:B----4-:R1:W-:Y:S01]  /*16dd0*/  STL [R1+0x17a0], R91 ;  /* 0x0017a05b01007387 */ /* 0x0103e20000100800 */
[----:B0-----:R-:W-:Y:S02]  /*16de0*/  @!P4 IMAD.MOV.U32 R20, RZ, RZ, R92 ;  /* 0x000000ffff14c224 */ /* 0x001fe400078e005c */
[----:B-1----:R-:W-:-:S04]  /*16df0*/  IMAD.X R91, R17, 0x1, R3, P6 ;  /* 0x00000001115b7824 */ /* 0x002fc800030e0603 */
[----:B------:R-:W-:-:S05]  /*16e00*/  @!P4 IMAD.MOV.U32 R21, RZ, RZ, R91 ;  /* 0x000000ffff15c224 */ /* 0x000fca00078e005b */
[----:B------:R0:W3:Y:S04]  /*16e10*/  @!P4 LDG.E.U8 R70, desc[UR14][R20.64] ;  /* 0x0000000e1446c981 */ /* 0x0000e8000c1e1100 */
[----:B------:R1:W-:Y:S01]  /*16e20*/  STL [R1+0x1228], R71 ;  /* 0x0012284701007387 */ /* 0x0003e20000100800 */
[----:B------:R-:W-:Y:S02]  /*16e30*/  PRMT R68, RZ, 0x7610, R68 ;  /* 0x00007610ff447816 */ /* 0x000fe40000000044 */
[----:B-1----:R-:W-:-:S05]  /*16e40*/  IADD3 R71, P6, PT, R18, R4, RZ ;  /* 0x0000000412477210 */ /* 0x002fca0007fde0ff */
[----:B------:R-:W-:Y:S02]  /*16e50*/  IMAD.X R72, R17, 0x1, R5, P6 ;  /* 0x0000000111487824 */ /* 0x000fe400030e0605 */
[----:B0-----:R-:W-:Y:S02]  /*16e60*/  @!P4 IMAD.MOV.U32 R20, RZ, RZ, R71 ;  /* 0x000000ffff14c224 */ /* 0x001fe400078e0047 */
[----:B------:R-:W-:Y:S01]  /*16e70*/  @!P4 IMAD.MOV.U32 R21, RZ, RZ, R72 ;  /* 0x000000ffff15c224 */ /* 0x000fe200078e0048 */
[----:B------:R-:W-:Y:S01]  /*16e80*/  STL [R1+0x1234], R92 ;  /* 0x0012345c01007387 */ /* 0x000fe20000100800 */
[----:B------:R-:W-:-:S03]  /*16e90*/  IADD3 R69, P6, PT, R18, R6, RZ ;  /* 0x0000000612457210 */ /* 0x000fc60007fde0ff */
[----:B------:R0:W4:Y:S01]  /*16ea0*/  @!P4 LDG.E.U8 R68, desc[UR14][R20.64] ;  /* 0x0000000e1444c981 */ /* 0x000122000c1e1100 */
[----:B------:R-:W-:-:S05]  /*16eb0*/  VIADD R22, R73, 0xffffff93 ;  /* 0xffffff9349167836 */ /* 0x000fca0000000000 */
[----:B------:R-:W-:Y:S02]  /*16ec0*/  ISETP.GE.U32.AND P2, PT, R22, 0x7fffff14, PT ;  /* 0x7fffff141600780c */ /* 0x000fe40003f46070 */
[----:B------:R-:W-:Y:S01]  /*16ed0*/  PRMT R22, RZ, 0x7610, R22 ;  /* 0x00007610ff167816 */ /* 0x000fe20000000016 */
[----:B0-----:R-:W-:Y:S01]  /*16ee0*/  @!P4 IMAD.MOV.U32 R20, RZ, RZ, R69 ;  /* 0x000000ffff14c224 */ /* 0x001fe200078e0045 */
[----:B--2---:R-:W-:Y:S04]  /*16ef0*/  STL [R1+0x17a4], R90 ;  /* 0x0017a45a01007387 */ /* 0x004fe80000100800 */
[----:B------:R-:W-:Y:S04]  /*16f00*/  STL [R1+0x1230], R91 ;  /* 0x0012305b01007387 */ /* 0x000fe80000100800 */
[----:B------:R-:W-:Y:S04]  /*16f10*/  STL [R1+0x123c], R71 ;  /* 0x00123c4701007387 */ /* 0x000fe80000100800 */
[----:B------:R-:W-:Y:S04]  /*16f20*/  STL [R1+0x1238], R72 ;  /* 0x0012384801007387 */ /* 0x000fe80000100800 */
[----:B------:R-:W-:Y:S04]  /*16f30*/  STL [R1+0x1244], R69 ;  /* 0x0012444501007387 */ /* 0x000fe80000100800 */
[----:B---3--:R0:W-:Y:S02]  /*16f40*/  STL [R1+0x30], R70 ;  /* 0x0000304601007387 */ /* 0x0081e40000100800 */
[----:B0-----:R-:W-:-:S04]  /*16f50*/  IMAD.X R70, R17, 0x1, R7, P6 ;  /* 0x0000000111467824 */ /* 0x001fc800030e0607 */
[----:B------:R-:W-:-:S05]  /*16f60*/  @!P4 IMAD.MOV.U32 R21, RZ, RZ, R70 ;  /* 0x000000ffff15c224 */ /* 0x000fca00078e0046 */
[----:B------:R0:W2:Y:S04]  /*16f70*/  @!P4 LDG.E.U8 R22, desc[UR14][R20.64] ;  /* 0x0000000e1416c981 */ /* 0x0000a8000c1e1100 */
[----:B----4-:R1:W-:Y:S01]  /*16f80*/  STL [R1+0x2c], R68 ;  /* 0x00002c4401007387 */ /* 0x0103e20000100800 */
[----:B------:R-:W-:Y:S02]  /*16f90*/  PRMT R66, RZ, 0x7610, R66 ;  /* 0x00007610ff427816 */ /* 0x000fe40000000042 */
[----:B-1----:R-:W-:Y:S01]  /*16fa0*/  IADD3 R68, P6, PT, R18, R8, RZ ;  /* 0x0000000812447210 */ /* 0x002fe20007fde0ff */
[----:B------:R-:W-:-:S04]  /*16fb0*/  IMAD R18, R14, 0x66, RZ ;  /* 0x000000660e127824 */ /* 0x000fc800078e02ff */
[----:B------:R-:W-:Y:S01]  /*16fc0*/  IMAD.X R69, R17, 0x1, R9, P6 ;  /* 0x0000000111457824 */ /* 0x000fe200030e0609 */
[----:B------:R1:W-:Y:S01]  /*16fd0*/  STL [R1+0x1240], R70 ;  /* 0x0012404601007387 */ /* 0x0003e20000100800 */
[----:B0-----:R-:W-:Y:S01]  /*16fe0*/  @!P4 IMAD.MOV.U32 R20, RZ, RZ, R68 ;  /* 0x000000ffff14c224 */ /* 0x001fe200078e0044 */
[----:B------:R-:W-:Y:S01]  /*16ff0*/  SHF.R.S32.HI R17, RZ, 0x1f, R18 ;  /* 0x0000001fff117819 */ /* 0x000fe20000011412 */
[----:B------:R-:W-:Y:S01]  /*17000*/  @!P4 IMAD.MOV.U32 R21, RZ, RZ, R69 ;  /* 0x000000ffff15c224 */ /* 0x000fe200078e0045 */
[----:B------:R0:W-:Y:S04]  /*17010*/  STL [R1+0x124c], R68 ;  /* 0x00124c4401007387 */ /* 0x0001e80000100800 */
[----:B------:R3:W4:Y:S01]  /*17020*/  @!P4 LDG.E.U8 R66, desc[UR14][R20.64] ;  /* 0x0000000e1442c981 */ /* 0x000722000c1e1100 */
[----:B-1----:R-:W-:-:S03]  /*17030*/  IADD3 R70, P6, PT, R18, R2, RZ ;  /* 0x0000000212467210 */ /* 0x002fc60007fde0ff */
[----:B------:R1:W-:Y:S01]  /*17040*/  STL [R1+0x1248], R69 ;  /* 0x0012484501007387 */ /* 0x0003e20000100800 */
[----:B------:R-:W-:Y:S01]  /*17050*/  PRMT R67, RZ, 0x7610, R67 ;  /* 0x00007610ff437816 */ /* 0x000fe20000000043 */
[----:B---3--:R-:W-:Y:S01]  /*17060*/  IMAD.X R20, R17, 0x1, R3, P6 ;  /* 0x0000000111147824 */ /* 0x008fe200030e0603 */
[----:B0-----:R-:W-:-:S03]  /*17070*/  IADD3 R68, P6, PT, R18, R4, RZ ;  /* 0x0000000412447210 */ /* 0x001fc60007fde0ff */
[----:B------:R-:W-:Y:S02]  /*17080*/  @!P5 IMAD.MOV.U32 R21, RZ, RZ, R20 ;  /* 0x000000ffff15d224 */ /* 0x000fe400078e0014 */
[----:B-1----:R-:W-:Y:S01]  /*17090*/  IMAD.X R69, R17, 0x1, R5, P6 ;  /* 0x0000000111457824 */ /* 0x002fe200030e0605 */
[----:B------:R-:W-:Y:S01]  /*170a0*/  PRMT R48, RZ, 0x7610, R48 ;  /* 0x00007610ff307816 */ /* 0x000fe20000000030 */
[----:B--2---:R-:W-:Y:S04]  /*170b0*/  STL [R1+0x28], R22 ;  /* 0x0000281601007387 */ /* 0x004fe80000100800 */
[----:B------:R-:W-:Y:S04]  /*170c0*/  STL [R1+0x1254], R70 ;  /* 0x0012544601007387 */ /* 0x000fe80000100800 */
[----:B------:R0:W-:Y:S02]  /*170d0*/  STL [R1+0x1250], R20 ;  /* 0x0012501401007387 */ /* 0x0001e40000100800 */
[----:B0-----:R-:W-:-:S05]  /*170e0*/  @!P5 IMAD.MOV.U32 R20, RZ, RZ, R70 ;  /* 0x000000ffff14d224 */ /* 0x001fca00078e0046 */
[----:B------:R0:W2:Y:S02]  /*170f0*/  @!P5 LDG.E.U8 R67, desc[UR14][R20.64] ;  /* 0x0000000e1443d981 */ /* 0x0000a4000c1e1100 */
[----:B0-----:R-:W-:Y:S02]  /*17100*/  @!P5 IMAD.MOV.U32 R20, RZ, RZ, R68 ;  /* 0x000000ffff14d224 */ /* 0x001fe400078e0044 */
[----:B------:R-:W-:-:S05]  /*17110*/  @!P5 IMAD.MOV.U32 R21, RZ, RZ, R69 ;  /* 0x000000ffff15d224 */ /* 0x000fca00078e0045 */
[----:B------:R0:W3:Y:S04]  /*17120*/  @!P5 LDG.E.U8 R48, desc[UR14][R20.64] ;  /* 0x0000000e1430d981 */ /* 0x0000e8000c1e1100 */
[----:B------:R-:W-:Y:S04]  /*17130*/  STL [R1+0x125c], R68 ;  /* 0x00125c4401007387 */ /* 0x000fe80000100800 */
[----:B----4-:R1:W-:Y:S01]  /*17140*/  STL [R1+0x24], R66 ;  /* 0x0000244201007387 */ /* 0x0103e20000100800 */
[----:B------:R-:W-:-:S03]  /*17150*/  VIADD R22, R73, 0xffffff92 ;  /* 0xffffff9249167836 */ /* 0x000fc60000000000 */
[----:B------:R-:W-:Y:S01]  /*17160*/  STL [R1+0x1258], R69 ;  /* 0x0012584501007387 */ /* 0x000fe20000100800 */
[----:B-1----:R-:W-:-:S05]  /*17170*/  IADD3 R66, P6, PT, R18, R6, RZ ;  /* 0x0000000612427210 */ /* 0x002fca0007fde0ff */
[----:B------:R-:W-:Y:S01]  /*17180*/  STL [R1+0x1264], R66 ;  /* 0x0012644201007387 */ /* 0x000fe20000100800 */
[----:B------:R-:W-:Y:S01]  /*17190*/  ISETP.GE.U32.AND P4, PT, R22, 0x7fffff13, PT ;  /* 0x7fffff131600780c */ /* 0x000fe20003f86070 */
[----:B0-----:R-:W-:Y:S01]  /*171a0*/  @!P5 IMAD.MOV.U32 R20, RZ, RZ, R66 ;  /* 0x000000ffff14d224 */ /* 0x001fe200078e0042 */
[----:B------:R-:W-:Y:S02]  /*171b0*/  PRMT R22, RZ, 0x7610, R22 ;  /* 0x00007610ff167816 */ /* 0x000fe40000000016 */
[----:B------:R-:W-:Y:S02]  /*171c0*/  PRMT R46, RZ, 0x7610, R46 ;  /* 0x00007610ff2e7816 */ /* 0x000fe4000000002e */
[----:B------:R-:W-:Y:S02]  /*171d0*/  PRMT R47, RZ, 0x7610, R47 ;  /* 0x00007610ff2f7816 */ /* 0x000fe4000000002f */
[----:B------:R-:W-:Y:S01]  /*171e0*/  PRMT R45, RZ, 0x7610, R45 ;  /* 0x00007610ff2d7816 */ /* 0x000fe2000000002d */
[----:B--2---:R0:W-:Y:S02]  /*171f0*/  STL [R1+0x8c], R67 ;  /* 0x00008c4301007387 */ /* 0x0041e40000100800 */
[----:B0-----:R-:W-:-:S02]  /*17200*/  IMAD.X R67, R17, 0x1, R7, P6 ;  /* 0x0000000111437824 */ /* 0x001fc400030e0607 */
[----:B---3--:R0:W-:Y:S02]  /*17210*/  STL [R1+0x88], R48 ;  /* 0x0000883001007387 */ /* 0x0081e40000100800 */
[----:B------:R-:W-:Y:S02]  /*17220*/  @!P5 IMAD.MOV.U32 R21, RZ, RZ, R67 ;  /* 0x000000ffff15d224 */ /* 0x000fe400078e0043 */
[----:B------:R1:W-:Y:S04]  /*17230*/  STL [R1+0x1260], R67 ;  /* 0x0012604301007387 */ /* 0x0003e80000100800 */
[----:B------:R2:W3:Y:S01]  /*17240*/  @!P5 LDG.E.U8 R22, desc[UR14][R20.64] ;  /* 0x0000000e1416d981 */ /* 0x0004e2000c1e1100 */
[----:B0-----:R-:W-:Y:S01]  /*17250*/  IADD3 R48, P6, PT, R18, R8, RZ ;  /* 0x0000000812307210 */ /* 0x001fe20007fde0ff */
[----:B------:R-:W-:-:S04]  /*17260*/  IMAD R18, R14, 0x67, RZ ;  /* 0x000000670e127824 */ /* 0x000fc800078e02ff */
[----:B------:R-:W-:Y:S01]  /*17270*/  IMAD.X R66, R17, 0x1, R9, P6 ;  /* 0x0000000111427824 */ /* 0x000fe200030e0609 */
[----:B------:R-:W-:Y:S02]  /*17280*/  SHF.R.S32.HI R17, RZ, 0x1f, R18 ;  /* 0x0000001fff117819 */ /* 0x000fe40000011412 */
[----:B-1----:R-:W-:Y:S01]  /*17290*/  IADD3 R67, P6, PT, R18, R2, RZ ;  /* 0x0000000212437210 */ /* 0x002fe20007fde0ff */
[----:B--2---:R-:W-:Y:S02]  /*172a0*/  @!P5 IMAD.MOV.U32 R20, RZ, RZ, R48 ;  /* 0x000000ffff14d224 */ /* 0x004fe400078e0030 */
[----:B------:R-:W-:Y:S01]  /*172b0*/  @!P5 IMAD.MOV.U32 R21, RZ, RZ, R66 ;  /* 0x000000ffff15d224 */ /* 0x000fe200078e0042 */
[----:B------:R0:W-:Y:S01]  /*172c0*/  STL [R1+0x126c], R48 ;  /* 0x00126c3001007387 */ /* 0x0001e20000100800 */
[----:B------:R-:W-:-:S03]  /*172d0*/  IMAD.X R68, R17, 0x1, R3, P6 ;  /* 0x0000000111447824 */ /* 0x000fc600030e0603 */
[----:B------:R1:W2:Y:S01]  /*172e0*/  @!P5 LDG.E.U8 R46, desc[UR14][R20.64] ;  /* 0x0000000e142ed981 */ /* 0x0002a2000c1e1100 */
[----:B0-----:R-:W-:-:S03]  /*172f0*/  IADD3 R48, P6, PT, R18, R4, RZ ;  /* 0x0000000412307210 */ /* 0x001fc60007fde0ff */
[----:B------:R0:W-:Y:S01]  /*17300*/  STL [R1+0x1268], R66 ;  /* 0x0012684201007387 */ /* 0x0001e20000100800 */
[----:B-1----:R-:W-:Y:S02]  /*17310*/  @!P0 IMAD.MOV.U32 R20, RZ, RZ, R67 ;  /* 0x000000ffff148224 */ /* 0x002fe400078e0043 */
[----:B------:R-:W-:Y:S02]  /*17320*/  @!P0 IMAD.MOV.U32 R21, RZ, RZ, R68 ;  /* 0x000000ffff158224 */ /* 0x000fe400078e0044 */
[----:B0-----:R-:W-:-:S03]  /*17330*/  IMAD.X R66, R17, 0x1, R5, P6 ;  /* 0x0000000111427824 */ /* 0x001fc600030e0605 */
[----:B------:R0:W4:Y:S02]  /*17340*/  @!P0 LDG.E.U8 R47, desc[UR14][R20.64] ;  /* 0x0000000e142f8981 */ /* 0x000124000c1e1100 */
[----:B0-----:R-:W-:Y:S02]  /*17350*/  @!P0 IMAD.MOV.U32 R20, RZ, RZ, R48 ;  /* 0x000000ffff148224 */ /* 0x001fe400078e0030 */
[----:B------:R-:W-:-:S05]  /*17360*/  @!P0 IMAD.MOV.U32 R21, RZ, RZ, R66 ;  /* 0x000000ffff158224 */ /* 0x000fca00078e0042 */
[----:B------:R0:W4:Y:S01]  /*17370*/  @!P0 LDG.E.U8 R45, desc[UR14][R20.64] ;  /* 0x0000000e142d8981 */ /* 0x000122000c1e1100 */
[----:B------:R-:W-:Y:S02]  /*17380*/  PRMT R43, RZ, 0x7610, R43 ;  /* 0x00007610ff2b7816 */ /* 0x000fe4000000002b */
[----:B------:R-:W-:Y:S01]  /*17390*/  PRMT R65, RZ, 0x7610, R65 ;  /* 0x00007610ff417816 */ /* 0x000fe20000000041 */
[----:B---3--:R1:W-:Y:S04]  /*173a0*/  STL [R1+0x84], R22 ;  /* 0x0000841601007387 */ /* 0x0083e80000100800 */
[----:B------:R-:W-:Y:S04]  /*173b0*/  STL [R1+0x1274], R67 ;  /* 0x0012744301007387 */ /* 0x000fe80000100800 */
[----:B------:R-:W-:Y:S04]  /*173c0*/  STL [R1+0x1270], R68 ;  /* 0x0012704401007387 */ /* 0x000fe80000100800 */
[----:B------:R-:W-:Y:S01]  /*173d0*/  STL [R1+0x127c], R48 ;  /* 0x00127c3001007387 */ /* 0x000fe20000100800 */
[----:B-1----:R-:W-:-:S03]  /*173e0*/  VIADD R22, R73, 0xffffff91 ;  /* 0xffffff9149167836 */ /* 0x002fc60000000000 */
[----:B--2---:R1:W-:Y:S04]  /*173f0*/  STL [R1+0x80], R46 ;  /* 0x0000802e01007387 */ /* 0x0043e80000100800 */
[----:B------:R-:W-:Y:S01]  /*17400*/  STL [R1+0x1278], R66 ;  /* 0x0012784201007387 */ /* 0x000fe20000100800 */
[----:B-1----:R-:W-:-:S05]  /*17410*/  IADD3 R46, P6, PT, R18, R6, RZ ;  /* 0x00000006122e7210 */ /* 0x002fca0007fde0ff */
[----:B------:R-:W-:Y:S01]  /*17420*/  STL [R1+0x1284], R46 ;  /* 0x0012842e01007387 */ /* 0x000fe20000100800 */
[----:B------:R-:W-:-:S03]  /*17430*/  ISETP.GE.U32.AND P5, PT, R22, 0x7fffff12, PT ;  /* 0x7fffff121600780c */ /* 0x000fc60003fa6070 */
[----:B----4-:R1:W-:Y:S01]  /*17440*/  STL [R1+0xbc], R47 ;  /* 0x0000bc2f01007387 */ /* 0x0103e20000100800 */
[----:B------:R-:W-:Y:S01]  /*17450*/  PRMT R22, RZ, 0x7610, R22 ;  /* 0x00007610ff167816 */ /* 0x000fe20000000016 */
[----:B0-----:R-:W-:Y:S02]  /*17460*/  @!P0 IMAD.MOV.U32 R20, RZ, RZ, R46 ;  /* 0x000000ffff148224 */ /* 0x001fe400078e002e */
[----:B-1----:R-:W-:Y:S01]  /*17470*/  IMAD.X R47, R17, 0x1, R7, P6 ;  /* 0x00000001112f7824 */ /* 0x002fe200030e0607 */
[----:B------:R0:W-:Y:S03]  /*17480*/  STL [R1+0xb8], R45 ;  /* 0x0000b82d01007387 */ /* 0x0001e60000100800 */
[----:B------:R-:W-:-:S05]  /*17490*/  @!P0 IMAD.MOV.U32 R21, RZ, RZ, R47 ;  /* 0x000000ffff158224 */ /* 0x000fca00078e002f */
[----:B------:R1:W2:Y:S01]  /*174a0*/  @!P0 LDG.E.U8 R22, desc[UR14][R20.64] ;  /* 0x0000000e14168981 */ /* 0x0002a2000c1e1100 */
[----:B0-----:R-:W-:-:S05]  /*174b0*/  IADD3 R45, P6, PT, R18, R8, RZ ;  /* 0x00000008122d7210 */ /* 0x001fca0007fde0ff */
[----:B------:R-:W-:Y:S02]  /*174c0*/  IMAD.X R46, R17, 0x1, R9, P6 ;  /* 0x00000001112e7824 */ /* 0x000fe400030e0609 */
[----:B-1----:R-:W-:Y:S02]  /*174d0*/  @!P0 IMAD.MOV.U32 R20, RZ, RZ, R45 ;  /* 0x000000ffff148224 */ /* 0x002fe400078e002d */
[----:B------:R-:W-:-:S05]  /*174e0*/  @!P0 IMAD.MOV.U32 R21, RZ, RZ, R46 ;  /* 0x000000ffff158224 */ /* 0x000fca00078e002e */
[----:B------:R0:W3:Y:S01]  /*174f0*/  @!P0 LDG.E.U8 R43, desc[UR14][R20.64] ;  /* 0x0000000e142b8981 */ /* 0x0000e2000c1e1100 */
[----:B------:R-:W-:-:S03]  /*17500*/  IMAD R18, R14, 0x6b, RZ ;  /* 0x0000006b0e127824 */ /* 0x000fc600078e02ff */
[----:B------:R1:W-:Y:S02]  /*17510*/  STL [R1+0x1280], R47 ;  /* 0x0012802f01007387 */ /* 0x0003e40000100800 */
[----:B------:R-:W-:Y:S02]  /*17520*/  SHF.R.S32.HI R17, RZ, 0x1f, R18 ;  /* 0x0000001fff117819 */ /* 0x000fe40000011412 */
[----:B-1----:R-:W-:-:S05]  /*17530*/  IADD3 R47, P6, PT, R18, R2, RZ ;  /* 0x00000002122f7210 */ /* 0x002fca0007fde0ff */
[----:B------:R-:W-:Y:S02]  /*17540*/  IMAD.X R48, R17, 0x1, R3, P6 ;  /* 0x0000000111307824 */ /* 0x000fe400030e0603 */
[----:B0-----:R-:W-:Y:S02]  /*17550*/  @!P1 IMAD.MOV.U32 R20, RZ, RZ, R47 ;  /* 0x000000ffff149224 */ /* 0x001fe400078e002f */
[----:B------:R-:W-:-:S05]  /*17560*/  @!P1 IMAD.MOV.U32 R21, RZ, RZ, R48 ;  /* 0x000000ffff159224 */ /* 0x000fca00078e0030 */
[----:B------:R0:W4:Y:S04]  /*17570*/  @!P1 LDG.E.U8 R65, desc[UR14][R20.64] ;  /* 0x0000000e14419981 */ /* 0x000128000c1e1100 */
[----:B------:R-:W-:Y:S04]  /*17580*/  STL [R1+0x128c], R45 ;  /* 0x00128c2d01007387 */ /* 0x000fe80000100800 */
[----:B------:R-:W-:Y:S01]  /*17590*/  STL [R1+0x1288], R46 ;  /* 0x0012882e01007387 */ /* 0x000fe20000100800 */
[----:B------:R-:W-:Y:S02]  /*175a0*/  PRMT R64, RZ, 0x7610, R64 ;  /* 0x00007610ff407816 */ /* 0x000fe40000000040 */
[----:B------:R-:W-:-:S02]  /*175b0*/  PRMT R63, RZ, 0x7610, R63 ;  /* 0x00007610ff3f7816 */ /* 0x000fc4000000003f */
[----:B------:R-:W-:Y:S02]  /*175c0*/  PRMT R62, RZ, 0x7610, R62 ;  /* 0x00007610ff3e7816 */ /* 0x000fe4000000003e */
[----:B------:R-:W-:Y:S01]  /*175d0*/  PRMT R89, RZ, 0x7610, R89 ;  /* 0x00007610ff597816 */ /* 0x000fe20000000059 */
[----:B--2---:R1:W-:Y:S04]  /*175e0*/  STL [R1+0xb4], R22 ;  /* 0x0000b41601007387 */ /* 0x0043e80000100800 */
[----:B------:R-:W-:Y:S01]  /*175f0*/  STL [R1+0x12f4], R47 ;  /* 0x0012f42f01007387 */ /* 0x000fe20000100800 */
[----:B-1----:R-:W-:-:S03]  /*17600*/  VIADD R22, R73, 0xffffff90 ;  /* 0xffffff9049167836 */ /* 0x002fc60000000000 */
[----:B---3--:R1:W-:Y:S02]  /*17610*/  STL [R1+0xb0], R43 ;  /* 0x0000b02b01007387 */ /* 0x0083e40000100800 */
[----:B-1----:R-:W-:-:S05]  /*17620*/  IADD3 R43, P6, PT, R18, R4, RZ ;  /* 0x00000004122b7210 */ /* 0x002fca0007fde0ff */
[C---:B------:R-:W-:Y:S01]  /*17630*/  IMAD.X R46, R17.reuse, 0x1, R5, P6 ;  /* 0x00000001112e7824 */ /* 0x040fe200030e0605 */
[----:B------:R-:W-:Y:S01]  /*17640*/  IADD3 R45, P6, PT, R18, R6, RZ ;  /* 0x00000006122d7210 */ /* 0x000fe20007fde0ff */
[----:B0-----:R-:W-:Y:S01]  /*17650*/  @!P1 IMAD.MOV.U32 R20, RZ, RZ, R43 ;  /* 0x000000ffff149224 */ /* 0x001fe200078e002b */
[----:B------:R-:W-:Y:S01]  /*17660*/  ISETP.GE.U32.AND P0, PT, R22, 0x7fffff11, PT ;  /* 0x7fffff111600780c */ /* 0x000fe20003f06070 */
[----:B------:R-:W-:Y:S02]  /*17670*/  @!P1 IMAD.MOV.U32 R21, RZ, RZ, R46 ;  /* 0x000000ffff159224 */ /* 0x000fe400078e002e */
[----:B------:R-:W-:-:S03]  /*17680*/  IMAD.X R22, R17, 0x1, R7, P6 ;  /* 0x0000000111167824 */ /* 0x000fc600030e0607 */
[----:B------:R0:W2:Y:S02]  /*17690*/  @!P1 LDG.E.U8 R64, desc[UR14][R20.64] ;  /* 0x0000000e14409981 */ /* 0x0000a4000c1e1100 */
[----:B0-----:R-:W-:Y:S02]  /*176a0*/  @!P1 IMAD.MOV.U32 R20, RZ, RZ, R45 ;  /* 0x000000ffff149224 */ /* 0x001fe400078e002d */
[----:B------:R-:W-:Y:S01]  /*176b0*/  @!P1 IMAD.MOV.U32 R21, RZ, RZ, R22 ;  /* 0x000000ffff159224 */ /* 0x000fe200078e0016 */
[----:B------:R-:W-:Y:S04]  /*176c0*/  STL [R1+0x12f0], R48 ;  /* 0x0012f03001007387 */ /* 0x000fe80000100800 */
[----:B------:R0:W3:Y:S04]  /*176d0*/  @!P1 LDG.E.U8 R63, desc[UR14][R20.64] ;  /* 0x0000000e143f9981 */ /* 0x0000e8000c1e1100 */
[----:B------:R1:W-:Y:S04]  /*176e0*/  STL [R1+0x12fc], R43 ;  /* 0x0012fc2b01007387 */ /* 0x0003e80000100800 */
[----:B------:R-:W-:Y:S01]  /*176f0*/  STL [R1+0x12f8], R46 ;  /* 0x0012f82e01007387 */ /* 0x000fe20000100800 */
[----:B-1----:R-:W-:Y:S01]  /*17700*/  IADD3 R43, P6, PT, R18, R8, RZ ;  /* 0x00000008122b7210 */ /* 0x002fe20007fde0ff */
[----:B------:R-:W-:-:S02]  /*17710*/  IMAD R18, R14, 0x6c, RZ ;  /* 0x0000006c0e127824 */ /* 0x000fc400078e02ff */
[----:B----4-:R-:W-:Y:S04]  /*17720*/  STL [R1+0x17c8], R65 ;  /* 0x0017c84101007387 */ /* 0x010fe80000100800 */
[----:B------:R1:W-:Y:S01]  /*17730*/  STL [R1+0x1304], R45 ;  /* 0x0013042d01007387 */ /* 0x0003e20000100800 */
[----:B0-----:R-:W-:Y:S02]  /*17740*/  @!P1 IMAD.MOV.U32 R20, RZ, RZ, R43 ;  /* 0x000000ffff149224 */ /* 0x001fe400078e002b */
[----:B-1----:R-:W-:Y:S01]  /*17750*/  IMAD.X R45, R17, 0x1, R9, P6 ;  /* 0x00000001112d7824 */ /* 0x002fe200030e0609 */
[----:B------:R-:W-:Y:S02]  /*17760*/  SHF.R.S32.HI R17, RZ, 0x1f, R18 ;  /* 0x0000001fff117819 */ /* 0x000fe40000011412 */
[----:B------:R-:W-:Y:S01]  /*17770*/  IADD3 R47, P6, PT, R18, R2, RZ ;  /* 0x00000002122f7210 */ /* 0x000fe20007fde0ff */
[----:B------:R-:W-:-:S04]  /*17780*/  @!P1 IMAD.MOV.U32 R21, RZ, RZ, R45 ;  /* 0x000000ffff159224 */ /* 0x000fc800078e002d */
[----:B------:R-:W-:Y:S01]  /*17790*/  IMAD.X R48, R17, 0x1, R3, P6 ;  /* 0x0000000111307824 */ /* 0x000fe200030e0603 */
[----:B------:R0:W4:Y:S02]  /*177a0*/  @!P1 LDG.E.U8 R62, desc[UR14][R20.64] ;  /* 0x0000000e143e9981 */ /* 0x000124000c1e1100 */
[----:B0-----:R-:W-:Y:S02]  /*177b0*/  @!P2 IMAD.MOV.U32 R20, RZ, RZ, R47 ;  /* 0x000000ffff14a224 */ /* 0x001fe400078e002f */
[----:B------:R-:W-:-:S05]  /*177c0*/  @!P2 IMAD.MOV.U32 R21, RZ, RZ, R48 ;  /* 0x000000ffff15a224 */ /* 0x000fca00078e0030 */
[----:B------:R0:W4:Y:S04]  /*177d0*/  @!P2 LDG.E.U8 R89, desc[UR14][R20.64] ;  /* 0x0000000e1459a981 */ /* 0x000128000c1e1100 */
[----:B------:R1:W-:Y:S01]  /*177e0*/  STL [R1+0x1300], R22 ;  /* 0x0013001601007387 */ /* 0x0003e20000100800 */
[----:B------:R-:W-:Y:S01]  /*177f0*/  PRMT R88, RZ, 0x7610, R88 ;  /* 0x00007610ff587816 */ /* 0x000fe20000000058 */
[----:B-1----:R-:W-:Y:S01]  /*17800*/  VIADD R22, R73, 0xffffff8c ;  /* 0xffffff8c49167836 */ /* 0x002fe20000000000 */
[----:B------:R-:W-:-:S04]  /*17810*/  PRMT R87, RZ, 0x7610, R87 ;  /* 0x00007610ff577816 */ /* 0x000fc80000000057 */
[----:B------:R-:W-:Y:S02]  /*17820*/  ISETP.GE.U32.AND P1, PT, R22, 0x7fffff0d, PT ;  /* 0x7fffff0d1600780c */ /* 0x000fe40003f26070 */
[----:B------:R-:W-:Y:S02]  /*17830*/  PRMT R86, RZ, 0x7610, R86 ;  /* 0x00007610ff567816 */ /* 0x000fe40000000056 */
[----:B------:R-:W-:Y:S01]  /*17840*/  PRMT R44, RZ, 0x7610, R44 ;  /* 0x00007610ff2c7816 */ /* 0x000fe2000000002c */
[----:B--2---:R-:W-:Y:S04]  /*17850*/  STL [R1+0x17cc], R64 ;  /* 0x0017cc4001007387 */ /* 0x004fe80000100800 */
[----:B------:R1:W-:Y:S02]  /*17860*/  STL [R1+0x130c], R43 ;  /* 0x00130c2b01007387 */ /* 0x0003e40000100800 */
[----:B-1----:R-:W-:-:S02]  /*17870*/  IADD3 R43, P6, PT, R18, R4, RZ ;  /* 0x00000004122b7210 */ /* 0x002fc40007fde0ff */
[----:B---3--:R-:W-:Y:S03]  /*17880*/  STL [R1+0x17d0], R63 ;  /* 0x0017d03f01007387 */ /* 0x008fe60000100800 */
[----:B------:R-:W-:Y:S01]  /*17890*/  IMAD.X R46, R17, 0x1, R5, P6 ;  /* 0x00000001112e7824 */ /* 0x000fe200030e0605 */
[----:B------:R1:W-:Y:S01]  /*178a0*/  STL [R1+0x1308], R45 ;  /* 0x0013082d01007387 */ /* 0x0003e20000100800 */
[----:B0-----:R-:W-:Y:S02]  /*178b0*/  @!P2 IMAD.MOV.U32 R20, RZ, RZ, R43 ;  /* 0x000000ffff14a224 */ /* 0x001fe400078e002b */
[----:B------:R-:W-:-:S05]  /*178c0*/  @!P2 IMAD.MOV.U32 R21, RZ, RZ, R46 ;  /* 0x000000ffff15a224 */ /* 0x000fca00078e002e */
[----:B------:R0:W2:Y:S01]  /*178d0*/  @!P2 LDG.E.U8 R88, desc[UR14][R20.64] ;  /* 0x0000000e1458a981 */ /* 0x0000a2000c1e1100 */
[----:B-1----:R-:W-:-:S05]  /*178e0*/  IADD3 R45, P6, PT, R18, R6, RZ ;  /* 0x00000006122d7210 */ /* 0x002fca0007fde0ff */
[----:B------:R-:W-:Y:S02]  /*178f0*/  IMAD.X R22, R17, 0x1, R7, P6 ;  /* 0x0000000111167824 */ /* 0x000fe400030e0607 */
[----:B0-----:R-:W-:Y:S02]  /*17900*/  @!P2 IMAD.MOV.U32 R20, RZ, RZ, R45 ;  /* 0x000000ffff14a224 */ /* 0x001fe400078e002d */
[----:B------:R-:W-:Y:S01]  /*17910*/  @!P2 IMAD.MOV.U32 R21, RZ, RZ, R22 ;  /* 0x000000ffff15a224 */ /* 0x000fe200078e0016 */
[----:B------:R-:W-:Y:S04]  /*17920*/  STL [R1+0x1314], R47 ;  /* 0x0013142f01007387 */ /* 0x000fe80000100800 */
[----:B------:R0:W3:Y:S04]  /*17930*/  @!P2 LDG.E.U8 R87, desc[UR14][R20.64] ;  /* 0x0000000e1457a981 */ /* 0x0000e8000c1e1100 */
[----:B----4-:R-:W-:Y:S04]  /*17940*/  STL [R1+0x17d4], R62 ;  /* 0x0017d43e01007387 */ /* 0x010fe80000100800 */
[----:B------:R-:W-:Y:S04]  /*17950*/  STL [R1+0x1310], R48 ;  /* 0x0013103001007387 */ /* 0x000fe80000100800 */
[----:B------:R1:W-:Y:S04]  /*17960*/  STL [R1+0x131c], R43 ;  /* 0x00131c2b01007387 */ /* 0x0003e80000100800 */
[----:B------:R-:W-:Y:S01]  /*17970*/  STL [R1+0x1318], R46 ;  /* 0x0013182e01007387 */ /* 0x000fe20000100800 */
[----:B-1----:R-:W-:Y:S01]  /*17980*/  IADD3 R43, P6, PT, R18, R8, RZ ;  /* 0x00000008122b7210 */ /* 0x002fe20007fde0ff */
[----:B------:R-:W-:-:S02]  /*17990*/  IMAD R18, R14, 0x6d, RZ ;  /* 0x0000006d0e127824 */ /* 0x000fc400078e02ff */
[----:B------:R-:W-:Y:S04]  /*179a0*/  STL [R1+0x17d8], R89 ;  /* 0x0017d85901007387 */ /* 0x000fe80000100800 */
        /* <DEDUP_REMOVED lines=10> */
[----:B------:R0:W4:Y:S01]  /*17a50*/  @!P4 LDG.E.U8 R44, desc[UR14][R20.64] ;  /* 0x0000000e142cc981 */ /* 0x000122000c1e1100 */
[----:B------:R-:W-:-:S03]  /*17a60*/  PRMT R42, RZ, 0x7610, R42 ;  /* 0x00007610ff2a7816 */ /* 0x000fc6000000002a */
[----:B--2---:R-:W-:Y:S04]  /*17a70*/  STL [R1+0x17dc], R88 ;  /* 0x0017dc5801007387 */ /* 0x004fe80000100800 */
[----:B------:R-:W-:Y:S04]  /*17a80*/  STL [R1+0x1320], R22 ;  /* 0x0013201601007387 */ /* 0x000fe80000100800 */
[----:B------:R-:W-:Y:S04]  /*17a90*/  STL [R1+0x132c], R43 ;  /* 0x00132c2b01007387 */ /* 0x000fe80000100800 */
[----:B---3--:R-:W-:Y:S04]  /*17aa0*/  STL [R1+0x17e0], R87 ;  /* 0x0017e05701007387 */ /* 0x008fe80000100800 */
[----:B------:R1:W-:Y:S02]  /*17ab0*/  STL [R1+0x1328], R45 ;  /* 0x0013282d01007387 */ /* 0x0003e40000100800 */
[----:B-1----:R-:W-:-:S05]  /*17ac0*/  IADD3 R45, P6, PT, R18, R4, RZ ;  /* 0x00000004122d7210 */ /* 0x002fca0007fde0ff */
[----:B------:R-:W-:Y:S02]  /*17ad0*/  IMAD.X R46, R17, 0x1, R5, P6 ;  /* 0x00000001112e7824 */ /* 0x000fe400030e0605 */
[----:B0-----:R-:W-:Y:S02]  /*17ae0*/  @!P4 IMAD.MOV.U32 R20, RZ, RZ, R45 ;  /* 0x000000ffff14c224 */ /* 0x001fe400078e002d */
[----:B------:R-:W-:Y:S01]  /*17af0*/  @!P4 IMAD.MOV.U32 R21, RZ, RZ, R46 ;  /* 0x000000ffff15c224 */ /* 0x000fe200078e002e */
[----:B------:R-:W-:Y:S01]  /*17b00*/  STL [R1+0x1334], R47 ;  /* 0x0013342f01007387 */ /* 0x000fe20000100800 */
[----:B------:R-:W-:-:S03]  /*17b10*/  IADD3 R43, P6, PT, R18, R6, RZ ;  /* 0x00000006122b7210 */ /* 0x000fc60007fde0ff */
[----:B------:R0:W2:Y:S01]  /*17b20*/  @!P4 LDG.E.U8 R42, desc[UR14][R20.64] ;  /* 0x0000000e142ac981 */ /* 0x0000a2000c1e1100 */
[----:B------:R-:W-:-:S05]  /*17b30*/  VIADD R22, R73, 0xffffff8b ;  /* 0xffffff8b49167836 */ /* 0x000fca0000000000 */
[----:B------:R-:W-:Y:S02]  /*17b40*/  ISETP.GE.U32.AND P2, PT, R22, 0x7fffff0c, PT ;  /* 0x7fffff0c1600780c */ /* 0x000fe40003f46070 */
[----:B------:R-:W-:Y:S01]  /*17b50*/  PRMT R22, RZ, 0x7610, R22 ;  /* 0x00007610ff167816 */ /* 0x000fe20000000016 */
[----:B0-----:R-:W-:Y:S01]  /*17b60*/  @!P4 IMAD.MOV.U32 R20, RZ, RZ, R43 ;  /* 0x000000ffff14c224 */ /* 0x001fe200078e002b */
[----:B----4-:R-:W-:Y:S04]  /*17b70*/  STL [R1+0x17e4], R86 ;  /* 0x0017e45601007387 */ /* 0x010fe80000100800 */
[----:B------:R-:W-:Y:S04]  /*17b80*/  STL [R1+0x1330], R48 ;  /* 0x0013303001007387 */ /* 0x000fe80000100800 */
[----:B------:R-:W-:Y:S04]  /*17b90*/  STL [R1+0x133c], R45 ;  /* 0x00133c2d01007387 */ /* 0x000fe80000100800 */
[----:B------:R-:W-:Y:S04]  /*17ba0*/  STL [R1+0x1338], R46 ;  /* 0x0013382e01007387 */ /* 0x000fe80000100800 */
[----:B------:R-:W-:Y:S04]  /*17bb0*/  STL [R1+0x1344], R43 ;  /* 0x0013442b01007387 */ /* 0x000fe80000100800 */
[----:B------:R0:W-:Y:S02]  /*17bc0*/  STL [R1+0x20], R44 ;  /* 0x0000202c01007387 */ /* 0x0001e40000100800 */
[----:B0-----:R-:W-:-:S04]  /*17bd0*/  IMAD.X R44, R17, 0x1, R7, P6 ;  /* 0x00000001112c7824 */ /* 0x001fc800030e0607 */
[----:B------:R-:W-:-:S05]  /*17be0*/  @!P4 IMAD.MOV.U32 R21, RZ, RZ, R44 ;  /* 0x000000ffff15c224 */ /* 0x000fca00078e002c */
[----:B------:R0:W3:Y:S01]  /*17bf0*/  @!P4 LDG.E.U8 R22, desc[UR14][R20.64] ;  /* 0x0000000e1416c981 */ /* 0x0000e2000c1e1100 */
[----:B------:R-:W-:Y:S02]  /*17c00*/  PRMT R39, RZ, 0x7610, R39 ;  /* 0x00007610ff277816 */ /* 0x000fe40000000027 */
[----:B------:R-:W-:Y:S02]  /*17c10*/  PRMT R41, RZ, 0x7610, R41 ;  /* 0x00007610ff297816 */ /* 0x000fe40000000029 */
[----:B------:R-:W-:Y:S01]  /*17c20*/  PRMT R38, RZ, 0x7610, R38 ;  /* 0x00007610ff267816 */ /* 0x000fe20000000026 */
[----:B--2---:R1:W-:Y:S02]  /*17c30*/  STL [R1+0x1c], R42 ;  /* 0x00001c2a01007387 */ /* 0x0043e40000100800 */
        /* <DEDUP_REMOVED lines=10> */
[----:B------:R1:W-:Y:S02]  /*17ce0*/  STL [R1+0x1348], R43 ;  /* 0x0013482b01007387 */ /* 0x0003e40000100800 */
[----:B--2---:R-:W-:Y:S01]  /*17cf0*/  IMAD.X R20, R17, 0x1, R3, P6 ;  /* 0x0000000111147824 */ /* 0x004fe200030e0603 */
[----:B0-----:R-:W-:-:S03]  /*17d00*/  IADD3 R42, P6, PT, R18, R4, RZ ;  /* 0x00000004122a7210 */ /* 0x001fc60007fde0ff */
[----:B------:R-:W-:Y:S02]  /*17d10*/  @!P5 IMAD.MOV.U32 R21, RZ, RZ, R20 ;  /* 0x000000ffff15d224 */ /* 0x000fe400078e0014 */
[----:B-1----:R-:W-:Y:S01]  /*17d20*/  IMAD.X R43, R17, 0x1, R5, P6 ;  /* 0x00000001112b7824 */ /* 0x002fe200030e0605 */
[----:B---3--:R-:W-:Y:S04]  /*17d30*/  STL [R1+0x18], R22 ;  /* 0x0000181601007387 */ /* 0x008fe80000100800 */
[----:B------:R-:W-:Y:S04]  /*17d40*/  STL [R1+0x1354], R44 ;  /* 0x0013542c01007387 */ /* 0x000fe80000100800 */
[----:B------:R0:W-:Y:S02]  /*17d50*/  STL [R1+0x1350], R20 ;  /* 0x0013501401007387 */ /* 0x0001e40000100800 */
[----:B0-----:R-:W-:-:S05]  /*17d60*/  @!P5 IMAD.MOV.U32 R20, RZ, RZ, R44 ;  /* 0x000000ffff14d224 */ /* 0x001fca00078e002c */
[----:B------:R0:W2:Y:S02]  /*17d70*/  @!P5 LDG.E.U8 R41, desc[UR14][R20.64] ;  /* 0x0000000e1429d981 */ /* 0x0000a4000c1e1100 */
[----:B0-----:R-:W-:Y:S02]  /*17d80*/  @!P5 IMAD.MOV.U32 R20, RZ, RZ, R42 ;  /* 0x000000ffff14d224 */ /* 0x001fe400078e002a */
[----:B------:R-:W-:-:S05]  /*17d90*/  @!P5 IMAD.MOV.U32 R21, RZ, RZ, R43 ;  /* 0x000000ffff15d224 */ /* 0x000fca00078e002b */
[----:B------:R0:W3:Y:S04]  /*17da0*/  @!P5 LDG.E.U8 R38, desc[UR14][R20.64] ;  /* 0x0000000e1426d981 */ /* 0x0000e8000c1e1100 */
[----:B------:R-:W-:Y:S01]  /*17db0*/  STL [R1+0x135c], R42 ;  /* 0x00135c2a01007387 */ /* 0x000fe20000100800 */
[----:B------:R-:W-:-:S05]  /*17dc0*/  VIADD R22, R73, 0xffffff8a ;  /* 0xffffff8a49167836 */ /* 0x000fca0000000000 */
[----:B------:R-:W-:Y:S02]  /*17dd0*/  ISETP.GE.U32.AND P4, PT, R22, 0x7fffff0b, PT ;  /* 0x7fffff0b1600780c */ /* 0x000fe40003f86070 */
[----:B------:R-:W-:Y:S02]  /*17de0*/  PRMT R22, RZ, 0x7610, R22 ;  /* 0x00007610ff167816 */ /* 0x000fe40000000016 */
[----:B------:R-:W-:Y:S01]  /*17df0*/  PRMT R37, RZ, 0x7610, R37 ;  /* 0x00007610ff257816 */ /* 0x000fe20000000025 */
[----:B----4-:R1:W-:Y:S04]  /*17e00*/  STL [R1+0x14], R39 ;  /* 0x0000142701007387 */ /* 0x0103e80000100800 */
[----:B------:R-:W-:Y:S01]  /*17e10*/  STL [R1+0x1358], R43 ;  /* 0x0013582b01007387 */ /* 0x000fe20000100800 */
[----:B-1----:R-:W-:-:S05]  /*17e20*/  IADD3 R39, P6, PT, R18, R6, RZ ;  /* 0x0000000612277210 */ /* 0x002fca0007fde0ff */
[----:B------:R-:W-:Y:S01]  /*17e30*/  STL [R1+0x1364], R39 ;  /* 0x0013642701007387 */ /* 0x000fe20000100800 */
[----:B0-----:R-:W-:-:S03]  /*17e40*/  @!P5 IMAD.MOV.U32 R20, RZ, RZ, R39 ;  /* 0x000000ffff14d224 */ /* 0x001fc600078e0027 */
[----:B--2---:R0:W-:Y:S02]  /*17e50*/  STL [R1+0x7c], R41 ;  /* 0x00007c2901007387 */ /* 0x0041e40000100800 */
[----:B0-----:R-:W-:Y:S02]  /*17e60*/  IMAD.X R41, R17, 0x1, R7, P6 ;  /* 0x0000000111297824 */ /* 0x001fe400030e0607 */
[----:B---3--:R0:W-:Y:S02]  /*17e70*/  STL [R1+0x78], R38 ;  /* 0x0000782601007387 */ /* 0x0081e40000100800 */
        /* <DEDUP_REMOVED lines=10> */
[----:B------:R-:W-:Y:S01]  /*17f20*/  STL [R1+0x136c], R38 ;  /* 0x00136c2601007387 */ /* 0x000fe20000100800 */
[----:B-1----:R-:W-:Y:S02]  /*17f30*/  IADD3 R41, P6, PT, R18, R2, RZ ;  /* 0x0000000212297210 */ /* 0x002fe40007fde0ff */
[----:B------:R-:W-:-:S03]  /*17f40*/  PRMT R40, RZ, 0x7610, R40 ;  /* 0x00007610ff287816 */ /* 0x000fc60000000028 */
[----:B------:R-:W-:Y:S02]  /*17f50*/  IMAD.X R42, R17, 0x1, R3, P6 ;  /* 0x00000001112a7824 */ /* 0x000fe400030e0603 */
[----:B0-----:R-:W-:Y:S02]  /*17f60*/  @!P0 IMAD.MOV.U32 R20, RZ, RZ, R41 ;  /* 0x000000ffff148224 */ /* 0x001fe400078e0029 */
[----:B------:R-:W-:Y:S01]  /*17f70*/  @!P0 IMAD.MOV.U32 R21, RZ, RZ, R42 ;  /* 0x000000ffff158224 */ /* 0x000fe200078e002a */
[----:B------:R-:W-:-:S04]  /*17f80*/  PRMT R35, RZ, 0x7610, R35 ;  /* 0x00007610ff237816 */ /* 0x000fc80000000023 */
[----:B------:R0:W4:Y:S04]  /*17f90*/  @!P0 LDG.E.U8 R40, desc[UR14][R20.64] ;  /* 0x0000000e14288981 */ /* 0x000128000c1e1100 */
[----:B--2---:R-:W-:Y:S04]  /*17fa0*/  STL [R1+0x74], R22 ;  /* 0x0000741601007387 */ /* 0x004fe80000100800 */
[----:B------:R-:W-:Y:S04]  /*17fb0*/  STL [R1+0x1368], R39 ;  /* 0x0013682701007387 */ /* 0x000fe80000100800 */
[----:B---3--:R1:W-:Y:S02]  /*17fc0*/  STL [R1+0x70], R37 ;  /* 0x0000702501007387 */ /* 0x0083e40000100800 */
[----:B-1----:R-:W-:-:S05]  /*17fd0*/  IADD3 R37, P5, PT, R18, R4, RZ ;  /* 0x0000000412257210 */ /* 0x002fca0007fbe0ff */
[----:B------:R-:W-:Y:S02]  /*17fe0*/  IMAD.X R39, R17, 0x1, R5, P5 ;  /* 0x0000000111277824 */ /* 0x000fe400028e0605 */
[----:B0-----:R-:W-:Y:S02]  /*17ff0*/  @!P0 IMAD.MOV.U32 R20, RZ, RZ, R37 ;  /* 0x000000ffff148224 */ /* 0x001fe400078e0025 */
[----:B------:R-:W-:-:S05]  /*18000*/  @!P0 IMAD.MOV.U32 R21, RZ, RZ, R39 ;  /* 0x000000ffff158224 */ /* 0x000fca00078e0027 */
[----:B------:R0:W2:Y:S01]  /*18010*/  @!P0 LDG.E.U8 R35, desc[UR14][R20.64] ;  /* 0x0000000e14238981 */ /* 0x0000a2000c1e1100 */
[----:B------:R-:W-:-:S03]  /*18020*/  IADD3 R38, P5, PT, R18, R6, RZ ;  /* 0x0000000612267210 */ /* 0x000fc60007fbe0ff */
[----:B------:R-:W-:Y:S04]  /*18030*/  STL [R1+0x1374], R41 ;  /* 0x0013742901007387 */ /* 0x000fe80000100800 */
[----:B------:R-:W-:Y:S01]  /*18040*/  STL [R1+0x137c], R37 ;  /* 0x00137c2501007387 */ /* 0x000fe20000100800 */
[----:B0-----:R-:W-:-:S03]  /*18050*/  IMAD.X R20, R17, 0x1, R7, P5 ;  /* 0x0000000111147824 */ /* 0x001fc600028e0607 */
[----:B------:R-:W-:Y:S01]  /*18060*/  STL [R1+0x1370], R42 ;  /* 0x0013702a01007387 */ /* 0x000fe20000100800 */
[----:B------:R-:W-:-:S03]  /*18070*/  PRMT R23, RZ, 0x7610, R23 ;  /* 0x00007610ff177816 */ /* 0x000fc60000000017 */
[----:B------:R-:W-:Y:S01]  /*18080*/  STL [R1+0x1378], R39 ;  /* 0x0013782701007387 */ /* 0x000fe20000100800 */
[----:B------:R-:W-:-:S03]  /*18090*/  @!P0 IMAD.MOV.U32 R21, RZ, RZ, R20 ;  /* 0x000000ffff158224 */ /* 0x000fc600078e0014 */
[----:B------:R-:W-:Y:S01]  /*180a0*/  STL [R1+0x1384], R38 ;  /* 0x0013842601007387 */ /* 0x000fe20000100800 */
[----:B------:R-:W-:-:S03]  /*180b0*/  PRMT R34, RZ, 0x7610, R34 ;  /* 0x00007610ff227816 */ /* 0x000fc60000000022 */
[----:B--2---:R0:W-:Y:S04]  /*180c0*/  STL [R1+0xa8], R35 ;  /* 0x0000a82301007387 */ /* 0x0041e80000100800 */
[----:B------:R1:W-:Y:S01]  /*180d0*/  STL [R1+0x1380], R20 ;  /* 0x0013801401007387 */ /* 0x0003e20000100800 */
[----:B0-----:R-:W-:Y:S01]  /*180e0*/  IADD3 R35, P5, PT, R18, R8, RZ ;  /* 0x0000000812237210 */ /* 0x001fe20007fbe0ff */
[----:B-1----:R-:W-:-:S04]  /*180f0*/  @!P0 IMAD.MOV.U32 R20, RZ, RZ, R38 ;  /* 0x000000ffff148224 */ /* 0x002fc800078e0026 */
[----:B------:R-:W-:Y:S01]  /*18100*/  IMAD.X R37, R17, 0x1, R9, P5 ;  /* 0x0000000111257824 */ /* 0x000fe200028e0609 */
[----:B------:R0:W2:Y:S02]  /*18110*/  @!P0 LDG.E.U8 R23, desc[UR14][R20.64] ;  /* 0x0000000e14178981 */ /* 0x0000a4000c1e1100 */
[----:B0-----:R-:W-:Y:S02]  /*18120*/  @!P0 IMAD.MOV.U32 R20, RZ, RZ, R35 ;  /* 0x000000ffff148224 */ /* 0x001fe400078e0023 */
[----:B------:R-:W-:-:S05]  /*18130*/  @!P0 IMAD.MOV.U32 R21, RZ, RZ, R37 ;  /* 0x000000ffff158224 */ /* 0x000fca00078e0025 */
[----:B------:R-:W3:Y:S01]  /*18140*/  @!P0 LDG.E.U8 R34, desc[UR14][R20.64] ;  /* 0x0000000e14228981 */ /* 0x000ee2000c1e1100 */
[----:B------:R-:W-:-:S05]  /*18150*/  VIADD R22, R73, 0xffffff89 ;  /* 0xffffff8949167836 */ /* 0x000fca0000000000 */
[----:B------:R-:W-:Y:S01]  /*18160*/  ISETP.GE.U32.AND P6, PT, R22, 0x7fffff0a, PT ;  /* 0x7fffff0a1600780c */ /* 0x000fe20003fc6070 */
[----:B------:R-:W-:Y:S01]  /*18170*/  IMAD R22, R14, 0x73, RZ ;  /* 0x000000730e167824 */ /* 0x000fe200078e02ff */
[----:B------:R-:W-:Y:S04]  /*18180*/  STL [R1+0x138c], R35 ;  /* 0x00138c2301007387 */ /* 0x000fe80000100800 */
[----:B------:R-:W-:Y:S01]  /*18190*/  STL [R1+0x1388], R37 ;  /* 0x0013882501007387 */ /* 0x000fe20000100800 */
[----:B------:R-:W-:Y:S02]  /*181a0*/  SHF.R.S32.HI R18, RZ, 0x1f, R22 ;  /* 0x0000001fff127819 */ /* 0x000fe40000011416 */
[----:B------:R-:W-:Y:S02]  /*181b0*/  PRMT R61, RZ, 0x7610, R61 ;  /* 0x00007610ff3d7816 */ /* 0x000fe4000000003d */
[----:B------:R-:W-:-:S02]  /*181c0*/  PRMT R60, RZ, 0x7610, R60 ;  /* 0x00007610ff3c7816 */ /* 0x000fc4000000003c */
[----:B------:R-:W-:Y:S01]  /*181d0*/  PRMT R59, RZ, 0x7610, R59 ;  /* 0x00007610ff3b7816 */ /* 0x000fe2000000003b */
[----:B--2---:R0:W-:Y:S02]  /*181e0*/  STL [R1+0xa4], R23 ;  /* 0x0000a41701007387 */ /* 0x0041e40000100800 */
[----:B0-----:R-:W-:-:S05]  /*181f0*/  IADD3 R23, P5, PT, R22, R2, RZ ;  /* 0x0000000216177210 */ /* 0x001fca0007fbe0ff */
[----:B------:R-:W-:Y:S04]  /*18200*/  STL [R1+0x13f4], R23 ;  /* 0x0013f41701007387 */ /* 0x000fe80000100800 */
[----:B----4-:R0:W-:Y:S04]  /*18210*/  STL [R1+0xac], R40 ;  /* 0x0000ac2801007387 */ /* 0x0101e80000100800 */
[----:B---3--:R1:W-:Y:S01]  /*18220*/  STL [R1+0xa0], R34 ;  /* 0x0000a02201007387 */ /* 0x0083e20000100800 */
[----:B------:R-:W-:Y:S01]  /*18230*/  @!P1 IMAD.MOV.U32 R20, RZ, RZ, R23 ;  /* 0x000000ffff149224 */ /* 0x000fe200078e0017 */
[----:B0-----:R-:W-:Y:S01]  /*18240*/  IADD3 R40, P0, PT, R22, R4, RZ ;  /* 0x0000000416287210 */ /* 0x001fe20007f1e0ff */
[----:B-1----:R-:W-:-:S04]  /*18250*/  IMAD.X R34, R18, 0x1, R3, P5 ;  /* 0x0000000112227824 */ /* 0x002fc800028e0603 */
[----:B------:R-:W-:Y:S02]  /*18260*/  IMAD.X R41, R18, 0x1, R5, P0 ;  /* 0x0000000112297824 */ /* 0x000fe400000e0605 */
[----:B------:R-:W-:Y:S01]  /*18270*/  @!P1 IMAD.MOV.U32 R21, RZ, RZ, R34 ;  /* 0x000000ffff159224 */ /* 0x000fe200078e0022 */
[----:B------:R-:W-:-:S04]  /*18280*/  IADD3 R35, P0, PT, R22, R6, RZ ;  /* 0x0000000616237210 */ /* 0x000fc80007f1e0ff */
[----:B------:R0:W2:Y:S01]  /*18290*/  @!P1 LDG.E.U8 R61, desc[UR14][R20.64] ;  /* 0x0000000e143d9981 */ /* 0x0000a2000c1e1100 */
[----:B------:R-:W-:Y:S02]  /*182a0*/  IMAD.X R39, R18, 0x1, R7, P0 ;  /* 0x0000000112277824 */ /* 0x000fe400000e0607 */
[----:B0-----:R-:W-:Y:S02]  /*182b0*/  @!P1 IMAD.MOV.U32 R20, RZ, RZ, R40 ;  /* 0x000000ffff149224 */ /* 0x001fe400078e0028 */
[----:B------:R-:W-:-:S05]  /*182c0*/  @!P1 IMAD.MOV.U32 R21, RZ, RZ, R41 ;  /* 0x000000ffff159224 */ /* 0x000fca00078e0029 */
[----:B------:R0:W3:Y:S02]  /*182d0*/  @!P1 LDG.E.U8 R60, desc[UR14][R20.64] ;  /* 0x0000000e143c9981 */ /* 0x0000e4000c1e1100 */
[----:B0-----:R-:W-:Y:S02]  /*182e0*/  @!P1 IMAD.MOV.U32 R20, RZ, RZ, R35 ;  /* 0x000000ffff149224 */ /* 0x001fe400078e0023 */
[----:B------:R-:W-:-:S05]  /*182f0*/  @!P1 IMAD.MOV.U32 R21, RZ, RZ, R39 ;  /* 0x000000ffff159224 */ /* 0x000fca00078e0027 */
[----:B------:R0:W4:Y:S01]  /*18300*/  @!P1 LDG.E.U8 R59, desc[UR14][R20.64] ;  /* 0x0000000e143b9981 */ /* 0x000122000c1e1100 */
[----:B------:R-:W-:Y:S01]  /*18310*/  VIADD R17, R73, 0xffffff88 ;  /* 0xffffff8849117836 */ /* 0x000fe20000000000 */
[----:B------:R-:W-:Y:S01]  /*18320*/  IADD3 R37, P0, PT, R22, R8, RZ ;  /* 0x0000000816257210 */ /* 0x000fe20007f1e0ff */
[----:B------:R-:W-:Y:S01]  /*18330*/  IMAD R23, R14, 0x74, RZ ;  /* 0x000000740e177824 */ /* 0x000fe200078e02ff */
[----:B------:R-:W-:Y:S02]  /*18340*/  STL [R1+0x13fc], R40 ;  /* 0x0013fc2801007387 */ /* 0x000fe40000100800 */
[----:B------:R-:W-:Y:S01]  /*18350*/  ISETP.GE.U32.AND P5, PT, R17, 0x7fffff09, PT ;  /* 0x7fffff091100780c */ /* 0x000fe20003fa6070 */
[----:B------:R-:W-:Y:S01]  /*18360*/  IMAD.X R38, R18, 0x1, R9, P0 ;  /* 0x0000000112267824 */ /* 0x000fe200000e0609 */
[----:B------:R1:W-:Y:S01]  /*18370*/  STL [R1+0x13f0], R34 ;  /* 0x0013f02201007387 */ /* 0x0003e20000100800 */
[----:B------:R-:W-:Y:S01]  /*18380*/  SHF.R.S32.HI R17, RZ, 0x1f, R23 ;  /* 0x0000001fff117819 */ /* 0x000fe20000011417 */
[----:B0-----:R-:W-:Y:S01]  /*18390*/  @!P1 IMAD.MOV.U32 R20, RZ, RZ, R37 ;  /* 0x000000ffff149224 */ /* 0x001fe200078e0025 */
[----:B------:R-:W-:Y:S01]  /*183a0*/  PRMT R58, RZ, 0x7610, R58 ;  /* 0x00007610ff3a7816 */ /* 0x000fe2000000003a */
[----:B------:R-:W-:Y:S01]  /*183b0*/  STL [R1+0x13f8], R41 ;  /* 0x0013f82901007387 */ /* 0x000fe20000100800 */
[----:B------:R-:W-:Y:S01]  /*183c0*/  @!P1 IMAD.MOV.U32 R21, RZ, RZ, R38 ;  /* 0x000000ffff159224 */ /* 0x000fe200078e0026 */
[----:B-1----:R-:W-:-:S04]  /*183d0*/  IADD3 R34, P0, PT, R23, R2, RZ ;  /* 0x0000000217227210 */ /* 0x002fc80007f1e0ff */
[----:B------:R0:W4:Y:S01]  /*183e0*/  @!P1 LDG.E.U8 R58, desc[UR14][R20.64] ;  /* 0x0000000e143a9981 */ /* 0x000122000c1e1100 */
[----:B------:R-:W-:Y:S02]  /*183f0*/  PRMT R85, RZ, 0x7610, R85 ;  /* 0x00007610ff557816 */ /* 0x000fe40000000055 */
[----:B------:R-:W-:Y:S01]  /*18400*/  PRMT R84, RZ, 0x7610, R84 ;  /* 0x00007610ff547816 */ /* 0x000fe20000000054 */
[----:B0-----:R-:W-:Y:S01]  /*18410*/  @!P2 IMAD.MOV.U32 R20, RZ, RZ, R34 ;  /* 0x000000ffff14a224 */ /* 0x001fe200078e0022 */
[----:B------:R-:W-:Y:S02]  /*18420*/  PRMT R83, RZ, 0x7610, R83 ;  /* 0x00007610ff537816 */ /* 0x000fe40000000053 */
[----:B------:R-:W-:Y:S02]  /*18430*/  PRMT R82, RZ, 0x7610, R82 ;  /* 0x00007610ff527816 */ /* 0x000fe40000000052 */
[----:B------:R-:W-:Y:S02]  /*18440*/  PRMT R81, RZ, 0x7610, R81 ;  /* 0x00007610ff517816 */ /* 0x000fe40000000051 */
[----:B------:R-:W-:-:S02]  /*18450*/  PRMT R80, RZ, 0x7610, R80 ;  /* 0x00007610ff507816 */ /* 0x000fc40000000050 */
[----:B------:R-:W-:Y:S02]  /*18460*/  PRMT R79, RZ, 0x7610, R79 ;  /* 0x00007610ff4f7816 */ /* 0x000fe4000000004f */
[----:B------:R-:W-:Y:S02]  /*18470*/  PRMT R78, RZ, 0x7610, R78 ;  /* 0x00007610ff4e7816 */ /* 0x000fe4000000004e */
[----:B------:R-:W-:Y:S01]  /*18480*/  PRMT R36, RZ, 0x7610, R36 ;  /* 0x00007610ff247816 */ /* 0x000fe20000000024 */
[----:B--2---:R-:W-:Y:S04]  /*18490*/  STL [R1+0x17e8], R61 ;  /* 0x0017e83d01007387 */ /* 0x004fe80000100800 */
[----:B------:R0:W-:Y:S04]  /*184a0*/  STL [R1+0x1404], R35 ;  /* 0x0014042301007387 */ /* 0x0001e80000100800 */
[----:B------:R-:W-:Y:S01]  /*184b0*/  STL [R1+0x1400], R39 ;  /* 0x0014002701007387 */ /* 0x000fe20000100800 */
[----:B0-----:R-:W-:Y:S01]  /*184c0*/  IMAD.X R35, R17, 0x1, R3, P0 ;  /* 0x0000000111237824 */ /* 0x001fe200000e0603 */
[----:B------:R-:W-:-:S02]  /*184d0*/  IADD3 R18, P0, PT, R23, R4, RZ ;  /* 0x0000000417127210 */ /* 0x000fc40007f1e0ff */
[----:B------:R-:W-:Y:S01]  /*184e0*/  STL [R1+0x140c], R37 ;  /* 0x00140c2501007387 */ /* 0x000fe20000100800 */
[----:B------:R-:W-:-:S03]  /*184f0*/  @!P2 IMAD.MOV.U32 R21, RZ, RZ, R35 ;  /* 0x000000ffff15a224 */ /* 0x000fc600078e0023 */
[----:B------:R0:W-:Y:S01]  /*18500*/  STL [R1+0x1408], R38 ;  /* 0x0014082601007387 */ /* 0x0001e20000100800 */
[----:B------:R-:W-:-:S03]  /*18510*/  IMAD.X R22, R17, 0x1, R5, P0 ;  /* 0x0000000111167824 */ /* 0x000fc600000e0605 */
[----:B------:R-:W-:Y:S04]  /*18520*/  STL [R1+0x1414], R34 ;  /* 0x0014142201007387 */ /* 0x000fe80000100800 */
[----:B---3--:R-:W-:Y:S01]  /*18530*/  STL [R1+0x17ec], R60 ;  /* 0x0017ec3c01007387 */ /* 0x008fe20000100800 */
[----:B0-----:R-:W-:-:S03]  /*18540*/  IADD3 R38, P0, PT, R23, R6, RZ ;  /* 0x0000000617267210 */ /* 0x001fc60007f1e0ff */
[----:B------:R0:W2:Y:S04]  /*18550*/  @!P2 LDG.E.U8 R85, desc[UR14][R20.64] ;  /* 0x0000000e1455a981 */ /* 0x0000a8000c1e1100 */
[----:B----4-:R-:W-:Y:S01]  /*18560*/  STL [R1+0x17f0], R59 ;  /* 0x0017f03b01007387 */ /* 0x010fe20000100800 */
[----:B------:R-:W-:-:S03]  /*18570*/  IMAD.X R39, R17, 0x1, R7, P0 ;  /* 0x0000000111277824 */ /* 0x000fc600000e0607 */
[----:B------:R1:W-:Y:S01]  /*18580*/  STL [R1+0x1410], R35 ;  /* 0x0014102301007387 */ /* 0x0003e20000100800 */
[----:B0-----:R-:W-:Y:S02]  /*18590*/  @!P2 IMAD.MOV.U32 R20, RZ, RZ, R18 ;  /* 0x000000ffff14a224 */ /* 0x001fe400078e0012 */
[----:B------:R-:W-:Y:S01]  /*185a0*/  @!P2 IMAD.MOV.U32 R21, RZ, RZ, R22 ;  /* 0x000000ffff15a224 */ /* 0x000fe200078e0016 */
[----:B------:R-:W-:Y:S04]  /*185b0*/  STL [R1+0x141c], R18 ;  /* 0x00141c1201007387 */ /* 0x000fe80000100800 */
[----:B------:R0:W-:Y:S01]  /*185c0*/  STL [R1+0x1418], R22 ;  /* 0x0014181601007387 */ /* 0x0001e20000100800 */
[----:B-1----:R-:W-:-:S03]  /*185d0*/  IADD3 R35, P1, PT, R23, R8, RZ ;  /* 0x0000000817237210 */ /* 0x002fc60007f3e0ff */
[----:B------:R1:W3:Y:S02]  /*185e0*/  @!P2 LDG.E.U8 R84, desc[UR14][R20.64] ;  /* 0x0000000e1454a981 */ /* 0x0002e4000c1e1100 */
[----:B------:R-:W-:Y:S02]  /*185f0*/  IMAD.X R37, R17, 0x1, R9, P1 ;  /* 0x0000000111257824 */ /* 0x000fe400008e0609 */
[----:B0-----:R-:W-:Y:S02]  /*18600*/  IMAD R22, R14, 0x75, RZ ;  /* 0x000000750e167824 */ /* 0x001fe400078e02ff */
[----:B-1----:R-:W-:Y:S02]  /*18610*/  @!P2 IMAD.MOV.U32 R20, RZ, RZ, R38 ;  /* 0x000000ffff14a224 */ /* 0x002fe400078e0026 */
[----:B------:R-:W-:Y:S01]  /*18620*/  @!P2 IMAD.MOV.U32 R21, RZ, RZ, R39 ;  /* 0x000000ffff15a224 */ /* 0x000fe200078e0027 */
[----:B------:R-:W-:Y:S01]  /*18630*/  SHF.R.S32.HI R18, RZ, 0x1f, R22 ;  /* 0x0000001fff127819 */ /* 0x000fe20000011416 */
[----:B------:R-:W-:Y:S01]  /*18640*/  STL [R1+0x1424], R38 ;  /* 0x0014242601007387 */ /* 0x000fe20000100800 */
[----:B------:R-:W-:-:S03]  /*18650*/  IADD3 R34, P0, PT, R22, R2, RZ ;  /* 0x0000000216227210 */ /* 0x000fc60007f1e0ff */
[----:B------:R-:W-:Y:S04]  /*18660*/  STL [R1+0x142c], R35 ;  /* 0x00142c2301007387 */ /* 0x000fe80000100800 */
[----:B------:R0:W4:Y:S04]  /*18670*/  @!P2 LDG.E.U8 R83, desc[UR14][R20.64] ;  /* 0x0000000e1453a981 */ /* 0x000128000c1e1100 */
[----:B------:R-:W-:Y:S04]  /*18680*/  STL [R1+0x1420], R39 ;  /* 0x0014202701007387 */ /* 0x000fe80000100800 */
[----:B------:R1:W-:Y:S01]  /*18690*/  STL [R1+0x1428], R37 ;  /* 0x0014282501007387 */ /* 0x0003e20000100800 */
[----:B0-----:R-:W-:-:S02]  /*186a0*/  @!P2 IMAD.MOV.U32 R20, RZ, RZ, R35 ;  /* 0x000000ffff14a224 */ /* 0x001fc400078e0023 */
[----:B------:R-:W-:Y:S01]  /*186b0*/  @!P2 IMAD.MOV.U32 R21, RZ, RZ, R37 ;  /* 0x000000ffff15a224 */ /* 0x000fe200078e0025 */
[----:B------:R-:W-:-:S04]  /*186c0*/  IADD3 R17, P1, PT, R22, R6, RZ ;  /* 0x0000000616117210 */ /* 0x000fc80007f3e0ff */
[----:B------:R0:W2:Y:S01]  /*186d0*/  @!P2 LDG.E.U8 R82, desc[UR14][R20.64] ;  /* 0x0000000e1452a981 */ /* 0x0000a2000c1e1100 */
[----:B-1----:R-:W-:Y:S01]  /*186e0*/  IMAD.X R37, R18, 0x1, R3, P0 ;  /* 0x0000000112257824 */ /* 0x002fe200000e0603 */
[----:B------:R-:W-:-:S05]  /*186f0*/  IADD3 R23, P0, PT, R22, R4, RZ ;  /* 0x0000000416177210 */ /* 0x000fca0007f1e0ff */
[----:B------:R-:W-:Y:S02]  /*18700*/  IMAD.X R35, R18, 0x1, R5, P0 ;  /* 0x0000000112237824 */ /* 0x000fe400000e0605 */
[----:B0-----:R-:W-:Y:S02]  /*18710*/  @!P4 IMAD.MOV.U32 R20, RZ, RZ, R34 ;  /* 0x000000ffff14c224 */ /* 0x001fe400078e0022 */
[----:B------:R-:W-:Y:S01]  /*18720*/  @!P4 IMAD.MOV.U32 R21, RZ, RZ, R37 ;  /* 0x000000ffff15c224 */ /* 0x000fe200078e0025 */
[----:B------:R0:W-:Y:S04]  /*18730*/  STL [R1+0x1434], R34 ;  /* 0x0014342201007387 */ /* 0x0001e80000100800 */
[----:B------:R1:W2:Y:S01]  /*18740*/  @!P4 LDG.E.U8 R81, desc[UR14][R20.64] ;  /* 0x0000000e1451c981 */ /* 0x0002a2000c1e1100 */
[----:B------:R-:W-:-:S03]  /*18750*/  IADD3 R22, P0, PT, R22, R8, RZ ;  /* 0x0000000816167210 */ /* 0x000fc60007f1e0ff */
[----:B------:R-:W-:Y:S01]  /*18760*/  STL [R1+0x1430], R37 ;  /* 0x0014302501007387 */ /* 0x000fe20000100800 */
[C---:B0-----:R-:W-:Y:S02]  /*18770*/  IMAD.X R34, R18.reuse, 0x1, R7, P1 ;  /* 0x0000000112227824 */ /* 0x041fe400008e0607 */
[----:B-1----:R-:W-:Y:S02]  /*18780*/  @!P4 IMAD.MOV.U32 R20, RZ, RZ, R23 ;  /* 0x000000ffff14c224 */ /* 0x002fe400078e0017 */
[----:B------:R-:W-:Y:S01]  /*18790*/  @!P4 IMAD.MOV.U32 R21, RZ, RZ, R35 ;  /* 0x000000ffff15c224 */ /* 0x000fe200078e0023 */
[----:B------:R0:W-:Y:S01]  /*187a0*/  STL [R1+0x143c], R23 ;  /* 0x00143c1701007387 */ /* 0x0001e20000100800 */
[----:B------:R-:W-:-:S03]  /*187b0*/  IMAD.X R18, R18, 0x1, R9, P0 ;  /* 0x0000000112127824 */ /* 0x000fc600000e0609 */
[----:B------:R1:W2:Y:S01]  /*187c0*/  @!P4 LDG.E.U8 R80, desc[UR14][R20.64] ;  /* 0x0000000e1450c981 */ /* 0x0002a2000c1e1100 */
[----:B0-----:R-:W-:-:S03]  /*187d0*/  IMAD R23, R14, 0x76, RZ ;  /* 0x000000760e177824 */ /* 0x001fc600078e02ff */
[----:B------:R0:W-:Y:S01]  /*187e0*/  STL [R1+0x1444], R17 ;  /* 0x0014441101007387 */ /* 0x0001e20000100800 */
[----:B-1----:R-:W-:Y:S02]  /*187f0*/  @!P4 IMAD.MOV.U32 R20, RZ, RZ, R17 ;  /* 0x000000ffff14c224 */ /* 0x002fe400078e0011 */
[----:B------:R-:W-:Y:S01]  /*18800*/  @!P4 IMAD.MOV.U32 R21, RZ, RZ, R34 ;  /* 0x000000ffff15c224 */ /* 0x000fe200078e0022 */
[----:B------:R-:W-:Y:S02]  /*18810*/  IADD3 R37, P1, PT, R23, R2, RZ ;  /* 0x0000000217257210 */ /* 0x000fe40007f3e0ff */
[----:B0-----:R-:W-:Y:S02]  /*18820*/  SHF.R.S32.HI R17, RZ, 0x1f, R23 ;  /* 0x0000001fff117819 */ /* 0x001fe40000011417 */
[----:B------:R0:W2:Y:S03]  /*18830*/  @!P4 LDG.E.U8 R79, desc[UR14][R20.64] ;  /* 0x0000000e144fc981 */ /* 0x0000a6000c1e1100 */
[----:B------:R-:W-:-:S02]  /*18840*/  IMAD.X R38, R17, 0x1, R3, P1 ;  /* 0x0000000111267824 */ /* 0x000fc400008e0603 */
[----:B0-----:R-:W-:Y:S02]  /*18850*/  @!P4 IMAD.MOV.U32 R20, RZ, RZ, R22 ;  /* 0x000000ffff14c224 */ /* 0x001fe400078e0016 */
[----:B------:R-:W-:-:S05]  /*18860*/  @!P4 IMAD.MOV.U32 R21, RZ, RZ, R18 ;  /* 0x000000ffff15c224 */ /* 0x000fca00078e0012 */
[----:B------:R0:W2:Y:S02]  /*18870*/  @!P4 LDG.E.U8 R78, desc[UR14][R20.64] ;  /* 0x0000000e144ec981 */ /* 0x0000a4000c1e1100 */
[----:B0-----:R-:W-:Y:S02]  /*18880*/  @!P6 IMAD.MOV.U32 R20, RZ, RZ, R37 ;  /* 0x000000ffff14e224 */ /* 0x001fe400078e0025 */
[----:B------:R-:W-:-:S05]  /*18890*/  @!P6 IMAD.MOV.U32 R21, RZ, RZ, R38 ;  /* 0x000000ffff15e224 */ /* 0x000fca00078e0026 */
[----:B------:R0:W2:Y:S04]  /*188a0*/  @!P6 LDG.E.U8 R36, desc[UR14][R20.64] ;  /* 0x0000000e1424e981 */ /* 0x0000a8000c1e1100 */
[----:B------:R-:W-:Y:S04]  /*188b0*/  STL [R1+0x1438], R35 ;  /* 0x0014382301007387 */ /* 0x000fe80000100800 */
[----:B------:R1:W-:Y:S04]  /*188c0*/  STL [R1+0x1440], R34 ;  /* 0x0014402201007387 */ /* 0x0003e80000100800 */
[----:B------:R-:W-:Y:S01]  /*188d0*/  STL [R1+0x144c], R22 ;  /* 0x00144c1601007387 */ /* 0x000fe20000100800 */
[----:B-1----:R-:W-:-:S03]  /*188e0*/  IADD3 R34, P2, PT, R23, R4, RZ ;  /* 0x0000000417227210 */ /* 0x002fc60007f5e0ff */
[----:B------:R-:W-:Y:S02]  /*188f0*/  STL [R1+0x1454], R37 ;  /* 0x0014542501007387 */ /* 0x000fe40000100800 */
[----:B------:R-:W-:Y:S02]  /*18900*/  IMAD.X R35, R17, 0x1, R5, P2 ;  /* 0x0000000111237824 */ /* 0x000fe400010e0605 */
[----:B------:R-:W-:Y:S04]  /*18910*/  STL [R1+0x1448], R18 ;  /* 0x0014481201007387 */ /* 0x000fe80000100800 */
[----:B------:R-:W-:Y:S01]  /*18920*/  STL [R1+0x145c], R34 ;  /* 0x00145c2201007387 */ /* 0x000fe20000100800 */
[----:B------:R-:W-:-:S03]  /*18930*/  PRMT R31, RZ, 0x7610, R31 ;  /* 0x00007610ff1f7816 */ /* 0x000fc6000000001f */
[----:B------:R-:W-:Y:S01]  /*18940*/  STL [R1+0x1450], R38 ;  /* 0x0014502601007387 */ /* 0x000fe20000100800 */
[----:B0-----:R-:W-:-:S03]  /*18950*/  @!P6 IMAD.MOV.U32 R20, RZ, RZ, R34 ;  /* 0x000000ffff14e224 */ /* 0x001fc600078e0022 */
[----:B------:R-:W-:Y:S01]  /*18960*/  STL [R1+0x1458], R35 ;  /* 0x0014582301007387 */ /* 0x000fe20000100800 */
[----:B------:R-:W-:Y:S01]  /*18970*/  @!P6 IMAD.MOV.U32 R21, RZ, RZ, R35 ;  /* 0x000000ffff15e224 */ /* 0x000fe200078e0023 */
[----:B------:R-:W-:-:S04]  /*18980*/  PRMT R32, RZ, 0x7610, R32 ;  /* 0x00007610ff207816 */ /* 0x000fc80000000020 */
[----:B------:R0:W3:Y:S04]  /*18990*/  @!P6 LDG.E.U8 R31, desc[UR14][R20.64] ;  /* 0x0000000e141fe981 */ /* 0x0000e8000c1e1100 */
[----:B--2---:R1:W-:Y:S02]  /*189a0*/  STL [R1+0x6c], R36 ;  /* 0x00006c2401007387 */ /* 0x0043e40000100800 */
[----:B-1----:R-:W-:-:S05]  /*189b0*/  IADD3 R36, P0, PT, R23, R6, RZ ;  /* 0x0000000617247210 */ /* 0x002fca0007f1e0ff */
[----:B------:R-:W-:Y:S02]  /*189c0*/  IMAD.X R37, R17, 0x1, R7, P0 ;  /* 0x0000000111257824 */ /* 0x000fe400000e0607 */
[----:B0-----:R-:W-:Y:S02]  /*189d0*/  @!P6 IMAD.MOV.U32 R20, RZ, RZ, R36 ;  /* 0x000000ffff14e224 */ /* 0x001fe400078e0024 */
[----:B------:R-:W-:-:S05]  /*189e0*/  @!P6 IMAD.MOV.U32 R21, RZ, RZ, R37 ;  /* 0x000000ffff15e224 */ /* 0x000fca00078e0025 */
[----:B------:R0:W2:Y:S01]  /*189f0*/  @!P6 LDG.E.U8 R32, desc[UR14][R20.64] ;  /* 0x0000000e1420e981 */ /* 0x0000a2000c1e1100 */
[----:B------:R-:W-:Y:S01]  /*18a00*/  IADD3 R34, P1, PT, R23, R8, RZ ;  /* 0x0000000817227210 */ /* 0x000fe20007f3e0ff */
[----:B------:R-:W-:Y:S02]  /*18a10*/  IMAD R22, R14, 0x77, RZ ;  /* 0x000000770e167824 */ /* 0x000fe400078e02ff */
[----:B------:R-:W-:Y:S04]  /*18a20*/  STL [R1+0x1464], R36 ;  /* 0x0014642401007387 */ /* 0x000fe80000100800 */
[----:B------:R-:W-:Y:S01]  /*18a30*/  STL [R1+0x146c], R34 ;  /* 0x00146c2201007387 */ /* 0x000fe20000100800 */
[----:B------:R-:W-:-:S03]  /*18a40*/  IMAD.X R35, R17, 0x1, R9, P1 ;  /* 0x0000000111237824 */ /* 0x000fc600008e0609 */
[----:B------:R-:W-:Y:S01]  /*18a50*/  STL [R1+0x1460], R37 ;  /* 0x0014602501007387 */ /* 0x000fe20000100800 */
[----:B------:R-:W-:-:S03]  /*18a60*/  SHF.R.S32.HI R18, RZ, 0x1f, R22 ;  /* 0x0000001fff127819 */ /* 0x000fc60000011416 */
[----:B---3--:R1:W-:Y:S01]  /*18a70*/  STL [R1+0x68], R31 ;  /* 0x0000681f01007387 */ /* 0x0083e20000100800 */
[----:B------:R-:W-:Y:S01]  /*18a80*/  PRMT R33, RZ, 0x7610, R33 ;  /* 0x00007610ff217816 */ /* 0x000fe20000000021 */
[----:B0-----:R-:W-:Y:S02]  /*18a90*/  @!P6 IMAD.MOV.U32 R20, RZ, RZ, R34 ;  /* 0x000000ffff14e224 */ /* 0x001fe400078e0022 */
[----:B------:R-:W-:Y:S01]  /*18aa0*/  @!P6 IMAD.MOV.U32 R21, RZ, RZ, R35 ;  /* 0x000000ffff15e224 */ /* 0x000fe200078e0023 */
[----:B------:R-:W-:-:S04]  /*18ab0*/  PRMT R30, RZ, 0x7610, R30 ;  /* 0x00007610ff1e7816 */ /* 0x000fc8000000001e */
[----:B------:R0:W3:Y:S01]  /*18ac0*/  @!P6 LDG.E.U8 R33, desc[UR14][R20.64] ;  /* 0x0000000e1421e981 */ /* 0x0000e2000c1e1100 */
[----:B-1----:R-:W-:-:S05]  /*18ad0*/  IADD3 R31, P0, PT, R22, R2, RZ ;  /* 0x00000002161f7210 */ /* 0x002fca0007f1e0ff */
[----:B------:R-:W-:Y:S04]  /*18ae0*/  STL [R1+0x1474], R31 ;  /* 0x0014741f01007387 */ /* 0x000fe80000100800 */
[----:B------:R-:W-:Y:S01]  /*18af0*/  STL [R1+0x1468], R35 ;  /* 0x0014682301007387 */ /* 0x000fe20000100800 */
[----:B0-----:R-:W-:-:S03]  /*18b00*/  @!P5 IMAD.MOV.U32 R20, RZ, RZ, R31 ;  /* 0x000000ffff14d224 */ /* 0x001fc600078e001f */
[----:B--2---:R0:W-:Y:S02]  /*18b10*/  STL [R1+0x64], R32 ;  /* 0x0000642001007387 */ /* 0x0041e40000100800 */
[----:B0-----:R-:W-:-:S04]  /*18b20*/  IMAD.X R32, R18, 0x1, R3, P0 ;  /* 0x0000000112207824 */ /* 0x001fc800000e0603 */
[----:B------:R-:W-:-:S05]  /*18b30*/  @!P5 IMAD.MOV.U32 R21, RZ, RZ, R32 ;  /* 0x000000ffff15d224 */ /* 0x000fca00078e0020 */
[----:B------:R0:W2:Y:S01]  /*18b40*/  @!P5 LDG.E.U8 R30, desc[UR14][R20.64] ;  /* 0x0000000e141ed981 */ /* 0x0000a2000c1e1100 */
[----:B------:R-:W-:-:S03]  /*18b50*/  IADD3 R23, P0, PT, R22, R4, RZ ;  /* 0x0000000416177210 */ /* 0x000fc60007f1e0ff */
[----:B------:R-:W-:Y:S01]  /*18b60*/  STL [R1+0x1470], R32 ;  /* 0x0014702001007387 */ /* 0x000fe20000100800 */
[----:B------:R-:W-:Y:S01]  /*18b70*/  PRMT R17, RZ, 0x7610, R17 ;  /* 0x00007610ff117816 */ /* 0x000fe20000000011 */
[----:B0-----:R-:W-:Y:S02]  /*18b80*/  @!P5 IMAD.MOV.U32 R20, RZ, RZ, R23 ;  /* 0x000000ffff14d224 */ /* 0x001fe400078e0017 */
[----:B--2---:R0:W-:Y:S02]  /*18b90*/  STL [R1+0x5c], R30 ;  /* 0x00005c1e01007387 */ /* 0x0041e40000100800 */
[----:B0-----:R-:W-:-:S04]  /*18ba0*/  IMAD.X R30, R18, 0x1, R5, P0 ;  /* 0x00000001121e7824 */ /* 0x001fc800000e0605 */
[----:B------:R-:W-:-:S05]  /*18bb0*/  @!P5 IMAD.MOV.U32 R21, RZ, RZ, R30 ;  /* 0x000000ffff15d224 */ /* 0x000fca00078e001e */
[----:B------:R-:W2:Y:S04]  /*18bc0*/  @!P5 LDG.E.U8 R17, desc[UR14][R20.64] ;  /* 0x0000000e1411d981 */ /* 0x000ea8000c1e1100 */
[----:B------:R-:W-:Y:S04]  /*18bd0*/  STL [R1+0x147c], R23 ;  /* 0x00147c1701007387 */ /* 0x000fe80000100800 */
[----:B------:R-:W-:Y:S01]  /*18be0*/  STL [R1+0x1478], R30 ;  /* 0x0014781e01007387 */ /* 0x000fe20000100800 */
[----:B------:R-:W-:Y:S02]  /*18bf0*/  PRMT R11, RZ, 0x7610, R11 ;  /* 0x00007610ff0b7816 */ /* 0x000fe4000000000b */
[----:B------:R-:W-:Y:S01]  /*18c00*/  PRMT R10, RZ, 0x7610, R10 ;  /* 0x00007610ff0a7816 */ /* 0x000fe2000000000a */
[----:B--2---:R0:W-:Y:S02]  /*18c10*/  STL [R1+0x58], R17 ;  /* 0x0000581101007387 */ /* 0x0041e40000100800 */
[----:B0-----:R-:W-:-:S05]  /*18c20*/  IADD3 R17, P0, PT, R22, R6, RZ ;  /* 0x0000000616117210 */ /* 0x001fca0007f1e0ff */
[----:B------:R-:W-:Y:S02]  /*18c30*/  IMAD.X R23, R18, 0x1, R7, P0 ;  /* 0x0000000112177824 */ /* 0x000fe400000e0607 */
[----:B------:R-:W-:Y:S02]  /*18c40*/  @!P5 IMAD.MOV.U32 R20, RZ, RZ, R17 ;  /* 0x000000ffff14d224 */ /* 0x000fe400078e0011 */
[----:B------:R-:W-:Y:S01]  /*18c50*/  @!P5 IMAD.MOV.U32 R21, RZ, RZ, R23 ;  /* 0x000000ffff15d224 */ /* 0x000fe200078e0017 */
[----:B------:R0:W-:Y:S04]  /*18c60*/  STL [R1+0x1484], R17 ;  /* 0x0014841101007387 */ /* 0x0001e80000100800 */
[----:B------:R1:W2:Y:S01]  /*18c70*/  @!P5 LDG.E.U8 R11, desc[UR14][R20.64] ;  /* 0x0000000e140bd981 */ /* 0x0002a2000c1e1100 */
[----:B0-----:R-:W-:-:S05]  /*18c80*/  IADD3 R17, P0, PT, R22, R8, RZ ;  /* 0x0000000816117210 */ /* 0x001fca0007f1e0ff */
[----:B------:R-:W-:Y:S02]  /*18c90*/  IMAD.X R18, R18, 0x1, R9, P0 ;  /* 0x0000000112127824 */ /* 0x000fe400000e0609 */
[----:B-1----:R-:W-:Y:S02]  /*18ca0*/  @!P5 IMAD.MOV.U32 R20, RZ, RZ, R17 ;  /* 0x000000ffff14d224 */ /* 0x002fe400078e0011 */
[----:B------:R-:W-:-:S05]  /*18cb0*/  @!P5 IMAD.MOV.U32 R21, RZ, RZ, R18 ;  /* 0x000000ffff15d224 */ /* 0x000fca00078e0012 */
[----:B------:R-:W3:Y:S04]  /*18cc0*/  @!P5 LDG.E.U8 R10, desc[UR14][R20.64] ;  /* 0x0000000e140ad981 */ /* 0x000ee8000c1e1100 */
[----:B------:R-:W-:Y:S01]  /*18cd0*/  STL [R1+0x1480], R23 ;  /* 0x0014801701007387 */ /* 0x000fe20000100800 */
        /* <DEDUP_REMOVED lines=11> */
[----:B------:R-:W-:Y:S01]  /*18d90*/  PRMT R74, RZ, 0x7610, R74 ;  /* 0x00007610ff4a7816 */ /* 0x000fe2000000004a */
[----:B------:R-:W-:-:S05]  /*18da0*/  IMAD R61, R14, 0x7e, RZ ;  /* 0x0000007e0e3d7824 */ /* 0x000fca00078e02ff */
[----:B------:R-:W-:Y:S01]  /*18db0*/  SHF.R.S32.HI R60, RZ, 0x1f, R61 ;  /* 0x0000001fff3c7819 */ /* 0x000fe2000001143d */
[----:B--2---:R-:W-:Y:S04]  /*18dc0*/  STL [R1+0x1750], R11 ;  /* 0x0017500b01007387 */ /* 0x004fe80000100800 */
[----:B------:R0:W-:Y:S04]  /*18dd0*/  STL [R1+0x148c], R17 ;  /* 0x00148c1101007387 */ /* 0x0001e80000100800 */
[----:B------:R1:W-:Y:S01]  /*18de0*/  STL [R1+0x1488], R18 ;  /* 0x0014881201007387 */ /* 0x0003e20000100800 */
[----:B0-----:R-:W-:-:S02]  /*18df0*/  VIADD R17, R73, 0xffffff84 ;  /* 0xffffff8449117836 */ /* 0x001fc40000000000 */
[----:B-1----:R-:W-:-:S03]  /*18e00*/  IMAD R18, R14, 0x7b, RZ ;  /* 0x0000007b0e127824 */ /* 0x002fc600078e02ff */
[----:B------:R-:W-:Y:S02]  /*18e10*/  ISETP.GE.U32.AND P0, PT, R17, 0x7fffff05, PT ;  /* 0x7fffff051100780c */ /* 0x000fe40003f06070 */
[----:B------:R-:W-:Y:S02]  /*18e20*/  SHF.R.S32.HI R17, RZ, 0x1f, R18 ;  /* 0x0000001fff117819 */ /* 0x000fe40000011412 */
[----:B------:R-:W-:Y:S01]  /*18e30*/  IADD3 R22, P1, PT, R18, R2, RZ ;  /* 0x0000000212167210 */ /* 0x000fe20007f3e0ff */
[----:B---3--:R-:W-:Y:S04]  /*18e40*/  STL [R1+0x1754], R10 ;  /* 0x0017540a01007387 */ /* 0x008fe80000100800 */
[----:B------:R-:W-:Y:S01]  /*18e50*/  IMAD.X R23, R17, 0x1, R3, P1 ;  /* 0x0000000111177824 */ /* 0x000fe200008e0603 */
[----:B------:R-:W-:Y:S03]  /*18e60*/  STL [R1+0x60], R33 ;  /* 0x0000602101007387 */ /* 0x000fe60000100800 */
[----:B------:R-:W-:-:S02]  /*18e70*/  @!P0 IMAD.MOV.U32 R20, RZ, RZ, R22 ;  /* 0x000000ffff148224 */ /* 0x000fc400078e0016 */
[----:B------:R-:W-:Y:S01]  /*18e80*/  @!P0 IMAD.MOV.U32 R21, RZ, RZ, R23 ;  /* 0x000000ffff158224 */ /* 0x000fe200078e0017 */
[----:B------:R0:W-:Y:S04]  /*18e90*/  STL [R1+0x14f4], R22 ;  /* 0x0014f41601007387 */ /* 0x0001e80000100800 */
[----:B------:R1:W-:Y:S04]  /*18ea0*/  STL [R1+0x14f0], R23 ;  /* 0x0014f01701007387 */ /* 0x0003e80000100800 */
[----:B------:R2:W3:Y:S01]  /*18eb0*/  @!P0 LDG.E.U8 R53, desc[UR14][R20.64] ;  /* 0x0000000e14358981 */ /* 0x0004e2000c1e1100 */
[----:B0-----:R-:W-:-:S05]  /*18ec0*/  IADD3 R22, P1, PT, R18, R4, RZ ;  /* 0x0000000412167210 */ /* 0x001fca0007f3e0ff */
[----:B-1----:R-:W-:Y:S01]  /*18ed0*/  IMAD.X R23, R17, 0x1, R5, P1 ;  /* 0x0000000111177824 */ /* 0x002fe200008e0605 */
[----:B------:R0:W-:Y:S01]  /*18ee0*/  STL [R1+0x14fc], R22 ;  /* 0x0014fc1601007387 */ /* 0x0001e20000100800 */
[----:B--2---:R-:W-:-:S03]  /*18ef0*/  @!P0 IMAD.MOV.U32 R20, RZ, RZ, R22 ;  /* 0x000000ffff148224 */ /* 0x004fc600078e0016 */
[----:B------:R1:W-:Y:S01]  /*18f00*/  STL [R1+0x14f8], R23 ;  /* 0x0014f81701007387 */ /* 0x0003e20000100800 */
[----:B------:R-:W-:Y:S01]  /*18f10*/  @!P0 IMAD.MOV.U32 R21, RZ, RZ, R23 ;  /* 0x000000ffff158224 */ /* 0x000fe200078e0017 */
[----:B0-----:R-:W-:-:S04]  /*18f20*/  IADD3 R22, P1, PT, R18, R6, RZ ;  /* 0x0000000612167210 */ /* 0x001fc80007f3e0ff */
[----:B------:R0:W2:Y:S01]  /*18f30*/  @!P0 LDG.E.U8 R52, desc[UR14][R20.64] ;  /* 0x0000000e14348981 */ /* 0x0000a2000c1e1100 */
[C---:B-1----:R-:W-:Y:S01]  /*18f40*/  IMAD.X R23, R17.reuse, 0x1, R7, P1 ;  /* 0x0000000111177824 */ /* 0x042fe200008e0607 */
[----:B------:R-:W-:Y:S02]  /*18f50*/  IADD3 R18, P1, PT, R18, R8, RZ ;  /* 0x0000000812127210 */ /* 0x000fe40007f3e0ff */
[----:B------:R-:W-:Y:S01]  /*18f60*/  STL [R1+0x1504], R22 ;  /* 0x0015041601007387 */ /* 0x000fe20000100800 */
[----:B0-----:R-:W-:Y:S02]  /*18f70*/  @!P0 IMAD.MOV.U32 R20, RZ, RZ, R22 ;  /* 0x000000ffff148224 */ /* 0x001fe400078e0016 */
[----:B------:R-:W-:Y:S02]  /*18f80*/  @!P0 IMAD.MOV.U32 R21, RZ, RZ, R23 ;  /* 0x000000ffff158224 */ /* 0x000fe400078e0017 */
[----:B------:R-:W-:Y:S01]  /*18f90*/  IMAD.X R17, R17, 0x1, R9, P1 ;  /* 0x0000000111117824 */ /* 0x000fe200008e0609 */
[----:B------:R-:W-:Y:S04]  /*18fa0*/  STL [R1+0x1500], R23 ;  /* 0x0015001701007387 */ /* 0x000fe80000100800 */
[----:B------:R0:W2:Y:S04]  /*18fb0*/  @!P0 LDG.E.U8 R51, desc[UR14][R20.64] ;  /* 0x0000000e14338981 */ /* 0x0000a8000c1e1100 */
[----:B------:R1:W-:Y:S04]  /*18fc0*/  STL [R1+0x150c], R18 ;  /* 0x00150c1201007387 */ /* 0x0003e80000100800 */
[----:B------:R4:W-:Y:S01]  /*18fd0*/  STL [R1+0x1508], R17 ;  /* 0x0015081101007387 */ /* 0x0009e20000100800 */
[----:B0-----:R-:W-:-:S02]  /*18fe0*/  @!P0 IMAD.MOV.U32 R20, RZ, RZ, R18 ;  /* 0x000000ffff148224 */ /* 0x001fc400078e0012 */
[----:B------:R-:W-:Y:S02]  /*18ff0*/  @!P0 IMAD.MOV.U32 R21, RZ, RZ, R17 ;  /* 0x000000ffff158224 */ /* 0x000fe400078e0011 */
[----:B-1----:R-:W-:-:S03]  /*19000*/  IMAD R18, R14, 0x7c, RZ ;  /* 0x0000007c0e127824 */ /* 0x002fc600078e02ff */
[----:B------:R0:W2:Y:S01]  /*19010*/  @!P0 LDG.E.U8 R50, desc[UR14][R20.64] ;  /* 0x0000000e14328981 */ /* 0x0000a2000c1e1100 */
[----:B----4-:R-:W-:Y:S01]  /*19020*/  VIADD R17, R73, 0xffffff83 ;  /* 0xffffff8349117836 */ /* 0x010fe20000000000 */
[----:B------:R-:W-:-:S04]  /*19030*/  IADD3 R22, P1, PT, R18, R2, RZ ;  /* 0x0000000212167210 */ /* 0x000fc80007f3e0ff */
[----:B------:R-:W-:Y:S02]  /*19040*/  ISETP.GE.U32.AND P0, PT, R17, 0x7fffff04, PT ;  /* 0x7fffff041100780c */ /* 0x000fe40003f06070 */
[----:B------:R-:W-:Y:S01]  /*19050*/  SHF.R.S32.HI R17, RZ, 0x1f, R18 ;  /* 0x0000001fff117819 */ /* 0x000fe20000011412 */
[----:B------:R1:W-:Y:S04]  /*19060*/  STL [R1+0x1514], R22 ;  /* 0x0015141601007387 */ /* 0x0003e80000100800 */
[----:B------:R-:W-:-:S06]  /*19070*/  IMAD.X R23, R17, 0x1, R3, P1 ;  /* 0x0000000111177824 */ /* 0x000fcc00008e0603 */
[----:B0-----:R-:W-:Y:S01]  /*19080*/  @!P0 IMAD.MOV.U32 R20, RZ, RZ, R22 ;  /* 0x000000ffff148224 */ /* 0x001fe200078e0016 */
[----:B-1----:R-:W-:Y:S01]  /*19090*/  IADD3 R22, P1, PT, R18, R4, RZ ;  /* 0x0000000412167210 */ /* 0x002fe20007f3e0ff */
[----:B------:R-:W-:Y:S01]  /*190a0*/  @!P0 IMAD.MOV.U32 R21, RZ, RZ, R23 ;  /* 0x000000ffff158224 */ /* 0x000fe200078e0017 */
[----:B------:R0:W-:Y:S04]  /*190b0*/  STL [R1+0x1510], R23 ;  /* 0x0015101701007387 */ /* 0x0001e80000100800 */
[----:B------:R1:W4:Y:S04]  /*190c0*/  @!P0 LDG.E.U8 R57, desc[UR14][R20.64] ;  /* 0x0000000e14398981 */ /* 0x000328000c1e1100 */
[----:B------:R1:W-:Y:S01]  /*190d0*/  STL [R1+0x151c], R22 ;  /* 0x00151c1601007387 */ /* 0x0003e20000100800 */
[----:B0-----:R-:W-:-:S02]  /*190e0*/  IMAD.X R23, R17, 0x1, R5, P1 ;  /* 0x0000000111177824 */ /* 0x001fc400008e0605 */
[----:B-1----:R-:W-:Y:S01]  /*190f0*/  @!P0 IMAD.MOV.U32 R20, RZ, RZ, R22 ;  /* 0x000000ffff148224 */ /* 0x002fe200078e0016 */
[----:B------:R-:W-:Y:S02]  /*19100*/  IADD3 R22, P1, PT, R18, R6, RZ ;  /* 0x0000000612167210 */ /* 0x000fe40007f3e0ff */
[----:B------:R0:W-:Y:S01]  /*19110*/  STL [R1+0x1518], R23 ;  /* 0x0015181701007387 */ /* 0x0001e20000100800 */
[----:B------:R-:W-:-:S05]  /*19120*/  @!P0 IMAD.MOV.U32 R21, RZ, RZ, R23 ;  /* 0x000000ffff158224 */ /* 0x000fca00078e0017 */
[----:B------:R1:W2:Y:S01]  /*19130*/  @!P0 LDG.E.U8 R56, desc[UR14][R20.64] ;  /* 0x0000000e14388981 */ /* 0x0002a2000c1e1100 */
[C---:B0-----:R-:W-:Y:S01]  /*19140*/  IMAD.X R23, R17.reuse, 0x1, R7, P1 ;  /* 0x0000000111177824 */ /* 0x041fe200008e0607 */
[----:B------:R-:W-:Y:S02]  /*19150*/  IADD3 R18, P1, PT, R18, R8, RZ ;  /* 0x0000000812127210 */ /* 0x000fe40007f3e0ff */
[----:B------:R-:W-:Y:S01]  /*19160*/  STL [R1+0x1524], R22 ;  /* 0x0015241601007387 */ /* 0x000fe20000100800 */
[----:B-1----:R-:W-:Y:S02]  /*19170*/  @!P0 IMAD.MOV.U32 R20, RZ, RZ, R22 ;  /* 0x000000ffff148224 */ /* 0x002fe400078e0016 */
[----:B------:R-:W-:Y:S02]  /*19180*/  @!P0 IMAD.MOV.U32 R21, RZ, RZ, R23 ;  /* 0x000000ffff158224 */ /* 0x000fe400078e0017 */
[----:B------:R-:W-:Y:S01]  /*19190*/  IMAD.X R17, R17, 0x1, R9, P1 ;  /* 0x0000000111117824 */ /* 0x000fe200008e0609 */
[----:B------:R-:W-:Y:S04]  /*191a0*/  STL [R1+0x1520], R23 ;  /* 0x0015201701007387 */ /* 0x000fe80000100800 */
[----:B------:R0:W2:Y:S04]  /*191b0*/  @!P0 LDG.E.U8 R55, desc[UR14][R20.64] ;  /* 0x0000000e14378981 */ /* 0x0000a8000c1e1100 */
[----:B------:R-:W-:Y:S04]  /*191c0*/  STL [R1+0x152c], R18 ;  /* 0x00152c1201007387 */ /* 0x000fe80000100800 */
[----:B------:R1:W-:Y:S01]  /*191d0*/  STL [R1+0x1528], R17 ;  /* 0x0015281101007387 */ /* 0x0003e20000100800 */
[----:B0-----:R-:W-:-:S02]  /*191e0*/  @!P0 IMAD.MOV.U32 R20, RZ, RZ, R18 ;  /* 0x000000ffff148224 */ /* 0x001fc400078e0012 */
[----:B------:R-:W-:-:S05]  /*191f0*/  @!P0 IMAD.MOV.U32 R21, RZ, RZ, R17 ;  /* 0x000000ffff158224 */ /* 0x000fca00078e0011 */
[----:B------:R0:W2:Y:S01]  /*19200*/  @!P0 LDG.E.U8 R54, desc[UR14][R20.64] ;  /* 0x0000000e14368981 */ /* 0x0000a2000c1e1100 */
[----:B-1----:R-:W-:Y:S02]  /*19210*/  VIADD R17, R73, 0xffffff82 ;  /* 0xffffff8249117836 */ /* 0x002fe40000000000 */
[----:B------:R-:W-:-:S03]  /*19220*/  IMAD R18, R14, 0x7d, RZ ;  /* 0x0000007d0e127824 */ /* 0x000fc600078e02ff */
[----:B------:R-:W-:Y:S02]  /*19230*/  ISETP.GE.U32.AND P0, PT, R17, 0x7fffff03, PT ;  /* 0x7fffff031100780c */ /* 0x000fe40003f06070 */
[----:B------:R-:W-:Y:S02]  /*19240*/  SHF.R.S32.HI R17, RZ, 0x1f, R18 ;  /* 0x0000001fff117819 */ /* 0x000fe40000011412 */
[----:B------:R-:W-:-:S05]  /*19250*/  IADD3 R22, P1, PT, R18, R2, RZ ;  /* 0x0000000212167210 */ /* 0x000fca0007f3e0ff */
[----:B------:R-:W-:Y:S01]  /*19260*/  IMAD.X R23, R17, 0x1, R3, P1 ;  /* 0x0000000111177824 */ /* 0x000fe200008e0603 */
[----:B------:R1:W-:Y:S03]  /*19270*/  STL [R1+0x1534], R22 ;  /* 0x0015341601007387 */ /* 0x0003e60000100800 */
[----:B0-----:R-:W-:Y:S01]  /*19280*/  @!P0 IMAD.MOV.U32 R20, RZ, RZ, R22 ;  /* 0x000000ffff148224 */ /* 0x001fe200078e0016 */
[----:B------:R0:W-:Y:S01]  /*19290*/  STL [R1+0x1530], R23 ;  /* 0x0015301701007387 */ /* 0x0001e20000100800 */
[----:B------:R-:W-:Y:S01]  /*192a0*/  @!P0 IMAD.MOV.U32 R21, RZ, RZ, R23 ;  /* 0x000000ffff158224 */ /* 0x000fe200078e0017 */
[----:B-1----:R-:W-:-:S04]  /*192b0*/  IADD3 R22, P1, PT, R18, R4, RZ ;  /* 0x0000000412167210 */ /* 0x002fc80007f3e0ff */
[----:B------:R1:W2:Y:S01]  /*192c0*/  @!P0 LDG.E.U8 R77, desc[UR14][R20.64] ;  /* 0x0000000e144d8981 */ /* 0x0002a2000c1e1100 */
[----:B0-----:R-:W-:-:S03]  /*192d0*/  IMAD.X R23, R17, 0x1, R5, P1 ;  /* 0x0000000111177824 */ /* 0x001fc600008e0605 */
[----:B------:R0:W-:Y:S01]  /*192e0*/  STL [R1+0x153c], R22 ;  /* 0x00153c1601007387 */ /* 0x0001e20000100800 */
[----:B-1----:R-:W-:Y:S02]  /*192f0*/  @!P0 IMAD.MOV.U32 R20, RZ, RZ, R22 ;  /* 0x000000ffff148224 */ /* 0x002fe400078e0016 */
[----:B------:R-:W-:Y:S01]  /*19300*/  @!P0 IMAD.MOV.U32 R21, RZ, RZ, R23 ;  /* 0x000000ffff158224 */ /* 0x000fe200078e0017 */
[----:B0-----:R-:W-:Y:S01]  /*19310*/  IADD3 R22, P1, PT, R18, R6, RZ ;  /* 0x0000000612167210 */ /* 0x001fe20007f3e0ff */
[----:B------:R0:W-:Y:S04]  /*19320*/  STL [R1+0x1538], R23 ;  /* 0x0015381701007387 */ /* 0x0001e80000100800 */
[----:B------:R1:W2:Y:S04]  /*19330*/  @!P0 LDG.E.U8 R76, desc[UR14][R20.64] ;  /* 0x0000000e144c8981 */ /* 0x0002a8000c1e1100 */
[----:B------:R1:W-:Y:S01]  /*19340*/  STL [R1+0x1544], R22 ;  /* 0x0015441601007387 */ /* 0x0003e20000100800 */
[----:B0-----:R-:W-:-:S02]  /*19350*/  IMAD.X R23, R17, 0x1, R7, P1 ;  /* 0x0000000111177824 */ /* 0x001fc400008e0607 */
[----:B-1----:R-:W-:Y:S01]  /*19360*/  @!P0 IMAD.MOV.U32 R20, RZ, RZ, R22 ;  /* 0x000000ffff148224 */ /* 0x002fe200078e0016 */
[----:B------:R-:W-:Y:S01]  /*19370*/  IADD3 R22, P1, PT, R18, R8, RZ ;  /* 0x0000000812167210 */ /* 0x000fe20007f3e0ff */
[----:B------:R-:W-:Y:S01]  /*19380*/  @!P0 IMAD.MOV.U32 R21, RZ, RZ, R23 ;  /* 0x000000ffff158224 */ /* 0x000fe200078e0017 */
[----:B------:R-:W-:Y:S03]  /*19390*/  STL [R1+0x1540], R23 ;  /* 0x0015401701007387 */ /* 0x000fe60000100800 */
[----:B------:R-:W-:Y:S01]  /*193a0*/  IMAD.X R17, R17, 0x1, R9, P1 ;  /* 0x0000000111117824 */ /* 0x000fe200008e0609 */
[----:B------:R0:W2:Y:S04]  /*193b0*/  @!P0 LDG.E.U8 R75, desc[UR14][R20.64] ;  /* 0x0000000e144b8981 */ /* 0x0000a8000c1e1100 */
[----:B------:R-:W-:Y:S04]  /*193c0*/  STL [R1+0x154c], R22 ;  /* 0x00154c1601007387 */ /* 0x000fe80000100800 */
[----:B------:R1:W-:Y:S01]  /*193d0*/  STL [R1+0x1548], R17 ;  /* 0x0015481101007387 */ /* 0x0003e20000100800 */
[----:B0-----:R-:W-:-:S02]  /*193e0*/  @!P0 IMAD.MOV.U32 R20, RZ, RZ, R22 ;  /* 0x000000ffff148224 */ /* 0x001fc400078e0016 */
[----:B------:R-:W-:-:S05]  /*193f0*/  @!P0 IMAD.MOV.U32 R21, RZ, RZ, R17 ;  /* 0x000000ffff158224 */ /* 0x000fca00078e0011 */
[----:B------:R0:W2:Y:S01]  /*19400*/  @!P0 LDG.E.U8 R74, desc[UR14][R20.64] ;  /* 0x0000000e144a8981 */ /* 0x0000a2000c1e1100 */
[----:B-1----:R-:W-:Y:S01]  /*19410*/  VIADD R17, R73, 0xffffff81 ;  /* 0xffffff8149117836 */ /* 0x002fe20000000000 */
[----:B------:R-:W-:-:S04]  /*19420*/  IADD3 R22, P1, PT, R61, R2, RZ ;  /* 0x000000023d167210 */ /* 0x000fc80007f3e0ff */
[----:B------:R-:W-:Y:S01]  /*19430*/  ISETP.GE.U32.AND P0, PT, R17, 0x7fffff02, PT ;  /* 0x7fffff021100780c */ /* 0x000fe20003f06070 */
[----:B------:R-:W-:Y:S01]  /*19440*/  IMAD.X R23, R60, 0x1, R3, P1 ;  /* 0x000000013c177824 */ /* 0x000fe200008e0603 */
[----:B------:R-:W-:-:S11]  /*19450*/  PRMT R18, RZ, 0x7610, R18 ;  /* 0x00007610ff127816 */ /* 0x000fd60000000012 */
[----:B0-----:R-:W-:Y:S02]  /*19460*/  @!P0 IMAD.MOV.U32 R20, RZ, RZ, R22 ;  /* 0x000000ffff148224 */ /* 0x001fe400078e0016 */
[----:B------:R-:W-:-:S05]  /*19470*/  @!P0 IMAD.MOV.U32 R21, RZ, RZ, R23 ;  /* 0x000000ffff158224 */ /* 0x000fca00078e0017 */
[----:B------:R-:W2:Y:S04]  /*19480*/  @!P0 LDG.E.U8 R18, desc[UR14][R20.64] ;  /* 0x0000000e14128981 */ /* 0x000ea8000c1e1100 */
[----:B------:R-:W-:Y:S04]  /*19490*/  STL [R1+0x1554], R22 ;  /* 0x0015541601007387 */ /* 0x000fe80000100800 */
[----:B------:R-:W-:Y:S01]  /*194a0*/  STL [R1+0x1550], R23 ;  /* 0x0015501701007387 */ /* 0x000fe20000100800 */
[----:B------:R-:W-:-:S03]  /*194b0*/  PRMT R17, RZ, 0x7610, R17 ;  /* 0x00007610ff117816 */ /* 0x000fc60000000011 */
[----:B--2---:R0:W-:Y:S02]  /*194c0*/  STL [R1+0x4c], R18 ;  /* 0x00004c1201007387 */ /* 0x0041e40000100800 */
[----:B0-----:R-:W-:-:S05]  /*194d0*/  IADD3 R18, P1, PT, R61, R4, RZ ;  /* 0x000000043d127210 */ /* 0x001fca0007f3e0ff */
[----:B------:R-:W-:Y:S02]  /*194e0*/  IMAD.X R22, R60, 0x1, R5, P1 ;  /* 0x000000013c167824 */ /* 0x000fe400008e0605 */
[----:B------:R-:W-:Y:S02]  /*194f0*/  @!P0 IMAD.MOV.U32 R20, RZ, RZ, R18 ;  /* 0x000000ffff148224 */ /* 0x000fe400078e0012 */
        /* <DEDUP_REMOVED lines=10> */
[----:B------:R0:W2:Y:S04]  /*195a0*/  @!P0 LDG.E.U8 R10, desc[UR14][R20.64] ;  /* 0x0000000e140a8981 */ /* 0x0000a8000c1e1100 */
[----:B------:R-:W-:Y:S04]  /*195b0*/  STL [R1+0x1564], R17 ;  /* 0x0015641101007387 */ /* 0x000fe80000100800 */
[----:B------:R1:W-:Y:S01]  /*195c0*/  STL [R1+0x1560], R18 ;  /* 0x0015601201007387 */ /* 0x0003e20000100800 */
[----:B------:R-:W-:Y:S01]  /*195d0*/  IMAD.SHL.U32 R59, R49, 0x10, RZ ;  /* 0x00000010313b7824 */ /* 0x000fe200078e00ff */
[----:B------:R-:W-:-:S03]  /*195e0*/  PRMT R11, RZ, 0x7610, R11 ;  /* 0x00007610ff0b7816 */ /* 0x000fc6000000000b */
[----:B------:R-:W-:-:S05]  /*195f0*/  VIADD R35, R59, 0x1 ;  /* 0x000000013b237836 */ /* 0x000fca0000000000 */
[----:B------:R-:W-:Y:S02]  /*19600*/  IABS R22, R35 ;  /* 0x0000002300167213 */ /* 0x000fe40000000000 */
[----:B-1----:R-:W-:-:S03]  /*19610*/  IABS R18, R59 ;  /* 0x0000003b00127213 */ /* 0x002fc60000000000 */
[----:B0-----:R-:W-:-:S04]  /*19620*/  IMAD.HI.U32 R20, R16, R22, RZ ;  /* 0x0000001610147227 */ /* 0x001fc800078e00ff */
[----:B------:R-:W-:Y:S02]  /*19630*/  IMAD.MOV R20, RZ, RZ, -R20 ;  /* 0x000000ffff147224 */ /* 0x000fe400078e0a14 */
[----:B------:R-:W-:Y:S02]  /*19640*/  VIADD R37, R59, 0x3 ;  /* 0x000000033b257836 */ /* 0x000fe40000000000 */
[----:B------:R-:W-:-:S04]  /*19650*/  IMAD.HI.U32 R17, R16, R18, RZ ;  /* 0x0000001210117227 */ /* 0x000fc800078e00ff */
[----:B------:R-:W-:Y:S01]  /*19660*/  IMAD R22, R13, R20, R22 ;  /* 0x000000140d167224 */ /* 0x000fe200078e0216 */
[----:B------:R-:W-:Y:S01]  /*19670*/  IABS R20, R37 ;  /* 0x0000002500147213 */ /* 0x000fe20000000000 */
[----:B------:R-:W-:Y:S02]  /*19680*/  IMAD.MOV R17, RZ, RZ, -R17 ;  /* 0x000000ffff117224 */ /* 0x000fe400078e0a11 */
[----:B------:R-:W-:Y:S02]  /*19690*/  VIADD R40, R59, 0x6 ;  /* 0x000000063b287836 */ /* 0x000fe40000000000 */
[----:B------:R-:W-:Y:S02]  /*196a0*/  IMAD R18, R13, R17, R18 ;  /* 0x000000110d127224 */ /* 0x000fe400078e0212 */
[----:B------:R-:W-:Y:S01]  /*196b0*/  IMAD.HI.U32 R17, R16, R20, RZ ;  /* 0x0000001410117227 */ /* 0x000fe200078e00ff */
[----:B------:R-:W-:-:S03]  /*196c0*/  IABS R30, R40 ;  /* 0x00000028001e7213 */ /* 0x000fc60000000000 */
[C---:B------:R-:W-:Y:S02]  /*196d0*/  VIADD R38, R59.reuse, 0x2 ;  /* 0x000000023b267836 */ /* 0x040fe40000000000 */
[----:B------:R-:W-:Y:S02]  /*196e0*/  IMAD.MOV R17, RZ, RZ, -R17 ;  /* 0x000000ffff117224 */ /* 0x000fe400078e0a11 */
[----:B------:R-:W-:Y:S01]  /*196f0*/  VIADD R46, R59, 0x9 ;  /* 0x000000093b2e7836 */ /* 0x000fe20000000000 */
[----:B------:R-:W-:Y:S01]  /*19700*/  IABS R21, R38 ;  /* 0x0000002600157213 */ /* 0x000fe20000000000 */
[----:B------:R-:W-:Y:S02]  /*19710*/  IMAD R20, R13, R17, R20 ;  /* 0x000000110d147224 */ /* 0x000fe400078e0214 */
[----:B------:R-:W-:-:S04]  /*19720*/  IMAD.HI.U32 R17, R16, R30, RZ ;  /* 0x0000001e10117227 */ /* 0x000fc800078e00ff */
[----:B------:R-:W-:Y:S01]  /*19730*/  IMAD.MOV.U32 R70, RZ, RZ, R27 ;  /* 0x000000ffff467224 */ /* 0x000fe200078e001b */
[----:B------:R-:W-:Y:S01]  /*19740*/  IABS R27, R46 ;  /* 0x0000002e001b7213 */ /* 0x000fe20000000000 */
[----:B------:R-:W-:Y:S02]  /*19750*/  VIADD R36, R59, 0x4 ;  /* 0x000000043b247836 */ /* 0x000fe40000000000 */
[----:B------:R-:W-:Y:S02]  /*19760*/  IMAD.MOV R17, RZ, RZ, -R17 ;  /* 0x000000ffff117224 */ /* 0x000fe400078e0a11 */
[----:B------:R-:W-:Y:S01]  /*19770*/  IMAD.HI.U32 R23, R16, R21, RZ ;  /* 0x0000001510177227 */ /* 0x000fe200078e00ff */
[----:B------:R-:W-:-:S03]  /*19780*/  IABS R32, R36 ;  /* 0x0000002400207213 */ /* 0x000fc60000000000 */
[----:B------:R-:W-:Y:S02]  /*19790*/  IMAD R30, R13, R17, R30 ;  /* 0x000000110d1e7224 */ /* 0x000fe400078e021e */
[----:B------:R-:W-:Y:S02]  /*197a0*/  IMAD.MOV R23, RZ, RZ, -R23 ;  /* 0x000000ffff177224 */ /* 0x000fe400078e0a17 */
[----:B------:R-:W-:Y:S02]  /*197b0*/  VIADD R42, R59, 0x5 ;  /* 0x000000053b2a7836 */ /* 0x000fe40000000000 */
[----:B------:R-:W-:-:S03]  /*197c0*/  IMAD.HI.U32 R17, R16, R27, RZ ;  /* 0x0000001b10117227 */ /* 0x000fc600078e00ff */
[----:B------:R-:W-:Y:S01]  /*197d0*/  IABS R31, R42 ;  /* 0x0000002a001f7213 */ /* 0x000fe20000000000 */
[----:B------:R-:W-:Y:S02]  /*197e0*/  IMAD R21, R13, R23, R21 ;  /* 0x000000170d157224 */ /* 0x000fe400078e0215 */
[C---:B------:R-:W-:Y:S02]  /*197f0*/  VIADD R39, R59.reuse, 0x7 ;  /* 0x000000073b277836 */ /* 0x040fe40000000000 */
[----:B------:R-:W-:Y:S02]  /*19800*/  IMAD.MOV R17, RZ, RZ, -R17 ;  /* 0x000000ffff117224 */ /* 0x000fe400078e0a11 */
[----:B------:R-:W-:Y:S02]  /*19810*/  VIADD R34, R59, 0xf ;  /* 0x0000000f3b227836 */ /* 0x000fe40000000000 */
[----:B------:R-:W-:-:S04]  /*19820*/  IMAD.HI.U32 R23, R16, R32, RZ ;  /* 0x0000002010177227 */ /* 0x000fc800078e00ff */
[----:B------:R-:W-:Y:S01]  /*19830*/  IMAD.MOV.U32 R72, RZ, RZ, R29 ;  /* 0x000000ffff487224 */ /* 0x000fe200078e001d */
[----:B------:R-:W-:Y:S01]  /*19840*/  IABS R29, R39 ;  /* 0x00000027001d7213 */ /* 0x000fe20000000000 */
[----:B------:R-:W-:Y:S01]  /*19850*/  IMAD R27, R13, R17, R27 ;  /* 0x000000110d1b7224 */ /* 0x000fe200078e021b */
[----:B------:R-:W-:Y:S01]  /*19860*/  IABS R17, R34 ;  /* 0x0000002200117213 */ /* 0x000fe20000000000 */
[----:B------:R-:W-:Y:S02]  /*19870*/  IMAD.MOV.U32 R67, RZ, RZ, R24 ;  /* 0x000000ffff437224 */ /* 0x000fe400078e0018 */
[----:B------:R-:W-:Y:S02]  /*19880*/  IMAD.MOV R23, RZ, RZ, -R23 ;  /* 0x000000ffff177224 */ /* 0x000fe400078e0a17 */
[----:B------:R-:W-:Y:S02]  /*19890*/  VIADD R47, R59, 0x8 ;  /* 0x000000083b2f7836 */ /* 0x000fe40000000000 */
[----:B------:R-:W-:Y:S01]  /*198a0*/  IMAD.HI.U32 R24, R16, R31, RZ ;  /* 0x0000001f10187227 */ /* 0x000fe200078e00ff */
[----:B--2---:R0:W-:Y:S02]  /*198b0*/  STL [R1+0x1758], R10 ;  /* 0x0017580a01007387 */ /* 0x0041e40000100800 */
[----:B0-----:R-:W-:-:S02]  /*198c0*/  IADD3 R10, P1, PT, R61, R8, RZ ;  /* 0x000000083d0a7210 */ /* 0x001fc40007f3e0ff */
[----:B------:R-:W-:Y:S03]  /*198d0*/  STL [R1+0x173c], R59 ;  /* 0x00173c3b01007387 */ /* 0x000fe60000100800 */
[----:B------:R-:W-:Y:S01]  /*198e0*/  IMAD.X R60, R60, 0x1, R9, P1 ;  /* 0x000000013c3c7824 */ /* 0x000fe200008e0609 */
[----:B------:R-:W-:Y:S03]  /*198f0*/  STL [R1+0x156c], R10 ;  /* 0x00156c0a01007387 */ /* 0x000fe60000100800 */
[----:B------:R-:W-:Y:S01]  /*19900*/  @!P0 IMAD.MOV.U32 R61, RZ, RZ, R60 ;  /* 0x000000ffff3d8224 */ /* 0x000fe200078e003c */
[----:B------:R0:W-:Y:S02]  /*19910*/  STL [R1+0x1568], R60 ;  /* 0x0015683c01007387 */ /* 0x0001e40000100800 */
[----:B0-----:R-:W-:-:S05]  /*19920*/  @!P0 IMAD.MOV.U32 R60, RZ, RZ, R10 ;  /* 0x000000ffff3c8224 */ /* 0x001fca00078e000a */
[----:B------:R-:W2:Y:S01]  /*19930*/  @!P0 LDG.E.U8 R11, desc[UR14][R60.64] ;  /* 0x0000000e3c0b8981 */ /* 0x000ea2000c1e1100 */
[----:B------:R-:W-:Y:S01]  /*19940*/  IMAD.MOV.U32 R71, RZ, RZ, R28 ;  /* 0x000000ffff477224 */ /* 0x000fe200078e001c */
[----:B------:R-:W-:Y:S01]  /*19950*/  IABS R28, R47 ;  /* 0x0000002f001c7213 */ /* 0x000fe20000000000 */
[----:B------:R-:W-:Y:S02]  /*19960*/  IMAD R32, R13, R23, R32 ;  /* 0x000000170d207224 */ /* 0x000fe400078e0220 */
[----:B------:R-:W-:Y:S02]  /*19970*/  VIADD R45, R59, 0xa ;  /* 0x0000000a3b2d7836 */ /* 0x000fe40000000000 */
[----:B------:R-:W-:Y:S02]  /*19980*/  IMAD.MOV R24, RZ, RZ, -R24 ;  /* 0x000000ffff187224 */ /* 0x000fe400078e0a18 */
[----:B------:R-:W-:-:S04]  /*19990*/  IMAD.HI.U32 R23, R16, R29, RZ ;  /* 0x0000001d10177227 */ /* 0x000fc800078e00ff */
[----:B------:R-:W-:-:S04]  /*199a0*/  IMAD.HI.U32 R49, R16, R17, RZ ;  /* 0x0000001110317227 */ /* 0x000fc800078e00ff */
[----:B------:R-:W-:Y:S01]  /*199b0*/  IMAD.MOV.U32 R69, RZ, RZ, R26 ;  /* 0x000000ffff457224 */ /* 0x000fe200078e001a */
[----:B------:R-:W-:Y:S01]  /*199c0*/  IABS R26, R45 ;  /* 0x0000002d001a7213 */ /* 0x000fe20000000000 */
[----:B------:R-:W-:Y:S02]  /*199d0*/  IMAD R31, R13, R24, R31 ;  /* 0x000000180d1f7224 */ /* 0x000fe400078e021f */
[----:B------:R-:W-:Y:S02]  /*199e0*/  IMAD.MOV R23, RZ, RZ, -R23 ;  /* 0x000000ffff177224 */ /* 0x000fe400078e0a17 */
[----:B------:R-:W-:Y:S02]  /*199f0*/  VIADD R48, R59, 0xb ;  /* 0x0000000b3b307836 */ /* 0x000fe40000000000 */
[----:B------:R-:W-:Y:S02]  /*19a00*/  IMAD.MOV R49, RZ, RZ, -R49 ;  /* 0x000000ffff317224 */ /* 0x000fe400078e0a31 */
[----:B------:R-:W-:-:S04]  /*19a10*/  IMAD.HI.U32 R24, R16, R28, RZ ;  /* 0x0000001c10187227 */ /* 0x000fc800078e00ff */
[----:B------:R-:W-:Y:S01]  /*19a20*/  IMAD.MOV.U32 R68, RZ, RZ, R25 ;  /* 0x000000ffff447224 */ /* 0x000fe200078e0019 */
[----:B------:R-:W-:Y:S01]  /*19a30*/  IABS R25, R48 ;  /* 0x0000003000197213 */ /* 0x000fe20000000000 */
[C---:B------:R-:W-:Y:S02]  /*19a40*/  IMAD R29, R13.reuse, R23, R29 ;  /* 0x000000170d1d7224 */ /* 0x040fe400078e021d */
[C---:B------:R-:W-:Y:S02]  /*19a50*/  IMAD R17, R13.reuse, R49, R17 ;  /* 0x000000310d117224 */ /* 0x040fe400078e0211 */
[----:B------:R-:W-:Y:S02]  /*19a60*/  IMAD.MOV R24, RZ, RZ, -R24 ;  /* 0x000000ffff187224 */ /* 0x000fe400078e0a18 */
[----:B------:R-:W-:Y:S01]  /*19a70*/  IMAD.HI.U32 R23, R16, R26, RZ ;  /* 0x0000001a10177227 */ /* 0x000fe200078e00ff */
[C---:B------:R-:W-:Y:S02]  /*19a80*/  ISETP.GT.U32.AND P1, PT, R13.reuse, R18, PT ;  /* 0x000000120d00720c */ /* 0x040fe40003f24070 */
[C---:B------:R-:W-:Y:S01]  /*19a90*/  ISETP.GT.U32.AND P4, PT, R13.reuse, R17, PT ;  /* 0x000000110d00720c */ /* 0x040fe20003f84070 */
[----:B------:R-:W-:-:S02]  /*19aa0*/  IMAD R28, R13, R24, R28 ;  /* 0x000000180d1c7224 */ /* 0x000fc400078e021c */
[----:B------:R-:W-:Y:S02]  /*19ab0*/  IMAD.MOV R23, RZ, RZ, -R23 ;  /* 0x000000ffff177224 */ /* 0x000fe400078e0a17 */
[----:B------:R-:W-:Y:S02]  /*19ac0*/  VIADD R44, R59, 0xd ;  /* 0x0000000d3b2c7836 */ /* 0x000fe40000000000 */
[----:B------:R-:W-:-:S04]  /*19ad0*/  IMAD.HI.U32 R24, R16, R25, RZ ;  /* 0x0000001910187227 */ /* 0x000fc800078e00ff */
[----:B------:R-:W-:Y:S01]  /*19ae0*/  IMAD R26, R13, R23, R26 ;  /* 0x000000170d1a7224 */ /* 0x000fe200078e021a */
[----:B------:R-:W-:Y:S01]  /*19af0*/  IABS R23, R44 ;  /* 0x0000002c00177213 */ /* 0x000fe20000000000 */
[----:B------:R-:W-:Y:S02]  /*19b00*/  IMAD.MOV R24, RZ, RZ, -R24 ;  /* 0x000000ffff187224 */ /* 0x000fe400078e0a18 */
[----:B------:R-:W-:Y:S01]  /*19b10*/  VIADD R43, R59, 0xc ;  /* 0x0000000c3b2b7836 */ /* 0x000fe20000000000 */
[C---:B------:R-:W-:Y:S01]  /*19b20*/  ISETP.GT.U32.AND P0, PT, R13.reuse, R20, PT ;  /* 0x000000140d00720c */ /* 0x040fe20003f04070 */
[C---:B------:R-:W-:Y:S02]  /*19b30*/  IMAD R25, R13.reuse, R24, R25 ;  /* 0x000000180d197224 */ /* 0x040fe400078e0219 */
[----:B------:R-:W-:Y:S01]  /*19b40*/  IMAD.HI.U32 R41, R16, R23, RZ ;  /* 0x0000001710297227 */ /* 0x000fe200078e00ff */
[----:B------:R-:W-:Y:S02]  /*19b50*/  IABS R24, R43 ;  /* 0x0000002b00187213 */ /* 0x000fe40000000000 */
[C---:B------:R-:W-:Y:S01]  /*19b60*/  ISETP.GT.U32.AND P5, PT, R13.reuse, R22, PT ;  /* 0x000000160d00720c */ /* 0x040fe20003fa4070 */
[--C-:B------:R-:W-:Y:S01]  /*19b70*/  @!P1 IMAD.IADD R18, R18, 0x1, -R13.reuse ;  /* 0x0000000112129824 */ /* 0x100fe200078e0a0d */
[----:B------:R-:W-:Y:S01]  /*19b80*/  ISETP.GT.U32.AND P2, PT, R13, R21, PT ;  /* 0x000000150d00720c */ /* 0x000fe20003f44070 */
[----:B------:R-:W-:Y:S01]  /*19b90*/  @!P4 IMAD.IADD R17, R17, 0x1, -R13 ;  /* 0x000000011111c824 */ /* 0x000fe200078e0a0d */
[C---:B------:R-:W-:Y:S01]  /*19ba0*/  ISETP.GT.U32.AND P1, PT, R13.reuse, R32, PT ;  /* 0x000000200d00720c */ /* 0x040fe20003f24070 */
[----:B------:R-:W-:Y:S01]  /*19bb0*/  IMAD.MOV R41, RZ, RZ, -R41 ;  /* 0x000000ffff297224 */ /* 0x000fe200078e0a29 */
[----:B------:R-:W-:Y:S01]  /*19bc0*/  ISETP.GT.U32.AND P4, PT, R13, R31, PT ;  /* 0x0000001f0d00720c */ /* 0x000fe20003f84070 */
[----:B------:R-:W-:-:S04]  /*19bd0*/  IMAD.HI.U32 R33, R16, R24, RZ ;  /* 0x0000001810217227 */ /* 0x000fc800078e00ff */
[----:B------:R-:W-:Y:S02]  /*19be0*/  IMAD R23, R13, R41, R23 ;  /* 0x000000290d177224 */ /* 0x000fe400078e0217 */
[----:B------:R-:W-:Y:S02]  /*19bf0*/  IMAD.MOV R33, RZ, RZ, -R33 ;  /* 0x000000ffff217224 */ /* 0x000fe400078e0a21 */
[----:B------:R-:W-:Y:S02]  /*19c00*/  VIADD R41, R59, 0xe ;  /* 0x0000000e3b297836 */ /* 0x000fe40000000000 */
[C---:B------:R-:W-:Y:S02]  /*19c10*/  IMAD R24, R13.reuse, R33, R24 ;  /* 0x000000210d187224 */ /* 0x040fe400078e0218 */
[--C-:B------:R-:W-:Y:S01]  /*19c20*/  @!P0 IMAD.IADD R20, R20, 0x1, -R13.reuse ;  /* 0x0000000114148824 */ /* 0x100fe200078e0a0d */
[----:B------:R-:W-:Y:S02]  /*19c30*/  IABS R33, R41 ;  /* 0x0000002900217213 */ /* 0x000fe40000000000 */
[C---:B------:R-:W-:Y:S01]  /*19c40*/  ISETP.GT.U32.AND P0, PT, R13.reuse, R28, PT ;  /* 0x0000001c0d00720c */ /* 0x040fe20003f04070 */
[--C-:B------:R-:W-:Y:S01]  /*19c50*/  @!P5 IMAD.IADD R22, R22, 0x1, -R13.reuse ;  /* 0x000000011616d824 */ /* 0x100fe200078e0a0d */
[----:B------:R-:W-:Y:S01]  /*19c60*/  ISETP.GT.U32.AND P5, PT, R13, R30, PT ;  /* 0x0000001e0d00720c */ /* 0x000fe20003fa4070 */
[--C-:B------:R-:W-:Y:S01]  /*19c70*/  @!P2 IMAD.IADD R21, R21, 0x1, -R13.reuse ;  /* 0x000000011515a824 */ /* 0x100fe200078e0a0d */
[C---:B------:R-:W-:Y:S01]  /*19c80*/  ISETP.GT.U32.AND P2, PT, R13.reuse, R29, PT ;  /* 0x0000001d0d00720c */ /* 0x040fe20003f44070 */
[--C-:B------:R-:W-:Y:S01]  /*19c90*/  @!P1 IMAD.IADD R32, R32, 0x1, -R13.reuse ;  /* 0x0000000120209824 */ /* 0x100fe200078e0a0d */
[----:B------:R-:W-:Y:S01]  /*19ca0*/  ISETP.GT.U32.AND P1, PT, R13, R27, PT ;  /* 0x0000001b0d00720c */ /* 0x000fe20003f24070 */
[----:B------:R-:W-:Y:S01]  /*19cb0*/  @!P4 IMAD.IADD R31, R31, 0x1, -R13 ;  /* 0x000000011f1fc824 */ /* 0x000fe200078e0a0d */
[----:B------:R-:W-:Y:S01]  /*19cc0*/  ISETP.GT.U32.AND P4, PT, R13, R26, PT ;  /* 0x0000001a0d00720c */ /* 0x000fe20003f84070 */
[----:B------:R-:W-:-:S04]  /*19cd0*/  IMAD.HI.U32 R16, R16, R33, RZ ;  /* 0x0000002110107227 */ /* 0x000fc800078e00ff */
[----:B------:R-:W-:Y:S02]  /*19ce0*/  IMAD.MOV R16, RZ, RZ, -R16 ;  /* 0x000000ffff107224 */ /* 0x000fe400078e0a10 */
[----:B------:R-:W-:Y:S01]  /*19cf0*/  @!P0 IMAD.IADD R28, R28, 0x1, -R13 ;  /* 0x000000011c1c8824 */ /* 0x000fe200078e0a0d */
[C---:B------:R-:W-:Y:S01]  /*19d00*/  ISETP.GT.U32.AND P0, PT, R13.reuse, R23, PT ;  /* 0x000000170d00720c */ /* 0x040fe20003f04070 */
[C---:B------:R-:W-:Y:S02]  /*19d10*/  IMAD R16, R13.reuse, R16, R33 ;  /* 0x000000100d107224 */ /* 0x040fe400078e0221 */
[--C-:B------:R-:W-:Y:S01]  /*19d20*/  @!P5 IMAD.IADD R30, R30, 0x1, -R13.reuse ;  /* 0x000000011e1ed824 */ /* 0x100fe200078e0a0d */
[----:B------:R-:W-:Y:S01]  /*19d30*/  ISETP.GT.U32.AND P5, PT, R13, R25, PT ;  /* 0x000000190d00720c */ /* 0x000fe20003fa4070 */
[--C-:B------:R-:W-:Y:S01]  /*19d40*/  @!P2 IMAD.IADD R29, R29, 0x1, -R13.reuse ;  /* 0x000000011d1da824 */ /* 0x100fe200078e0a0d */
[----:B------:R-:W-:Y:S01]  /*19d50*/  ISETP.GT.U32.AND P2, PT, R13, R24, PT ;  /* 0x000000180d00720c */ /* 0x000fe20003f44070 */
[--C-:B------:R-:W-:Y:S01]  /*19d60*/  @!P1 IMAD.IADD R27, R27, 0x1, -R13.reuse ;  /* 0x000000011b1b9824 */ /* 0x100fe200078e0a0d */
[C---:B------:R-:W-:Y:S01]  /*19d70*/  ISETP.GT.U32.AND P1, PT, R13.reuse, R16, PT ;  /* 0x000000100d00720c */ /* 0x040fe20003f24070 */
[----:B------:R-:W-:Y:S01]  /*19d80*/  @!P4 IMAD.IADD R26, R26, 0x1, -R13 ;  /* 0x000000011a1ac824 */ /* 0x000fe200078e0a0d */
[----:B------:R-:W-:-:S03]  /*19d90*/  ISETP.GT.U32.AND P4, PT, R13, R18, PT ;  /* 0x000000120d00720c */ /* 0x000fc60003f84070 */
[----:B------:R-:W-:Y:S01]  /*19da0*/  @!P0 IMAD.IADD R23, R23, 0x1, -R13 ;  /* 0x0000000117178824 */ /* 0x000fe200078e0a0d */
[----:B------:R-:W-:-:S03]  /*19db0*/  ISETP.GT.U32.AND P0, PT, R13, R21, PT ;  /* 0x000000150d00720c */ /* 0x000fc60003f04070 */
[--C-:B------:R-:W-:Y:S01]  /*19dc0*/  @!P5 IMAD.IADD R25, R25, 0x1, -R13.reuse ;  /* 0x000000011919d824 */ /* 0x100fe200078e0a0d */
[C---:B------:R-:W-:Y:S01]  /*19dd0*/  ISETP.GT.U32.AND P5, PT, R13.reuse, R17, PT ;  /* 0x000000110d00720c */ /* 0x040fe20003fa4070 */
[--C-:B------:R-:W-:Y:S01]  /*19de0*/  @!P2 IMAD.IADD R24, R24, 0x1, -R13.reuse ;  /* 0x000000011818a824 */ /* 0x100fe200078e0a0d */
[C---:B------:R-:W-:Y:S01]  /*19df0*/  ISETP.GT.U32.AND P2, PT, R13.reuse, R22, PT ;  /* 0x000000160d00720c */ /* 0x040fe20003f44070 */
        /* <DEDUP_REMOVED lines=21> */
[----:B------:R-:W-:Y:S01]  /*19f50*/  ISETP.GT.U32.AND P1, PT, R13, R23, PT ;  /* 0x000000170d00720c */ /* 0x000fe20003f24070 */
[----:B------:R-:W-:Y:S01]  /*19f60*/  @!P4 IMAD.IADD R27, R27, 0x1, -R13 ;  /* 0x000000011b1bc824 */ /* 0x000fe200078e0a0d */
[----:B------:R-:W-:Y:S01]  /*19f70*/  ISETP.GT.U32.AND P4, PT, R13, R16, PT ;  /* 0x000000100d00720c */ /* 0x000fe20003f84070 */
[----:B------:R-:W-:Y:S02]  /*19f80*/  VIADD R33, R73, 0xffffff80 ;  /* 0xffffff8049217836 */ /* 0x000fe40000000000 */
[----:B------:R-:W-:-:S02]  /*19f90*/  IMAD R14, R14, 0x7f, RZ ;  /* 0x0000007f0e0e7824 */ /* 0x000fc400078e02ff */
[--C-:B------:R-:W-:Y:S01]  /*19fa0*/  @!P0 IMAD.IADD R24, R24, 0x1, -R13.reuse ;  /* 0x0000000118188824 */ /* 0x100fe200078e0a0d */
[----:B------:R-:W-:Y:S01]  /*19fb0*/  ISETP.GE.U32.AND P0, PT, R33, 0x7fffff01, PT ;  /* 0x7fffff012100780c */ /* 0x000fe20003f06070 */
[--C-:B------:R-:W-:Y:S02]  /*19fc0*/  @!P5 IMAD.IADD R26, R26, 0x1, -R13.reuse ;  /* 0x000000011a1ad824 */ /* 0x100fe400078e0a0d */
[--C-:B------:R-:W-:Y:S02]  /*19fd0*/  @!P2 IMAD.IADD R25, R25, 0x1, -R13.reuse ;  /* 0x000000011919a824 */ /* 0x100fe400078e0a0d */
[--C-:B------:R-:W-:Y:S02]  /*19fe0*/  @!P1 IMAD.IADD R23, R23, 0x1, -R13.reuse ;  /* 0x0000000117179824 */ /* 0x100fe400078e0a0d */
[----:B------:R-:W-:Y:S01]  /*19ff0*/  @!P4 IMAD.IADD R16, R16, 0x1, -R13 ;  /* 0x000000011010c824 */ /* 0x000fe200078e0a0d */
[----:B------:R-:W-:Y:S02]  /*1a000*/  SHF.R.S32.HI R13, RZ, 0x1f, R14 ;  /* 0x0000001fff0d7819 */ /* 0x000fe4000001140e */
[----:B------:R-:W-:-:S02]  /*1a010*/  IADD3 R10, P4, PT, R14, R2, RZ ;  /* 0x000000020e0a7210 */ /* 0x000fc40007f9e0ff */
[----:B------:R-:W-:Y:S02]  /*1a020*/  ISETP.GE.AND P5, PT, R35, RZ, PT ;  /* 0x000000ff2300720c */ /* 0x000fe40003fa6270 */
[----:B------:R-:W-:Y:S01]  /*1a030*/  ISETP.GE.AND P2, PT, R34, RZ, PT ;  /* 0x000000ff2200720c */ /* 0x000fe20003f46270 */
[----:B------:R-:W-:Y:S01]  /*1a040*/  @!P0 IMAD.MOV.U32 R34, RZ, RZ, R10 ;  /* 0x000000ffff228224 */ /* 0x000fe200078e000a */
[----:B------:R-:W-:Y:S01]  /*1a050*/  PRMT R49, RZ, 0x7610, R49 ;  /* 0x00007610ff317816 */ /* 0x000fe20000000031 */
[----:B--2---:R-:W-:Y:S04]  /*1a060*/  STL [R1+0x175c], R11 ;  /* 0x00175c0b01007387 */ /* 0x004fe80000100800 */
[----:B------:R0:W-:Y:S02]  /*1a070*/  STL [R1+0x1760], R2 ;  /* 0x0017600201007387 */ /* 0x0001e40000100800 */
[----:B0-----:R-:W-:-:S04]  /*1a080*/  IMAD.X R2, R13, 0x1, R3, P4 ;  /* 0x000000010d027824 */ /* 0x001fc800020e0603 */
[----:B------:R-:W-:-:S05]  /*1a090*/  @!P0 IMAD.MOV.U32 R35, RZ, RZ, R2 ;  /* 0x000000ffff238224 */ /* 0x000fca00078e0002 */
[----:B------:R0:W2:Y:S01]  /*1a0a0*/  @!P0 LDG.E.U8 R49, desc[UR14][R34.64] ;  /* 0x0000000e22318981 */ /* 0x0000a2000c1e1100 */
[----:B------:R-:W-:-:S03]  /*1a0b0*/  ISETP.GE.AND P1, PT, R59, RZ, PT ;  /* 0x000000ff3b00720c */ /* 0x000fc60003f26270 */
[----:B------:R-:W-:Y:S04]  /*1a0c0*/  STL [R1+0x2c4], R10 ;  /* 0x0002c40a01007387 */ /* 0x000fe80000100800 */
[----:B------:R-:W-:Y:S04]  /*1a0d0*/  STL [R1+0x1764], R3 ;  /* 0x0017640301007387 */ /* 0x000fe80000100800 */
[----:B------:R1:W-:Y:S01]  /*1a0e0*/  STL [R1+0x2bc], R2 ;  /* 0x0002bc0201007387 */ /* 0x0003e20000100800 */
[----:B------:R-:W-:Y:S01]  /*1a0f0*/  @!P2 IMAD.MOV R17, RZ, RZ, -R17 ;  /* 0x000000ffff11a224 */ /* 0x000fe200078e0a11 */
[----:B------:R-:W-:Y:S01]  /*1a100*/  ISETP.GE.AND P2, PT, R36, RZ, PT ;  /* 0x000000ff2400720c */ /* 0x000fe20003f46270 */
[----:B------:R-:W-:Y:S01]  /*1a110*/  @!P1 IMAD.MOV R18, RZ, RZ, -R18 ;  /* 0x000000ffff129224 */ /* 0x000fe200078e0a12 */
[----:B-1----:R-:W-:-:S02]  /*1a120*/  IADD3 R2, P6, PT, R14, R4, RZ ;  /* 0x000000040e027210 */ /* 0x002fc40007fde0ff */
[----:B------:R-:W-:-:S03]  /*1a130*/  ISETP.GE.AND P1, PT, R37, RZ, PT ;  /* 0x000000ff2500720c */ /* 0x000fc60003f26270 */
[----:B------:R-:W-:Y:S01]  /*1a140*/  IMAD.X R3, R13, 0x1, R5, P6 ;  /* 0x000000010d037824 */ /* 0x000fe200030e0605 */
[----:B0-----:R-:W-:Y:S01]  /*1a150*/  PRMT R35, RZ, 0x7610, R35 ;  /* 0x00007610ff237816 */ /* 0x001fe20000000023 */
[----:B------:R-:W-:Y:S02]  /*1a160*/  @!P0 IMAD.MOV.U32 R36, RZ, RZ, R2 ;  /* 0x000000ffff248224 */ /* 0x000fe400078e0002 */
[----:B------:R-:W-:-:S05]  /*1a170*/  @!P0 IMAD.MOV.U32 R37, RZ, RZ, R3 ;  /* 0x000000ffff258224 */ /* 0x000fca00078e0003 */
[----:B------:R0:W3:Y:S01]  /*1a180*/  @!P0 LDG.E.U8 R35, desc[UR14][R36.64] ;  /* 0x0000000e24238981 */ /* 0x0000e2000c1e1100 */
[----:B------:R-:W-:Y:S02]  /*1a190*/  PRMT R34, RZ, 0x7610, R34 ;  /* 0x00007610ff227816 */ /* 0x000fe40000000022 */
[----:B------:R-:W-:Y:S01]  /*1a1a0*/  PRMT R33, RZ, 0x7610, R33 ;  /* 0x00007610ff217816 */ /* 0x000fe20000000021 */
[----:B--2---:R-:W-:Y:S04]  /*1a1b0*/  STL [R1+0x1768], R49 ;  /* 0x0017683101007387 */ /* 0x004fe80000100800 */
[----:B------:R-:W-:Y:S04]  /*1a1c0*/  STL [R1+0x176c], R4 ;  /* 0x00176c0401007387 */ /* 0x000fe80000100800 */
[----:B------:R-:W-:Y:S04]  /*1a1d0*/  STL [R1+0x1770], R5 ;  /* 0x0017700501007387 */ /* 0x000fe80000100800 */
[----:B------:R1:W-:Y:S04]  /*1a1e0*/  STL [R1+0x66c], R2 ;  /* 0x00066c0201007387 */ /* 0x0003e80000100800 */
[----:B------:R2:W-:Y:S01]  /*1a1f0*/  STL [R1+0x668], R3 ;  /* 0x0006680301007387 */ /* 0x0005e20000100800 */
[----:B-1----:R-:W-:-:S05]  /*1a200*/  IADD3 R2, P6, PT, R14, R6, RZ ;  /* 0x000000060e027210 */ /* 0x002fca0007fde0ff */
[----:B--2---:R-:W-:Y:S02]  /*1a210*/  IMAD.X R3, R13, 0x1, R7, P6 ;  /* 0x000000010d037824 */ /* 0x004fe400030e0607 */
[----:B0-----:R-:W-:Y:S02]  /*1a220*/  @!P0 IMAD.MOV.U32 R36, RZ, RZ, R2 ;  /* 0x000000ffff248224 */ /* 0x001fe400078e0002 */
[----:B------:R-:W-:-:S05]  /*1a230*/  @!P0 IMAD.MOV.U32 R37, RZ, RZ, R3 ;  /* 0x000000ffff258224 */ /* 0x000fca00078e0003 */
[----:B------:R0:W2:Y:S04]  /*1a240*/  @!P0 LDG.E.U8 R34, desc[UR14][R36.64] ;  /* 0x0000000e24228981 */ /* 0x0000a8000c1e1100 */
[----:B---3--:R-:W-:Y:S04]  /*1a250*/  STL [R1+0x1774], R35 ;  /* 0x0017742301007387 */ /* 0x008fe80000100800 */
[----:B------:R-:W-:Y:S04]  /*1a260*/  STL [R1+0x1778], R6 ;  /* 0x0017780601007387 */ /* 0x000fe80000100800 */
[----:B------:R-:W-:Y:S04]  /*1a270*/  STL [R1+0x177c], R7 ;  /* 0x00177c0701007387 */ /* 0x000fe80000100800 */
[----:B------:R1:W-:Y:S04]  /*1a280*/  STL [R1+0x674], R2 ;  /* 0x0006740201007387 */ /* 0x0003e80000100800 */
[----:B------:R3:W-:Y:S01]  /*1a290*/  STL [R1+0x670], R3 ;  /* 0x0006700301007387 */ /* 0x0007e20000100800 */
[----:B-1----:R-:W-:-:S05]  /*1a2a0*/  IADD3 R2, P6, PT, R14, R8, RZ ;  /* 0x000000080e027210 */ /* 0x002fca0007fde0ff */
[----:B---3--:R-:W-:Y:S02]  /*1a2b0*/  IMAD.X R3, R13, 0x1, R9, P6 ;  /* 0x000000010d037824 */ /* 0x008fe400030e0609 */
[----:B0-----:R-:W-:Y:S02]  /*1a2c0*/  @!P0 IMAD.MOV.U32 R36, RZ, RZ, R2 ;  /* 0x000000ffff248224 */ /* 0x001fe400078e0002 */
[----:B------:R-:W-:-:S05]  /*1a2d0*/  @!P0 IMAD.MOV.U32 R37, RZ, RZ, R3 ;  /* 0x000000ffff258224 */ /* 0x000fca00078e0003 */
[----:B------:R-:W3:Y:S01]  /*1a2e0*/  @!P0 LDG.E.U8 R33, desc[UR14][R36.64] ;  /* 0x0000000e24218981 */ /* 0x000ee2000c1e1100 */
[----:B------:R-:W-:Y:S01]  /*1a2f0*/  IMAD.MOV.U32 R66, RZ, RZ, R72 ;  /* 0x000000ffff427224 */ /* 0x000fe200078e0048 */
[----:B------:R-:W-:Y:S01]  /*1a300*/  ISETP.GE.AND P4, PT, R38, RZ, PT ;  /* 0x000000ff2600720c */ /* 0x000fe20003f86270 */
[----:B------:R-:W0:Y:S01]  /*1a310*/  S2R R0, SR_TID.X ;  /* 0x0000000000007919 */ /* 0x000e220000002100 */
[----:B------:R-:W-:Y:S01]  /*1a320*/  @!P5 IMAD.MOV R22, RZ, RZ, -R22 ;  /* 0x000000ffff16d224 */ /* 0x000fe200078e0a16 */
[----:B------:R-:W-:Y:S01]  /*1a330*/  ISETP.GE.AND P5, PT, R42, RZ, PT ;  /* 0x000000ff2a00720c */ /* 0x000fe20003fa6270 */
[----:B------:R-:W-:Y:S01]  /*1a340*/  @!P1 IMAD.MOV R20, RZ, RZ, -R20 ;  /* 0x000000ffff149224 */ /* 0x000fe200078e0a14 */
[----:B------:R-:W-:Y:S02]  /*1a350*/  ISETP.GE.AND P1, PT, R39, RZ, PT ;  /* 0x000000ff2700720c */ /* 0x000fe40003f26270 */
[----:B------:R-:W-:-:S06]  /*1a360*/  ISETP.GE.AND P6, PT, R47, RZ, PT ;  /* 0x000000ff2f00720c */ /* 0x000fcc0003fc6270 */
[----:B------:R-:W-:Y:S01]  /*1a370*/  @!P4 IMAD.MOV R21, RZ, RZ, -R21 ;  /* 0x000000ffff15c224 */ /* 0x000fe200078e0a15 */
[----:B------:R-:W-:Y:S02]  /*1a380*/  ISETP.GE.AND P4, PT, R40, RZ, PT ;  /* 0x000000ff2800720c */ /* 0x000fe40003f86270 */
[----:B------:R-:W-:Y:S01]  /*1a390*/  ISETP.GE.AND P0, PT, R46, RZ, PT ;  /* 0x000000ff2e00720c */ /* 0x000fe20003f06270 */
[----:B------:R-:W-:Y:S01]  /*1a3a0*/  @!P2 IMAD.MOV R32, RZ, RZ, -R32 ;  /* 0x000000ffff20a224 */ /* 0x000fe200078e0a20 */
[----:B------:R-:W-:Y:S01]  /*1a3b0*/  ISETP.GE.AND P2, PT, R45, RZ, PT ;  /* 0x000000ff2d00720c */ /* 0x000fe20003f46270 */
[----:B------:R-:W-:Y:S01]  /*1a3c0*/  @!P5 IMAD.MOV R31, RZ, RZ, -R31 ;  /* 0x000000ffff1fd224 */ /* 0x000fe200078e0a1f */
[----:B------:R-:W-:Y:S01]  /*1a3d0*/  ISETP.GE.AND P5, PT, R44, RZ, PT ;  /* 0x000000ff2c00720c */ /* 0x000fe20003fa6270 */
[----:B------:R-:W-:Y:S01]  /*1a3e0*/  @!P1 IMAD.MOV R29, RZ, RZ, -R29 ;  /* 0x000000ffff1d9224 */ /* 0x000fe200078e0a1d */
[----:B------:R-:W-:Y:S01]  /*1a3f0*/  ISETP.GE.AND P1, PT, R43, RZ, PT ;  /* 0x000000ff2b00720c */ /* 0x000fe20003f26270 */
[----:B------:R-:W-:Y:S01]  /*1a400*/  @!P6 IMAD.MOV R28, RZ, RZ, -R28 ;  /* 0x000000ffff1ce224 */ /* 0x000fe200078e0a1c */
[----:B------:R-:W-:-:S03]  /*1a410*/  ISETP.GE.AND P6, PT, R41, RZ, PT ;  /* 0x000000ff2900720c */ /* 0x000fc60003fc6270 */
[----:B------:R-:W-:Y:S01]  /*1a420*/  @!P4 IMAD.MOV R30, RZ, RZ, -R30 ;  /* 0x000000ffff1ec224 */ /* 0x000fe200078e0a1e */
[----:B------:R-:W-:Y:S01]  /*1a430*/  ISETP.GE.AND P4, PT, R48, RZ, PT ;  /* 0x000000ff3000720c */ /* 0x000fe20003f86270 */
[----:B------:R-:W-:Y:S01]  /*1a440*/  @!P0 IMAD.MOV R27, RZ, RZ, -R27 ;  /* 0x000000ffff1b8224 */ /* 0x000fe200078e0a1b */
[----:B--2---:R-:W-:Y:S04]  /*1a450*/  STL [R1+0x1780], R34 ;  /* 0x0017802201007387 */ /* 0x004fe80000100800 */
[----:B------:R-:W-:Y:S04]  /*1a460*/  STL [R1+0x1784], R8 ;  /* 0x0017840801007387 */ /* 0x000fe80000100800 */
[----:B------:R-:W-:Y:S04]  /*1a470*/  STL [R1+0x1788], R9 ;  /* 0x0017880901007387 */ /* 0x000fe80000100800 */
[----:B------:R1:W-:Y:S04]  /*1a480*/  STL [R1+0x67c], R2 ;  /* 0x00067c0201007387 */ /* 0x0003e80000100800 */
[----:B------:R2:W-:Y:S04]  /*1a490*/  STL [R1+0x678], R3 ;  /* 0x0006780301007387 */ /* 0x0005e80000100800 */
[----:B------:R-:W4:Y:S01]  /*1a4a0*/  LDL.LU R72, [R1+0x364] ;  /* 0x0003640001487983 */ /* 0x000f220000300800 */
[----:B0-----:R-:W-:-:S02]  /*1a4b0*/  LOP3.LUT R0, R0, 0x7f, RZ, 0xc0, !PT ;  /* 0x0000007f00007812 */ /* 0x001fc400078ec0ff */
[----:B------:R-:W-:Y:S02]  /*1a4c0*/  ISETP.NE.AND P0, PT, R19, RZ, PT ;  /* 0x000000ff1300720c */ /* 0x000fe40003f05270 */
[----:B------:R-:W-:Y:S01]  /*1a4d0*/  LOP3.LUT R19, RZ, R19, RZ, 0x33, !PT ;  /* 0x00000013ff137212 */ /* 0x000fe200078e33ff */
[----:B------:R-:W-:Y:S02]  /*1a4e0*/  @!P2 IMAD.MOV R26, RZ, RZ, -R26 ;  /* 0x000000ffff1aa224 */ /* 0x000fe400078e0a1a */
[----:B------:R-:W-:Y:S01]  /*1a4f0*/  @!P4 IMAD.MOV R25, RZ, RZ, -R25 ;  /* 0x000000ffff19c224 */ /* 0x000fe200078e0a19 */
[----:B------:R-:W-:Y:S01]  /*1a500*/  SEL R18, R19, R18, !P0 ;  /* 0x0000001213127207 */ /* 0x000fe20004000000 */
[----:B------:R-:W-:Y:S02]  /*1a510*/  @!P1 IMAD.MOV R24, RZ, RZ, -R24 ;  /* 0x000000ffff189224 */ /* 0x000fe400078e0a18 */
[----:B------:R-:W-:Y:S02]  /*1a520*/  @!P5 IMAD.MOV R23, RZ, RZ, -R23 ;  /* 0x000000ffff17d224 */ /* 0x000fe400078e0a17 */
[----:B------:R-:W-:-:S02]  /*1a530*/  @!P6 IMAD.MOV R16, RZ, RZ, -R16 ;  /* 0x000000ffff10e224 */ /* 0x000fc400078e0a10 */
[----:B------:R-:W-:Y:S01]  /*1a540*/  IMAD R15, R0, R15, RZ ;  /* 0x0000000f000f7224 */ /* 0x000fe200078e02ff */
[C---:B------:R-:W-:Y:S01]  /*1a550*/  SEL R22, R19.reuse, R22, !P0 ;  /* 0x0000001613167207 */ /* 0x040fe20004000000 */
[----:B------:R-:W-:Y:S01]  /*1a560*/  IMAD R18, R18, UR8, RZ ;  /* 0x0000000812127c24 */ /* 0x000fe2000f8e02ff */
[C---:B------:R-:W-:Y:S02]  /*1a570*/  SEL R21, R19.reuse, R21, !P0 ;  /* 0x0000001513157207 */ /* 0x040fe40004000000 */
[C---:B------:R-:W-:Y:S02]  /*1a580*/  SEL R20, R19.reuse, R20, !P0 ;  /* 0x0000001413147207 */ /* 0x040fe40004000000 */
[C---:B------:R-:W-:Y:S02]  /*1a590*/  SEL R32, R19.reuse, R32, !P0 ;  /* 0x0000002013207207 */ /* 0x040fe40004000000 */
[C---:B------:R-:W-:Y:S02]  /*1a5a0*/  SEL R31, R19.reuse, R31, !P0 ;  /* 0x0000001f131f7207 */ /* 0x040fe40004000000 */
[----:B------:R-:W-:-:S02]  /*1a5b0*/  SEL R30, R19, R30, !P0 ;  /* 0x0000001e131e7207 */ /* 0x000fc40004000000 */
[C---:B------:R-:W-:Y:S02]  /*1a5c0*/  SEL R29, R19.reuse, R29, !P0 ;  /* 0x0000001d131d7207 */ /* 0x040fe40004000000 */
[C---:B------:R-:W-:Y:S02]  /*1a5d0*/  SEL R28, R19.reuse, R28, !P0 ;  /* 0x0000001c131c7207 */ /* 0x040fe40004000000 */
[C---:B------:R-:W-:Y:S02]  /*1a5e0*/  SEL R27, R19.reuse, R27, !P0 ;  /* 0x0000001b131b7207 */ /* 0x040fe40004000000 */
[C---:B------:R-:W-:Y:S02]  /*1a5f0*/  SEL R26, R19.reuse, R26, !P0 ;  /* 0x0000001a131a7207 */ /* 0x040fe40004000000 */
[C---:B------:R-:W-:Y:S02]  /*1a600*/  SEL R25, R19.reuse, R25, !P0 ;  /* 0x0000001913197207 */ /* 0x040fe40004000000 */
[----:B------:R-:W-:-:S02]  /*1a610*/  SEL R24, R19, R24, !P0 ;  /* 0x0000001813187207 */ /* 0x000fc40004000000 */
[C---:B------:R-:W-:Y:S02]  /*1a620*/  SEL R23, R19.reuse, R23, !P0 ;  /* 0x0000001713177207 */ /* 0x040fe40004000000 */
[C---:B------:R-:W-:Y:S02]  /*1a630*/  SEL R16, R19.reuse, R16, !P0 ;  /* 0x0000001013107207 */ /* 0x040fe40004000000 */
[----:B------:R-:W-:Y:S02]  /*1a640*/  SEL R17, R19, R17, !P0 ;  /* 0x0000001113117207 */ /* 0x000fe40004000000 */
[----:B------:R-:W-:Y:S01]  /*1a650*/  IADD3 R13, P0, PT, R15, UR18, RZ ;  /* 0x000000120f0d7c10 */ /* 0x000fe2000ff1e0ff */
[----:B------:R-:W-:Y:S01]  /*1a660*/  IMAD R22, R22, UR9, RZ ;  /* 0x0000000916167c24 */ /* 0x000fe2000f8e02ff */
[----:B---3--:R-:W-:Y:S01]  /*1a670*/  STL [R1+0x178c], R33 ;  /* 0x00178c2101007387 */ /* 0x008fe20000100800 */
[----:B------:R-:W-:Y:S01]  /*1a680*/  IMAD R21, R21, UR10, RZ ;  /* 0x0000000a15157c24 */ /* 0x000fe2000f8e02ff */
[----:B------:R-:W-:Y:S01]  /*1a690*/  LEA.HI.X.SX32 R14, R15, UR19, 0x1, P0 ;  /* 0x000000130f0e7c11 */ /* 0x000fe200080f0eff */
[----:B------:R-:W-:Y:S01]  /*1a6a0*/  IMAD R20, R20, UR12, RZ ;  /* 0x0000000c14147c24 */ /* 0x000fe2000f8e02ff */
[-C--:B-1----:R-:W-:Y:S01]  /*1a6b0*/  IADD3 R2, P0, PT, R18, R13.reuse, RZ ;  /* 0x0000000d12027210 */ /* 0x082fe20007f1e0ff */
[----:B------:R0:W-:Y:S01]  /*1a6c0*/  STL [R1+0x1790], R19 ;  /* 0x0017901301007387 */ /* 0x0001e20000100800 */
[----:B------:R-:W-:Y:S01]  /*1a6d0*/  IMAD R32, R32, UR13, RZ ;  /* 0x0000000d20207c24 */ /* 0x000fe2000f8e02ff */
[----:B------:R-:W1:Y:S01]  /*1a6e0*/  LDCU UR18, c[0x0][0x3b0] ;  /* 0x00007600ff1277ac */ /* 0x000e620008000800 */
[----:B--2---:R-:W-:Y:S01]  /*1a6f0*/  LEA.HI.X.SX32 R3, R18, R14, 0x1, P0 ;  /* 0x0000000e12037211 */ /* 0x004fe200000f0eff */
[----:B------:R2:W-:Y:S01]  /*1a700*/  STL [R1+0x684], R2 ;  /* 0x0006840201007387 */ /* 0x0005e20000100800 */
[----:B------:R-:W-:Y:S01]  /*1a710*/  IMAD R31, R31, UR16, RZ ;  /* 0x000000101f1f7c24 */ /* 0x000fe2000f8e02ff */
[----:B------:R-:W-:-:S02]  /*1a720*/  IADD3 R9, P2, PT, R20, R13, RZ ;  /* 0x0000000d14097210 */ /* 0x000fc40007f5e0ff */
[----:B------:R3:W-:Y:S01]  /*1a730*/  STL [R1+0x1794], R18 ;  /* 0x0017941201007387 */ /* 0x0007e20000100800 */
[-C--:B0-----:R-:W-:Y:S02]  /*1a740*/  IADD3 R19, P1, PT, R21, R13.reuse, RZ ;  /* 0x0000000d15137210 */ /* 0x081fe40007f3e0ff */
[----:B--2---:R-:W-:Y:S01]  /*1a750*/  IADD3 R2, P0, PT, R22, R13, RZ ;  /* 0x0000000d16027210 */ /* 0x004fe20007f1e0ff */
[----:B------:R-:W-:Y:S01]  /*1a760*/  STL [R1+0x680], R3 ;  /* 0x0006800301007387 */ /* 0x000fe20000100800 */
[----:B------:R-:W-:-:S03]  /*1a770*/  IMAD R30, R30, UR17, RZ ;  /* 0x000000111e1e7c24 */ /* 0x000fc6000f8e02ff */
[----:B------:R0:W-:Y:S01]  /*1a780*/  STL [R1+0x68c], R2 ;  /* 0x00068c0201007387 */ /* 0x0001e20000100800 */
[-C--:B---3--:R-:W-:Y:S01]  /*1a790*/  LEA.HI.X.SX32 R18, R21, R14.reuse, 0x1, P1 ;  /* 0x0000000e15127211 */ /* 0x088fe200008f0eff */
[----:B------:R-:W2:Y:S01]  /*1a7a0*/  S2R R12, SR_TID.X ;  /* 0x00000000000c7919 */ /* 0x000ea20000002100 */
[-C--:B------:R-:W-:Y:S01]  /*1a7b0*/  LEA.HI.X.SX32 R33, R20, R14.reuse, 0x1, P2 ;  /* 0x0000000e14217211 */ /* 0x080fe200010f0eff */
[----:B------:R-:W-:Y:S01]  /*1a7c0*/  IMAD R29, R29, UR20, RZ ;  /* 0x000000141d1d7c24 */ /* 0x000fe2000f8e02ff */
[-C--:B0-----:R-:W-:Y:S02]  /*1a7d0*/  LEA.HI.X.SX32 R2, R22, R14.reuse, 0x1, P0 ;  /* 0x0000000e16027211 */ /* 0x081fe400000f0eff */
[-C--:B------:R-:W-:Y:S01]  /*1a7e0*/  IADD3 R48, P0, PT, R32, R13.reuse, RZ ;  /* 0x0000000d20307210 */ /* 0x080fe20007f1e0ff */
[----:B------:R-:W-:Y:S01]  /*1a7f0*/  STL [R1+0x694], R19 ;  /* 0x0006941301007387 */ /* 0x000fe20000100800 */
[-C--:B------:R-:W-:Y:S01]  /*1a800*/  IADD3 R46, P1, PT, R31, R13.reuse, RZ ;  /* 0x0000000d1f2e7210 */ /* 0x080fe20007f3e0ff */
[----:B------:R-:W-:Y:S01]  /*1a810*/  IMAD R28, R28, UR21, RZ ;  /* 0x000000151c1c7c24 */ /* 0x000fe2000f8e02ff */
[----:B------:R-:W-:Y:S01]  /*1a820*/  IADD3 R44, P2, PT, R30, R13, RZ ;  /* 0x0000000d1e2c7210 */ /* 0x000fe20007f5e0ff */
[----:B------:R0:W-:Y:S01]  /*1a830*/  STL [R1+0x688], R2 ;  /* 0x0006880201007387 */ /* 0x0001e20000100800 */
[----:B------:R-:W-:Y:S01]  /*1a840*/  IMAD R27, R27, UR22, RZ ;  /* 0x000000161b1b7c24 */ /* 0x000fe2000f8e02ff */
[----:B------:R-:W-:-:S02]  /*1a850*/  LEA.HI.X.SX32 R8, R32, R14, 0x1, P0 ;  /* 0x0000000e20087211 */ /* 0x000fc400000f0eff */
[----:B------:R-:W-:Y:S01]  /*1a860*/  STL [R1+0x69c], R9 ;  /* 0x00069c0901007387 */ /* 0x000fe20000100800 */
[----:B------:R-:W-:-:S03]  /*1a870*/  LEA.HI.X.SX32 R47, R31, R14, 0x1, P1 ;  /* 0x0000000e1f2f7211 */ /* 0x000fc600008f0eff */
[----:B------:R-:W-:Y:S01]  /*1a880*/  STL [R1+0x690], R18 ;  /* 0x0006901201007387 */ /* 0x000fe20000100800 */
[----:B------:R-:W-:Y:S02]  /*1a890*/  LEA.HI.X.SX32 R45, R30, R14, 0x1, P2 ;  /* 0x0000000e1e2d7211 */ /* 0x000fe400010f0eff */
[-C--:B0-----:R-:W-:Y:S01]  /*1a8a0*/  IADD3 R2, P0, PT, R29, R13.reuse, RZ ;  /* 0x0000000d1d027210 */ /* 0x081fe20007f1e0ff */
[----:B------:R-:W-:Y:S01]  /*1a8b0*/  STL [R1+0x698], R33 ;  /* 0x0006982101007387 */ /* 0x000fe20000100800 */
[-C--:B------:R-:W-:Y:S01]  /*1a8c0*/  IADD3 R42, P1, PT, R28, R13.reuse, RZ ;  /* 0x0000000d1c2a7210 */ /* 0x080fe20007f3e0ff */
[----:B------:R-:W-:Y:S02]  /*1a8d0*/  IMAD R26, R26, UR23, RZ ;  /* 0x000000171a1a7c24 */ /* 0x000fe4000f8e02ff */
[----:B------:R-:W-:Y:S01]  /*1a8e0*/  STL [R1+0x6a4], R48 ;  /* 0x0006a43001007387 */ /* 0x000fe20000100800 */
[----:B------:R-:W-:Y:S01]  /*1a8f0*/  IADD3 R39, P2, PT, R27, R13, RZ ;  /* 0x0000000d1b277210 */ /* 0x000fe20007f5e0ff */
[----:B------:R-:W-:-:S02]  /*1a900*/  IMAD R25, R25, UR24, RZ ;  /* 0x0000001819197c24 */ /* 0x000fc4000f8e02ff */
[----:B------:R-:W-:Y:S01]  /*1a910*/  STL [R1+0x6ac], R46 ;  /* 0x0006ac2e01007387 */ /* 0x000fe20000100800 */
[----:B------:R-:W-:Y:S01]  /*1a920*/  IMAD R24, R24, UR25, RZ ;  /* 0x0000001918187c24 */ /* 0x000fe2000f8e02ff */
[-C--:B------:R-:W-:Y:S02]  /*1a930*/  LEA.HI.X.SX32 R3, R29, R14.reuse, 0x1, P0 ;  /* 0x0000000e1d037211 */ /* 0x080fe400000f0eff */
[----:B------:R-:W-:Y:S01]  /*1a940*/  STL [R1+0x6a0], R8 ;  /* 0x0006a00801007387 */ /* 0x000fe20000100800 */
[----:B------:R-:W-:Y:S01]  /*1a950*/  IMAD R23, R23, UR26, RZ ;  /* 0x0000001a17177c24 */ /* 0x000fe2000f8e02ff */
[-C--:B------:R-:W-:Y:S02]  /*1a960*/  LEA.HI.X.SX32 R43, R28, R14.reuse, 0x1, P1 ;  /* 0x0000000e1c2b7211 */ /* 0x080fe400008f0eff */
[----:B------:R-:W-:Y:S01]  /*1a970*/  STL [R1+0x6b4], R44 ;  /* 0x0006b42c01007387 */ /* 0x000fe20000100800 */
[----:B------:R-:W-:Y:S01]  /*1a980*/  IMAD R16, R16, UR27, RZ ;  /* 0x0000001b10107c24 */ /* 0x000fe2000f8e02ff */
[----:B------:R-:W-:-:S02]  /*1a990*/  LEA.HI.X.SX32 R41, R27, R14, 0x1, P2 ;  /* 0x0000000e1b297211 */ /* 0x000fc400010f0eff */
[----:B------:R-:W-:Y:S01]  /*1a9a0*/  STL [R1+0x6a8], R47 ;  /* 0x0006a82f01007387 */ /* 0x000fe20000100800 */
[----:B------:R-:W-:-:S03]  /*1a9b0*/  IADD3 R40, P0, PT, R26, R13, RZ ;  /* 0x0000000d1a287210 */ /* 0x000fc60007f1e0ff */
[----:B------:R-:W-:Y:S01]  /*1a9c0*/  STL [R1+0x6b0], R45 ;  /* 0x0006b02d01007387 */ /* 0x000fe20000100800 */
[----:B-1----:R-:W-:Y:S01]  /*1a9d0*/  IMAD R17, R17, UR18, RZ ;  /* 0x0000001211117c24 */ /* 0x002fe2000f8e02ff */
[-C--:B------:R-:W-:Y:S02]  /*1a9e0*/  IADD3 R6, P1, PT, R25, R13.reuse, RZ ;  /* 0x0000000d19067210 */ /* 0x080fe40007f3e0ff */
[----:B------:R-:W-:Y:S01]  /*1a9f0*/  STL [R1+0x6bc], R2 ;  /* 0x0006bc0201007387 */ /* 0x000fe20000100800 */
[----:B------:R-:W-:-:S03]  /*1aa00*/  IADD3 R5, P2, PT, R24, R13, RZ ;  /* 0x0000000d18057210 */ /* 0x000fc60007f5e0ff */
[----:B------:R-:W-:Y:S01]  /*1aa10*/  STL [R1+0x6c4], R42 ;  /* 0x0006c42a01007387 */ /* 0x000fe20000100800 */
[----:B------:R-:W-:-:S03]  /*1aa20*/  IADD3 R49, P4, PT, R23, R13, RZ ;  /* 0x0000000d17317210 */ /* 0x000fc60007f9e0ff */
[----:B------:R-:W-:Y:S01]  /*1aa30*/  STL [R1+0x6cc], R39 ;  /* 0x0006cc2701007387 */ /* 0x000fe20000100800 */
[----:B------:R-:W-:-:S03]  /*1aa40*/  IADD3 R36, P5, PT, R16, R13, RZ ;  /* 0x0000000d10247210 */ /* 0x000fc60007fbe0ff */
[----:B------:R-:W-:Y:S01]  /*1aa50*/  STL [R1+0x6b8], R3 ;  /* 0x0006b80301007387 */ /* 0x000fe20000100800 */
[----:B------:R-:W-:-:S03]  /*1aa60*/  LEA.HI.X.SX32 R34, R26, R14, 0x1, P0 ;  /* 0x0000000e1a227211 */ /* 0x000fc600000f0eff */
[----:B------:R-:W-:Y:S01]  /*1aa70*/  STL [R1+0x6c0], R43 ;  /* 0x0006c02b01007387 */ /* 0x000fe20000100800 */
[----:B------:R-:W-:-:S03]  /*1aa80*/  IADD3 R10, P6, PT, R17, R13, RZ ;  /* 0x0000000d110a7210 */ /* 0x000fc60007fde0ff */
[----:B------:R-:W-:Y:S01]  /*1aa90*/  STL [R1+0x6c8], R41 ;  /* 0x0006c82901007387 */ /* 0x000fe20000100800 */
[----:B------:R-:W-:-:S03]  /*1aaa0*/  LEA.HI.X.SX32 R7, R25, R14, 0x1, P1 ;  /* 0x0000000e19077211 */ /* 0x000fc600008f0eff */
[----:B------:R-:W-:Y:S01]  /*1aab0*/  STL [R1+0x6d4], R40 ;  /* 0x0006d42801007387 */ /* 0x000fe20000100800 */
[----:B------:R-:W-:-:S03]  /*1aac0*/  LEA.HI.X.SX32 R35, R24, R14, 0x1, P2 ;  /* 0x0000000e18237211 */ /* 0x000fc600010f0eff */
[----:B------:R-:W-:Y:S01]  /*1aad0*/  STL [R1+0x6dc], R6 ;  /* 0x0006dc0601007387 */ /* 0x000fe20000100800 */
[----:B------:R-:W-:-:S03]  /*1aae0*/  LEA.HI.X.SX32 R4, R23, R14, 0x1, P4 ;  /* 0x0000000e17047211 */ /* 0x000fc600020f0eff */
[----:B------:R-:W-:Y:S01]  /*1aaf0*/  STL [R1+0x6e4], R5 ;  /* 0x0006e40501007387 */ /* 0x000fe20000100800 */
[----:B------:R-:W-:-:S03]  /*1ab00*/  LEA.HI.X.SX32 R37, R16, R14, 0x1, P5 ;  /* 0x0000000e10257211 */ /* 0x000fc600028f0eff */
[----:B------:R-:W-:Y:S04]  /*1ab10*/  STL [R1+0x6ec], R49 ;  /* 0x0006ec3101007387 */ /* 0x000fe80000100800 */
[----:B------:R-:W-:Y:S04]  /*1ab20*/  STL [R1+0x6f4], R36 ;  /* 0x0006f42401007387 */ /* 0x000fe80000100800 */
[----:B------:R-:W-:Y:S04]  /*1ab30*/  STL [R1+0x6d0], R34 ;  /* 0x0006d02201007387 */ /* 0x000fe80000100800 */
[----:B------:R-:W-:Y:S04]  /*1ab40*/  STL [R1+0x6fc], R10 ;  /* 0x0006fc0a01007387 */ /* 0x000fe80000100800 */
[----:B------:R-:W-:Y:S04]  /*1ab50*/  STL [R1+0x6d8], R7 ;  /* 0x0006d80701007387 */ /* 0x000fe80000100800 */
[----:B------:R-:W-:Y:S01]  /*1ab60*/  STL [R1+0x6e0], R35 ;  /* 0x0006e02301007387 */ /* 0x000fe20000100800 */
[----:B--2---:R-:W-:-:S03]  /*1ab70*/  LOP3.LUT R12, R12, 0x7f, RZ, 0xc0, !PT ;  /* 0x0000007f0c0c7812 */ /* 0x004fc600078ec0ff */
[----:B------:R-:W-:Y:S04]  /*1ab80*/  STL [R1+0x6e8], R4 ;  /* 0x0006e80401007387 */ /* 0x000fe80000100800 */
[----:B------:R-:W-:Y:S04]  /*1ab90*/  STL [R1+0x6f0], R37 ;  /* 0x0006f02501007387 */ /* 0x000fe80000100800 */
[----:B------:R-:W2:Y:S04]  /*1aba0*/  LDL.LU R59, [R1+0x3bc] ;  /* 0x0003bc00013b7983 */ /* 0x000ea80000300800 */
[----:B------:R-:W3:Y:S01]  /*1abb0*/  LDL.LU R60, [R1+0x3b4] ;  /* 0x0003b400013c7983 */ /* 0x000ee20000300800 */
[----:B------:R-:W-:-:S03]  /*1abc0*/  LOP3.LUT R12, R12, 0x30, RZ, 0x3c, !PT ;  /* 0x000000300c0c7812 */ /* 0x000fc600078e3cff */
[----:B------:R-:W3:Y:S04]  /*1abd0*/  LDL.LU R61, [R1+0x358] ;  /* 0x00035800013d7983 */ /* 0x000ee80000300800 */
[----:B------:R-:W3:Y:S04]  /*1abe0*/  LDL.LU R86, [R1+0x354] ;  /* 0x0003540001567983 */ /* 0x000ee80000300800 */
[----:B------:R-:W3:Y:S01]  /*1abf0*/  LDL.LU R87, [R1+0x350] ;  /* 0x0003500001577983 */ /* 0x000ee20000300800 */
[----:B------:R-:W-:-:S03]  /*1ac00*/  VIADD R38, R73, 0x7f ;  /* 0x0000007f49267836 */ /* 0x000fc60000000000 */
[----:B------:R-:W3:Y:S04]  /*1ac10*/  LDL.LU R88, [R1+0x34c] ;  /* 0x00034c0001587983 */ /* 0x000ee80000300800 */
[----:B------:R-:W3:Y:S04]  /*1ac20*/  LDL.LU R89, [R1+0x300] ;  /* 0x0003000001597983 */ /* 0x000ee80000300800 */
[----:B------:R-:W3:Y:S04]  /*1ac30*/  LDL.LU R62, [R1+0x2fc] ;  /* 0x0002fc00013e7983 */ /* 0x000ee80000300800 */
[----:B------:R-:W3:Y:S04]  /*1ac40*/  LDL.LU R63, [R1+0x2f8] ;  /* 0x0002f800013f7983 */ /* 0x000ee80000300800 */
[----:B------:R-:W3:Y:S01]  /*1ac50*/  LDL.LU R64, [R1+0x2f4] ;  /* 0x0002f40001407983 */ /* 0x000ee20000300800 */
[----:B------:R-:W-:-:S03]  /*1ac60*/  ISETP.GT.AND P0, PT, R38, 0x7f, PT ;  /* 0x0000007f2600780c */ /* 0x000fc60003f04270 */
[----:B------:R0:W-:Y:S04]  /*1ac70*/  STS.U8 [R12+UR4+0xc580], R66 ;  /* 0x00c580420c007988 */ /* 0x0001e80008000004 */
[----:B------:R-:W3:Y:S04]  /*1ac80*/  LDL.LU R65, [R1+0x28c] ;  /* 0x00028c0001417983 */ /* 0x000ee80000300800 */
[----:B------:R1:W-:Y:S04]  /*1ac90*/  STS.U8 [R12+UR4+0x980], R67 ;  /* 0x000980430c007988 */ /* 0x0003e80008000004 */
[----:B0-----:R-:W3:Y:S04]  /*1aca0*/  LDL.LU R66, [R1+0x284] ;  /* 0x0002840001427983 */ /* 0x001ee80000300800 */
[----:B------:R0:W-:Y:S04]  /*1acb0*/  STS.U8 [R12+UR4+0x4980], R68 ;  /* 0x004980440c007988 */ /* 0x0001e80008000004 */
[----:B-1----:R-:W3:Y:S04]  /*1acc0*/  LDL.LU R67, [R1+0x23c] ;  /* 0x00023c0001437983 */ /* 0x002ee80000300800 */
[----:B------:R1:W-:Y:S04]  /*1acd0*/  STS.U8 [R12+UR4+0x8980], R69 ;  /* 0x008980450c007988 */ /* 0x0003e80008000004 */
[----:B0-----:R-:W3:Y:S01]  /*1ace0*/  LDL.LU R68, [R1+0x238] ;  /* 0x0002380001447983 */ /* 0x001ee20000300800 */
[----:B------:R-:W-:-:S03]  /*1acf0*/  ISETP.LT.AND P0, PT, R0, R73, P0 ;  /* 0x000000490000720c */ /* 0x000fc60000701270 */
[----:B------:R0:W-:Y:S04]  /*1ad00*/  STS.U8 [R12+UR4+0xc980], R70 ;  /* 0x00c980460c007988 */ /* 0x0001e80008000004 */
[----:B-1----:R-:W3:Y:S04]  /*1ad10*/  LDL.LU R69, [R1+0x210] ;  /* 0x0002100001457983 */ /* 0x002ee80000300800 */
[----:B------:R1:W-:Y:S04]  /*1ad20*/  STS.U8 [R12+UR4+0xd80], R71 ;  /* 0x000d80470c007988 */ /* 0x0003e80008000004 */
[----:B0-----:R-:W3:Y:S04]  /*1ad30*/  LDL.LU R70, [R1+0x20c] ;  /* 0x00020c0001467983 */ /* 0x001ee80000300800 */
[----:B-1----:R-:W3:Y:S04]  /*1ad40*/  LDL.LU R71, [R1+0x208] ;  /* 0x0002080001477983 */ /* 0x002ee80000300800 */
[----:B----4-:R0:W-:Y:S04]  /*1ad50*/  STS.U8 [R12+UR4+0x4d80], R72 ;  /* 0x004d80480c007988 */ /* 0x0101e80008000004 */
[----:B0-----:R-:W4:Y:S04]  /*1ad60*/  LDL.LU R72, [R1+0x204] ;  /* 0x0002040001487983 */ /* 0x001f280000300800 */
[----:B------:R-:W4:Y:S01]  /*1ad70*/  LDL.LU R73, [R1+0x1c0] ;  /* 0x0001c00001497983 */ /* 0x000f220000300800 */
[----:B------:R-:W-:-:S03]  /*1ad80*/  LEA.HI.X.SX32 R11, R17, R14, 0x1, P6 ;  /* 0x0000000e110b7211 */ /* 0x000fc600030f0eff */
        /* <DEDUP_REMOVED lines=11> */
[----:B------:R-:W-:Y:S04]  /*1ae40*/  STL [R1+0x6f8], R11 ;  /* 0x0006f80b01007387 */ /* 0x000fe80000100800 */
[----:B--2---:R0:W-:Y:S04]  /*1ae50*/  STS.U8 [R12+UR4+0x8d80], R59 ;  /* 0x008d803b0c007988 */ /* 0x0041e80008000004 */
[----:B---3--:R1:W-:Y:S04]  /*1ae60*/  STS.U8 [R12+UR4+0xcd80], R60 ;  /* 0x00cd803c0c007988 */ /* 0x0083e80008000004 */
[----:B------:R2:W-:Y:S04]  /*1ae70*/  STS.U8 [R12+UR4+0x1180], R61 ;  /* 0x0011803d0c007988 */ /* 0x0005e80008000004 */
[----:B0-----:R-:W3:Y:S04]  /*1ae80*/  LDL.LU R59, [R1+0x17f0] ;  /* 0x0017f000013b7983 */ /* 0x001ee80000300800 */
[----:B-1----:R-:W3:Y:S04]  /*1ae90*/  LDL.LU R60, [R1+0x17ec] ;  /* 0x0017ec00013c7983 */ /* 0x002ee80000300800 */
[----:B--2---:R-:W2:Y:S04]  /*1aea0*/  LDL.LU R61, [R1+0x17e8] ;  /* 0x0017e800013d7983 */ /* 0x004ea80000300800 */
        /* <DEDUP_REMOVED lines=21> */
[----:B0-----:R-:W3:Y:S04]  /*1b000*/  LDL.LU R67, [R1+0x17c0] ;  /* 0x0017c00001437983 */ /* 0x001ee80000300800 */
[----:B-1----:R-:W3:Y:S04]  /*1b010*/  LDL.LU R68, [R1+0x17bc] ;  /* 0x0017bc0001447983 */ /* 0x002ee80000300800 */
[----:B------:R-:W3:Y:S04]  /*1b020*/  LDL.LU R69, [R1+0x17b8] ;  /* 0x0017b80001457983 */ /* 0x000ee80000300800 */
[----:B------:R0:W-:Y:S04]  /*1b030*/  STS.U8 [R12+UR4+0x5d80], R70 ;  /* 0x005d80460c007988 */ /* 0x0001e80008000004 */
[----:B------:R1:W-:Y:S04]  /*1b040*/  STS.U8 [R12+UR4+0x9d80], R71 ;  /* 0x009d80470c007988 */ /* 0x0003e80008000004 */
[----:B----4-:R4:W-:Y:S04]  /*1b050*/  STS.U8 [R12+UR4+0xdd80], R72 ;  /* 0x00dd80480c007988 */ /* 0x0109e80008000004 */
[----:B0-----:R-:W3:Y:S04]  /*1b060*/  LDL.LU R70, [R1+0x17b4] ;  /* 0x0017b40001467983 */ /* 0x001ee80000300800 */
[----:B-1----:R-:W3:Y:S04]  /*1b070*/  LDL.LU R71, [R1+0x17b0] ;  /* 0x0017b00001477983 */ /* 0x002ee80000300800 */
[----:B----4-:R-:W4:Y:S04]  /*1b080*/  LDL.LU R72, [R1+0x17ac] ;  /* 0x0017ac0001487983 */ /* 0x010f280000300800 */
[----:B------:R0:W-:Y:S04]  /*1b090*/  STS.U8 [R12+UR4+0x2180], R73 ;  /* 0x002180490c007988 */ /* 0x0001e80008000004 */
[----:B0-----:R-:W4:Y:S04]  /*1b0a0*/  LDL.LU R73, [R1+0x17a8] ;  /* 0x0017a80001497983 */ /* 0x001f280000300800 */
[----:B------:R0:W-:Y:S04]  /*1b0b0*/  STS.U8 [R12+UR4+0xa180], R38 ;  /* 0x00a180260c007988 */ /* 0x0001e80008000004 */
[----:B------:R1:W-:Y:S04]  /*1b0c0*/  STS.U8 [R12+UR4+0xe180], R17 ;  /* 0x00e180110c007988 */ /* 0x0003e80008000004 */
[----:B------:R1:W-:Y:S04]  /*1b0d0*/  STS.U8 [R12+UR4+0x2580], R14 ;  /* 0x0025800e0c007988 */ /* 0x0003e80008000004 */
[----:B0-----:R-:W4:Y:S04]  /*1b0e0*/  LDL.LU R38, [R1+0x404] ;  /* 0x0004040001267983 */ /* 0x001f280000300800 */
[----:B-1----:R-:W4:Y:S04]  /*1b0f0*/  LDL.LU R17, [R1+0x400] ;  /* 0x0004000001117983 */ /* 0x002f280000300800 */
[----:B------:R0:W-:Y:S04]  /*1b100*/  STS.U8 [R12+UR4+0x6580], R16 ;  /* 0x006580100c007988 */ /* 0x0001e80008000004 */
[----:B------:R-:W4:Y:S04]  /*1b110*/  LDL.LU R14, [R1+0x3fc] ;  /* 0x0003fc00010e7983 */ /* 0x000f280000300800 */
[----:B------:R1:W-:Y:S04]  /*1b120*/  STS.U8 [R12+UR4+0xe580], R15 ;  /* 0x00e5800f0c007988 */ /* 0x0003e80008000004 */
[----:B0-----:R-:W4:Y:S04]  /*1b130*/  LDL.LU R16, [R1+0x3f8] ;  /* 0x0003f80001107983 */ /* 0x001f280000300800 */
[----:B------:R0:W-:Y:S04]  /*1b140*/  STS.U8 [R12+UR4+0x2980], R90 ;  /* 0x0029805a0c007988 */ /* 0x0001e80008000004 */
[----:B-1----:R-:W4:Y:S04]  /*1b150*/  LDL.LU R15, [R1+0x3ac] ;  /* 0x0003ac00010f7983 */ /* 0x002f280000300800 */
[----:B------:R1:W-:Y:S04]  /*1b160*/  STS.U8 [R12+UR4+0x6980], R91 ;  /* 0x0069805b0c007988 */ /* 0x0003e80008000004 */
[----:B0-----:R-:W4:Y:S04]  /*1b170*/  LDL.LU R90, [R1+0x3a8] ;  /* 0x0003a800015a7983 */ /* 0x001f280000300800 */
[----:B------:R0:W-:Y:S04]  /*1b180*/  STS.U8 [R12+UR4+0xa980], R92 ;  /* 0x00a9805c0c007988 */ /* 0x0001e80008000004 */
[----:B-1----:R-:W4:Y:S04]  /*1b190*/  LDL.LU R91, [R1+0x3a4] ;  /* 0x0003a400015b7983 */ /* 0x002f280000300800 */
[----:B------:R1:W-:Y:S04]  /*1b1a0*/  STS.U8 [R12+UR4+0xe980], R93 ;  /* 0x00e9805d0c007988 */ /* 0x0003e80008000004 */
[----:B0-----:R-:W4:Y:S04]  /*1b1b0*/  LDL.LU R92, [R1+0x3a0] ;  /* 0x0003a000015c7983 */ /* 0x001f280000300800 */
[----:B-1----:R-:W4:Y:S04]  /*1b1c0*/  LDL.LU R93, [R1+0x348] ;  /* 0x00034800015d7983 */ /* 0x002f280000300800 */
[----:B--2---:R-:W-:Y:S04]  /*1b1d0*/  STS.U8 [R12+UR4+0xf180], R66 ;  /* 0x00f180420c007988 */ /* 0x004fe80008000004 */
[----:B---3--:R-:W-:Y:S04]  /*1b1e0*/  STS.U8 [R12+UR4+0xb180], R67 ;  /* 0x00b180430c007988 */ /* 0x008fe80008000004 */
[----:B------:R-:W-:Y:S04]  /*1b1f0*/  STS.U8 [R12+UR4+0x7180], R68 ;  /* 0x007180440c007988 */ /* 0x000fe80008000004 */
[----:B------:R-:W-:Y:S04]  /*1b200*/  STS.U8 [R12+UR4+0x3180], R69 ;  /* 0x003180450c007988 */ /* 0x000fe80008000004 */
[----:B------:R-:W-:Y:S04]  /*1b210*/  STS.U8 [R12+UR4+0xed80], R70 ;  /* 0x00ed80460c007988 */ /* 0x000fe80008000004 */
[----:B------:R-:W-:Y:S04]  /*1b220*/  STS.U8 [R12+UR4+0xad80], R71 ;  /* 0x00ad80470c007988 */ /* 0x000fe80008000004 */
[----:B----4-:R-:W-:Y:S04]  /*1b230*/  STS.U8 [R12+UR4+0x6d80], R72 ;  /* 0x006d80480c007988 */ /* 0x010fe80008000004 */
[----:B------:R0:W-:Y:S04]  /*1b240*/  STS.U8 [R12+UR4+0x2d80], R73 ;  /* 0x002d80490c007988 */ /* 0x0001e80008000004 */
[----:B0-----:R-:W2:Y:S04]  /*1b250*/  LDL.LU R73, [R1+0x43c] ;  /* 0x00043c0001497983 */ /* 0x001ea80000300800 */
[----:B------:R-:W3:Y:S04]  /*1b260*/  LDL.LU R72, [R1+0x440] ;  /* 0x0004400001487983 */ /* 0x000ee80000300800 */
[----:B------:R-:W4:Y:S04]  /*1b270*/  LDL.LU R71, [R1+0x444] ;  /* 0x0004440001477983 */ /* 0x000f280000300800 */
[----:B------:R-:W4:Y:S04]  /*1b280*/  LDL.LU R70, [R1+0x448] ;  /* 0x0004480001467983 */ /* 0x000f280000300800 */
[----:B------:R-:W4:Y:S04]  /*1b290*/  LDL.LU R69, [R1+0x47c] ;  /* 0x00047c0001457983 */ /* 0x000f280000300800 */
[----:B------:R-:W4:Y:S04]  /*1b2a0*/  LDL.LU R68, [R1+0x480] ;  /* 0x0004800001447983 */ /* 0x000f280000300800 */
[----:B------:R-:W4:Y:S04]  /*1b2b0*/  LDL.LU R67, [R1+0x484] ;  /* 0x0004840001437983 */ /* 0x000f280000300800 */
[----:B------:R-:W4:Y:S04]  /*1b2c0*/  LDL.LU R66, [R1+0x488] ;  /* 0x0004880001427983 */ /* 0x000f280000300800 */
[----:B------:R0:W-:Y:S02]  /*1b2d0*/  STS.U8 [R12+UR4+0x6180], R0 ;  /* 0x006180000c007988 */ /* 0x0001e40008000004 */
[----:B0-----:R-:W0:Y:S02]  /*1b2e0*/  S2R R0, SR_TID.X ;  /* 0x0000000000007919 */ /* 0x001e240000002100 */
[----:B------:R1:W-:Y:S04]  /*1b2f0*/  STS.U8 [R12+UR4+0xa580], R13 ;  /* 0x00a5800d0c007988 */ /* 0x0003e80008000004 */
[----:B------:R-:W-:Y:S04]  /*1b300*/  STS.U8 [R12+UR4+0x3580], R65 ;  /* 0x003580410c007988 */ /* 0x000fe80008000004 */
[----:B------:R-:W-:Y:S04]  /*1b310*/  STS.U8 [R12+UR4+0x7580], R64 ;  /* 0x007580400c007988 */ /* 0x000fe80008000004 */
[----:B------:R-:W-:Y:S04]  /*1b320*/  STS.U8 [R12+UR4+0xb580], R63 ;  /* 0x00b5803f0c007988 */ /* 0x000fe80008000004 */
[----:B------:R-:W-:Y:S04]  /*1b330*/  STS.U8 [R12+UR4+0xf580], R62 ;  /* 0x00f5803e0c007988 */ /* 0x000fe80008000004 */
[----:B------:R-:W-:Y:S01]  /*1b340*/  STS.U8 [R12+UR4+0x3980], R61 ;  /* 0x0039803d0c007988 */ /* 0x000fe20008000004 */
[----:B0-----:R-:W-:-:S04]  /*1b350*/  LOP3.LUT R0, R0, 0x7f, RZ, 0xc0, !PT ;  /* 0x0000007f00007812 */ /* 0x001fc800078ec0ff */
[----:B-1----:R-:W-:Y:S01]  /*1b360*/  LOP3.LUT R13, R0, 0x40, RZ, 0x3c, !PT ;  /* 0x00000040000d7812 */ /* 0x002fe200078e3cff */
        /* <DEDUP_REMOVED lines=16> */
[----:B------:R-:W4:Y:S04]  /*1b470*/  LDL.LU R0, [R1+0x2ec] ;  /* 0x0002ec0001007983 */ /* 0x000f280000300800 */
[----:B------:R-:W4:Y:S04]  /*1b480*/  LDL.LU R12, [R1+0x2e8] ;  /* 0x0002e800010c7983 */ /* 0x000f280000300800 */
[----:B-1----:R-:W4:Y:S04]  /*1b490*/  LDL.LU R38, [R1+0x2e4] ;  /* 0x0002e40001267983 */ /* 0x002f280000300800 */
        /* <DEDUP_REMOVED lines=12> */
[----:B------:R-:W-:Y:S04]  /*1b560*/  STS.U8 [R13+UR4+0x4a00], R17 ;  /* 0x004a00110d007988 */ /* 0x000fe80008000004 */
[----:B------:R-:W-:Y:S04]  /*1b570*/  STS.U8 [R13+UR4+0x8a00], R14 ;  /* 0x008a000e0d007988 */ /* 0x000fe80008000004 */
[----:B------:R-:W-:Y:S04]  /*1b580*/  STS.U8 [R13+UR4+0xca00], R16 ;  /* 0x00ca00100d007988 */ /* 0x000fe80008000004 */
[----:B--2---:R-:W-:Y:S04]  /*1b590*/  STS.U8 [R13+UR4+0xc600], R73 ;  /* 0x00c600490d007988 */ /* 0x004fe80008000004 */
[----:B---3--:R-:W-:Y:S04]  /*1b5a0*/  STS.U8 [R13+UR4+0x8600], R72 ;  /* 0x008600480d007988 */ /* 0x008fe80008000004 */
[----:B----4-:R-:W-:Y:S04]  /*1b5b0*/  STS.U8 [R13+UR4+0x4600], R71 ;  /* 0x004600470d007988 */ /* 0x010fe80008000004 */
[----:B------:R-:W-:Y:S04]  /*1b5c0*/  STS.U8 [R13+UR4+0x600], R70 ;  /* 0x000600460d007988 */ /* 0x000fe80008000004 */
[----:B------:R-:W-:Y:S04]  /*1b5d0*/  STS.U8 [R13+UR4+0xc200], R69 ;  /* 0x00c200450d007988 */ /* 0x000fe80008000004 */
[----:B------:R-:W-:Y:S04]  /*1b5e0*/  STS.U8 [R13+UR4+0x8200], R68 ;  /* 0x008200440d007988 */ /* 0x000fe80008000004 */
[----:B------:R-:W-:Y:S04]  /*1b5f0*/  STS.U8 [R13+UR4+0x4200], R67 ;  /* 0x004200430d007988 */ /* 0x000fe80008000004 */
[----:B------:R0:W-:Y:S04]  /*1b600*/  STS.U8 [R13+UR4+0x200], R66 ;  /* 0x000200420d007988 */ /* 0x0001e80008000004 */
[----:B0-----:R-:W2:Y:S04]  /*1b610*/  LDL.LU R66, [R1+0x160] ;  /* 0x0001600001427983 */ /* 0x001ea80000300800 */
[----:B------:R-:W3:Y:S04]  /*1b620*/  LDL.LU R67, [R1+0x15c] ;  /* 0x00015c0001437983 */ /* 0x000ee80000300800 */
[----:B------:R-:W4:Y:S04]  /*1b630*/  LDL.LU R68, [R1+0x150] ;  /* 0x0001500001447983 */ /* 0x000f280000300800 */
[----:B------:R-:W2:Y:S04]  /*1b640*/  LDL.LU R69, [R1+0x148] ;  /* 0x0001480001457983 */ /* 0x000ea80000300800 */
[----:B------:R-:W2:Y:S04]  /*1b650*/  LDL.LU R70, [R1+0x110] ;  /* 0x0001100001467983 */ /* 0x000ea80000300800 */
[----:B------:R-:W2:Y:S04]  /*1b660*/  LDL.LU R71, [R1+0x108] ;  /* 0x0001080001477983 */ /* 0x000ea80000300800 */
[----:B------:R-:W2:Y:S04]  /*1b670*/  LDL.LU R72, [R1+0xfc] ;  /* 0x0000fc0001487983 */ /* 0x000ea80000300800 */
[----:B------:R-:W2:Y:S04]  /*1b680*/  LDL.LU R73, [R1+0xf4] ;  /* 0x0000f40001497983 */ /* 0x000ea80000300800 */
[----:B------:R-:W2:Y:S04]  /*1b690*/  LDL.LU R17, [R1+0xc] ;  /* 0x00000c0001117983 */ /* 0x000ea80000300800 */
[----:B------:R-:W2:Y:S04]  /*1b6a0*/  LDL.LU R14, [R1+0x8] ;  /* 0x00000800010e7983 */ /* 0x000ea80000300800 */
[----:B------:R-:W2:Y:S04]  /*1b6b0*/  LDL.LU R16, [R1+0x4] ;  /* 0x0000040001107983 */ /* 0x000ea80000300800 */
[----:B------:R0:W-:Y:S04]  /*1b6c0*/  STS.U8 [R13+UR4+0xe00], R15 ;  /* 0x000e000f0d007988 */ /* 0x0001e80008000004 */
[----:B0-----:R-:W3:Y:S04]  /*1b6d0*/  LDL.LU R15, [R1] ;  /* 0x00000000010f7983 */ /* 0x001ee80000300800 */
[----:B------:R0:W-:Y:S04]  /*1b6e0*/  STS.U8 [R13+UR4+0x5200], R90 ;  /* 0x0052005a0d007988 */ /* 0x0001e80008000004 */
[----:B------:R1:W-:Y:S04]  /*1b6f0*/  STS.U8 [R13+UR4+0x9200], R91 ;  /* 0x0092005b0d007988 */ /* 0x0003e80008000004 */
[----:B0-----:R-:W3:Y:S04]  /*1b700*/  LDL.LU R90, [R1+0x17a4] ;  /* 0x0017a400015a7983 */ /* 0x001ee80000300800 */
[----:B-1----:R-:W3:Y:S04]  /*1b710*/  LDL.LU R91, [R1+0x17a0] ;  /* 0x0017a000015b7983 */ /* 0x002ee80000300800 */
[----:B------:R0:W-:Y:S04]  /*1b720*/  STS.U8 [R13+UR4+0xd200], R92 ;  /* 0x00d2005c0d007988 */ /* 0x0001e80008000004 */
[----:B------:R1:W-:Y:S04]  /*1b730*/  STS.U8 [R13+UR4+0x1600], R93 ;  /* 0x0016005d0d007988 */ /* 0x0003e80008000004 */
[----:B0-----:R-:W4:Y:S04]  /*1b740*/  LDL.LU R92, [R1+0x179c] ;  /* 0x00179c00015c7983 */ /* 0x001f280000300800 */
[----:B-1----:R-:W4:Y:S04]  /*1b750*/  LDL.LU R93, [R1+0x1798] ;  /* 0x00179800015d7983 */ /* 0x002f280000300800 */
        /* <DEDUP_REMOVED lines=13> */
[----:B-1----:R-:W4:Y:S04]  /*1b830*/  LDL.LU R60, [R1+0x428] ;  /* 0x00042800013c7983 */ /* 0x002f280000300800 */
[----:B--2---:R0:W-:Y:S04]  /*1b840*/  STS.U8 [R13+UR4+0xae00], R16 ;  /* 0x00ae00100d007988 */ /* 0x0041e80008000004 */
[----:B0-----:R-:W2:Y:S04]  /*1b850*/  LDL.LU R16, [R1+0x3f4] ;  /* 0x0003f40001107983 */ /* 0x001ea80000300800 */
[----:B------:R0:W-:Y:S04]  /*1b860*/  STS.U8 [R13+UR4+0x5600], R0 ;  /* 0x005600000d007988 */ /* 0x0001e80008000004 */
[----:B------:R1:W-:Y:S04]  /*1b870*/  STS.U8 [R13+UR4+0xde00], R61 ;  /* 0x00de003d0d007988 */ /* 0x0003e80008000004 */
[----:B------:R1:W-:Y:S01]  /*1b880*/  STS.U8 [R13+UR4+0x2200], R62 ;  /* 0x0022003e0d007988 */ /* 0x0003e20008000004 */
[----:B0-----:R-:W0:Y:S03]  /*1b890*/  S2R R0, SR_TID.X ;  /* 0x0000000000007919 */ /* 0x001e260000002100 */
[----:B-1----:R-:W2:Y:S04]  /*1b8a0*/  LDL.LU R61, [R1+0x3f0] ;  /* 0x0003f000013d7983 */ /* 0x002ea80000300800 */
[----:B------:R1:W-:Y:S04]  /*1b8b0*/  STS.U8 [R13+UR4+0x6200], R63 ;  /* 0x0062003f0d007988 */ /* 0x0003e80008000004 */
[----:B------:R-:W2:Y:S04]  /*1b8c0*/  LDL.LU R62, [R1+0x3ec] ;  /* 0x0003ec00013e7983 */ /* 0x000ea80000300800 */
[----:B------:R3:W-:Y:S04]  /*1b8d0*/  STS.U8 [R13+UR4+0xa200], R64 ;  /* 0x00a200400d007988 */ /* 0x0007e80008000004 */
[----:B-1----:R-:W2:Y:S04]  /*1b8e0*/  LDL.LU R63, [R1+0x3e8] ;  /* 0x0003e800013f7983 */ /* 0x002ea80000300800 */
[----:B------:R1:W-:Y:S04]  /*1b8f0*/  STS.U8 [R13+UR4+0xe200], R65 ;  /* 0x00e200410d007988 */ /* 0x0003e80008000004 */
[----:B---3--:R-:W3:Y:S04]  /*1b900*/  LDL.LU R64, [R1+0x39c] ;  /* 0x00039c0001407983 */ /* 0x008ee80000300800 */
[----:B------:R0:W-:Y:S04]  /*1b910*/  STS.U8 [R13+UR4+0x2600], R66 ;  /* 0x002600420d007988 */ /* 0x0001e80008000004 */
[----:B-1----:R-:W3:Y:S04]  /*1b920*/  LDL.LU R65, [R1+0x398] ;  /* 0x0003980001417983 */ /* 0x002ee80000300800 */
[----:B------:R1:W-:Y:S04]  /*1b930*/  STS.U8 [R13+UR4+0x6600], R67 ;  /* 0x006600430d007988 */ /* 0x0003e80008000004 */
[----:B0-----:R-:W3:Y:S04]  /*1b940*/  LDL.LU R66, [R1+0x394] ;  /* 0x0003940001427983 */ /* 0x001ee80000300800 */
[----:B----4-:R0:W-:Y:S04]  /*1b950*/  STS.U8 [R13+UR4+0xa600], R68 ;  /* 0x00a600440d007988 */ /* 0x0101e80008000004 */
[----:B-1----:R-:W4:Y:S04]  /*1b960*/  LDL.LU R67, [R1+0x390] ;  /* 0x0003900001437983 */ /* 0x002f280000300800 */
[----:B------:R1:W-:Y:S04]  /*1b970*/  STS.U8 [R13+UR4+0xe600], R69 ;  /* 0x00e600450d007988 */ /* 0x0003e80008000004 */
[----:B0-----:R-:W3:Y:S04]  /*1b980*/  LDL.LU R68, [R1+0x338] ;  /* 0x0003380001447983 */ /* 0x001ee80000300800 */
        /* <DEDUP_REMOVED lines=14> */
[----:B0-----:R-:W4:Y:S01]  /*1ba70*/  LDL.LU R93, [R1+0x478] ;  /* 0x00047800015d7983 */ /* 0x001f220000300800 */
[----:B------:R-:W-:-:S03]  /*1ba80*/  LOP3.LUT R0, R0, 0x7f, RZ, 0xc0, !PT ;  /* 0x0000007f00007812 */ /* 0x000fc600078ec0ff */
[----:B------:R0:W-:Y:S04]  /*1ba90*/  STS.U8 [R13+UR4+0x6e00], R14 ;  /* 0x006e000e0d007988 */ /* 0x0001e80008000004 */
[----:B------:R-:W-:Y:S01]  /*1baa0*/  STS.U8 [R13+UR4+0x9600], R12 ;  /* 0x0096000c0d007988 */ /* 0x000fe20008000004 */
[----:B0-----:R-:W-:-:S03]  /*1bab0*/  LOP3.LUT R14, R0, 0x50, RZ, 0x3c, !PT ;  /* 0x00000050000e7812 */ /* 0x001fc600078e3cff */
[----:B------:R0:W-:Y:S04]  /*1bac0*/  STS.U8 [R13+UR4+0xd600], R38 ;  /* 0x00d600260d007988 */ /* 0x0001e80008000004 */
[----:B------:R-:W-:Y:S04]  /*1bad0*/  STS.U8 [R13+UR4+0x7200], R92 ;  /* 0x0072005c0d007988 */ /* 0x000fe80008000004 */
[----:B------:R-:W-:Y:S01]  /*1bae0*/  STS.U8 [R13+UR4+0xb200], R91 ;  /* 0x00b2005b0d007988 */ /* 0x000fe20008000004 */
[----:B------:R-:W-:Y:S01]  /*1baf0*/  PRMT R32, RZ, 0x7610, R32 ;  /* 0x00007610ff207816 */ /* 0x000fe20000000020 */
[----:B0-----:R-:W0:Y:S02]  /*1bb00*/  LDC R38, c[0x0][0x3a0] ;  /* 0x0000e800ff267b82 */ /* 0x001e240000000800 */
        /* <DEDUP_REMOVED lines=13> */
[----:B--2---:R1:W-:Y:S04]  /*1bbe0*/  STS.U8 [R14+UR4+0xa80], R16 ;  /* 0x000a80100e007988 */ /* 0x0043e80008000004 */
[----:B-1----:R-:W2:Y:S04]  /*1bbf0*/  LDL.LU R16, [R1+0x220] ;  /* 0x0002200001107983 */ /* 0x002ea80000300800 */
[----:B------:R-:W2:Y:S04]  /*1bc00*/  LDL.LU R87, [R1+0x21c] ;  /* 0x00021c0001577983 */ /* 0x000ea80000300800 */
[----:B------:R-:W2:Y:S04]  /*1bc10*/  LDL.LU R88, [R1+0x218] ;  /* 0x0002180001587983 */ /* 0x000ea80000300800 */
[----:B------:R-:W2:Y:S04]  /*1bc20*/  LDL.LU R89, [R1+0x214] ;  /* 0x0002140001597983 */ /* 0x000ea80000300800 */
[----:B------:R-:W2:Y:S04]  /*1bc30*/  LDL.LU R90, [R1+0x1e4] ;  /* 0x0001e400015a7983 */ /* 0x000ea80000300800 */
[----:B------:R-:W2:Y:S04]  /*1bc40*/  LDL.LU R91, [R1+0x1e0] ;  /* 0x0001e000015b7983 */ /* 0x000ea80000300800 */
[----:B------:R-:W2:Y:S04]  /*1bc50*/  LDL.LU R92, [R1+0x1d8] ;  /* 0x0001d800015c7983 */ /* 0x000ea80000300800 */
        /* <DEDUP_REMOVED lines=10> */
[----:B---3--:R-:W-:Y:S04]  /*1bd00*/  STS.U8 [R14+UR4+0xe80], R64 ;  /* 0x000e80400e007988 */ /* 0x008fe80008000004 */
[----:B------:R-:W-:Y:S04]  /*1bd10*/  STS.U8 [R14+UR4+0x4e80], R65 ;  /* 0x004e80410e007988 */ /* 0x000fe80008000004 */
[----:B------:R-:W-:Y:S04]  /*1bd20*/  STS.U8 [R14+UR4+0x8e80], R66 ;  /* 0x008e80420e007988 */ /* 0x000fe80008000004 */
[----:B----4-:R-:W-:Y:S04]  /*1bd30*/  STS.U8 [R14+UR4+0xce80], R67 ;  /* 0x00ce80430e007988 */ /* 0x010fe80008000004 */
[----:B------:R-:W-:Y:S04]  /*1bd40*/  STS.U8 [R14+UR4+0x1280], R68 ;  /* 0x001280440e007988 */ /* 0x000fe80008000004 */
[----:B------:R-:W-:Y:S04]  /*1bd50*/  STS.U8 [R14+UR4+0x5280], R69 ;  /* 0x005280450e007988 */ /* 0x000fe80008000004 */
[----:B------:R-:W-:Y:S04]  /*1bd60*/  STS.U8 [R14+UR4+0x9280], R70 ;  /* 0x009280460e007988 */ /* 0x000fe80008000004 */
[----:B------:R-:W-:Y:S04]  /*1bd70*/  STS.U8 [R14+UR4+0xd280], R71 ;  /* 0x00d280470e007988 */ /* 0x000fe80008000004 */
[----:B------:R-:W-:Y:S04]  /*1bd80*/  STS.U8 [R14+UR4+0x1680], R72 ;  /* 0x001680480e007988 */ /* 0x000fe80008000004 */
[----:B------:R1:W-:Y:S04]  /*1bd90*/  STS.U8 [R14+UR4+0x280], R93 ;  /* 0x0002805d0e007988 */ /* 0x0003e80008000004 */
[----:B-1----:R-:W3:Y:S04]  /*1bda0*/  LDL.LU R93, [R1+0x1c8] ;  /* 0x0001c800015d7983 */ /* 0x002ee80000300800 */
[----:B------:R-:W4:Y:S04]  /*1bdb0*/  LDL.LU R50, [R1+0x190] ;  /* 0x0001900001327983 */ /* 0x000f280000300800 */
[----:B------:R-:W3:Y:S04]  /*1bdc0*/  LDL.LU R51, [R1+0x18c] ;  /* 0x00018c0001337983 */ /* 0x000ee80000300800 */
[----:B------:R-:W4:Y:S04]  /*1bdd0*/  LDL.LU R52, [R1+0x180] ;  /* 0x0001800001347983 */ /* 0x000f280000300800 */
[----:B------:R-:W4:Y:S04]  /*1bde0*/  LDL.LU R53, [R1+0x178] ;  /* 0x0001780001357983 */ /* 0x000f280000300800 */
[----:B------:R-:W4:Y:S04]  /*1bdf0*/  LDL.LU R58, [R1+0x140] ;  /* 0x00014000013a7983 */ /* 0x000f280000300800 */
[----:B------:R-:W4:Y:S04]  /*1be00*/  LDL.LU R59, [R1+0x13c] ;  /* 0x00013c00013b7983 */ /* 0x000f280000300800 */
[----:B------:R1:W-:Y:S04]  /*1be10*/  STS.U8 [R14+UR4+0xd680], R15 ;  /* 0x00d6800f0e007988 */ /* 0x0003e80008000004 */
        /* <DEDUP_REMOVED lines=13> */
[----:B------:R1:W-:Y:S04]  /*1bef0*/  STS.U8 [R14+UR4+0x5680], R73 ;  /* 0x005680490e007988 */ /* 0x0003e80008000004 */
[----:B------:R-:W4:Y:S04]  /*1bf00*/  LDL.LU R72, [R1+0x24] ;  /* 0x0000240001487983 */ /* 0x000f280000300800 */
[----:B------:R0:W-:Y:S04]  /*1bf10*/  STS.U8 [R14+UR4+0x9680], R17 ;  /* 0x009680110e007988 */ /* 0x0001e80008000004 */
[----:B-1----:R-:W4:Y:S04]  /*1bf20*/  LDL.LU R73, [R1+0x20] ;  /* 0x0000200001497983 */ /* 0x002f280000300800 */
[----:B0-----:R-:W4:Y:S04]  /*1bf30*/  LDL.LU R17, [R1+0x1c] ;  /* 0x00001c0001117983 */ /* 0x001f280000300800 */
[----:B--2---:R0:W-:Y:S04]  /*1bf40*/  STS.U8 [R14+UR4+0x1a80], R16 ;  /* 0x001a80100e007988 */ /* 0x0041e80008000004 */
[----:B0-----:R-:W2:Y:S04]  /*1bf50*/  LDL.LU R16, [R1+0x18] ;  /* 0x0000180001107983 */ /* 0x001ea80000300800 */
[----:B---3--:R-:W-:Y:S04]  /*1bf60*/  STS.U8 [R14+UR4+0x6280], R51 ;  /* 0x006280330e007988 */ /* 0x008fe80008000004 */
[----:B----4-:R-:W-:Y:S04]  /*1bf70*/  STS.U8 [R14+UR4+0xa280], R52 ;  /* 0x00a280340e007988 */ /* 0x010fe80008000004 */
[----:B------:R-:W-:Y:S04]  /*1bf80*/  STS.U8 [R14+UR4+0xe280], R53 ;  /* 0x00e280350e007988 */ /* 0x000fe80008000004 */
[----:B------:R-:W-:Y:S04]  /*1bf90*/  STS.U8 [R14+UR4+0x2680], R58 ;  /* 0x0026803a0e007988 */ /* 0x000fe80008000004 */
[----:B------:R-:W-:Y:S04]  /*1bfa0*/  STS.U8 [R14+UR4+0x6680], R59 ;  /* 0x0066803b0e007988 */ /* 0x000fe80008000004 */
[----:B------:R-:W-:Y:S04]  /*1bfb0*/  STS.U8 [R14+UR4+0xa680], R60 ;  /* 0x00a6803c0e007988 */ /* 0x000fe80008000004 */
[----:B------:R0:W-:Y:S04]  /*1bfc0*/  STS.U8 [R14+UR4+0xe680], R15 ;  /* 0x00e6800f0e007988 */ /* 0x0001e80008000004 */
[----:B------:R1:W-:Y:S04]  /*1bfd0*/  STS.U8 [R14+UR4+0x2a80], R61 ;  /* 0x002a803d0e007988 */ /* 0x0003e80008000004 */
[----:B0-----:R-:W3:Y:S04]  /*1bfe0*/  LDL.LU R15, [R1+0x14] ;  /* 0x00001400010f7983 */ /* 0x001ee80000300800 */
[----:B------:R-:W4:Y:S04]  /*1bff0*/  LDL.LU R51, [R1+0x468] ;  /* 0x0004680001337983 */ /* 0x000f280000300800 */
[----:B------:R-:W4:Y:S04]  /*1c000*/  LDL.LU R52, [R1+0x464] ;  /* 0x0004640001347983 */ /* 0x000f280000300800 */
[----:B------:R-:W4:Y:S04]  /*1c010*/  LDL.LU R53, [R1+0x458] ;  /* 0x0004580001357983 */ /* 0x000f280000300800 */
[----:B------:R-:W4:Y:S04]  /*1c020*/  LDL.LU R58, [R1+0x450] ;  /* 0x00045000013a7983 */ /* 0x000f280000300800 */
[----:B------:R-:W4:Y:S04]  /*1c030*/  LDL.LU R59, [R1+0x424] ;  /* 0x00042400013b7983 */ /* 0x000f280000300800 */
[----:B------:R-:W4:Y:S04]  /*1c040*/  LDL.LU R60, [R1+0x420] ;  /* 0x00042000013c7983 */ /* 0x000f280000300800 */
        /* <DEDUP_REMOVED lines=23> */
[----:B------:R-:W-:Y:S04]  /*1c1c0*/  STS.U8 [R14+UR4+0x3680], R73 ;  /* 0x003680490e007988 */ /* 0x000fe80008000004 */
[----:B--2---:R2:W-:Y:S04]  /*1c1d0*/  STS.U8 [R14+UR4+0xb680], R16 ;  /* 0x00b680100e007988 */ /* 0x0045e80008000004 */
[----:B0-----:R-:W4:Y:S04]  /*1c1e0*/  LDL R17, [R1+0x680] ;  /* 0x0006800001117983 */ /* 0x001f280000100800 */
[----:B-1----:R-:W4:Y:S04]  /*1c1f0*/  LDL R72, [R1+0x688] ;  /* 0x0006880001487983 */ /* 0x002f280000100800 */
[----:B--2---:R-:W2:Y:S04]  /*1c200*/  LDL R16, [R1+0x684] ;  /* 0x0006840001107983 */ /* 0x004ea80000100800 */
[----:B------:R-:W2:Y:S01]  /*1c210*/  LDL R73, [R1+0x68c] ;  /* 0x00068c0001497983 */ /* 0x000ea20000100800 */
[----:B------:R-:W-:-:S03]  /*1c220*/  PRMT R31, RZ, 0x7610, R31 ;  /* 0x00007610ff1f7816 */ /* 0x000fc6000000001f */
        /* <DEDUP_REMOVED lines=15> */
[----:B------:R-:W-:Y:S01]  /*1c320*/  STS.U8 [R14+UR4+0xfe80], R74 ;  /* 0x00fe804a0e007988 */ /* 0x000fe20008000004 */
[----:B------:R-:W-:-:S02]  /*1c330*/  PRMT R30, RZ, 0x7610, R30 ;  /* 0x00007610ff1e7816 */ /* 0x000fc4000000001e */
[----:B------:R-:W-:Y:S02]  /*1c340*/  PRMT R29, RZ, 0x7610, R29 ;  /* 0x00007610ff1d7816 */ /* 0x000fe4000000001d */
[----:B------:R-:W-:Y:S02]  /*1c350*/  PRMT R28, RZ, 0x7610, R28 ;  /* 0x00007610ff1c7816 */ /* 0x000fe4000000001c */
[----:B------:R-:W-:Y:S02]  /*1c360*/  PRMT R27, RZ, 0x7610, R27 ;  /* 0x00007610ff1b7816 */ /* 0x000fe4000000001b */
[----:B------:R-:W-:Y:S02]  /*1c370*/  PRMT R26, RZ, 0x7610, R26 ;  /* 0x00007610ff1a7816 */ /* 0x000fe4000000001a */
[----:B------:R-:W-:Y:S01]  /*1c380*/  PRMT R24, RZ, 0x7610, R24 ;  /* 0x00007610ff187816 */ /* 0x000fe20000000018 */
[----:B---3--:R0:W-:Y:S02]  /*1c390*/  STS.U8 [R14+UR4+0xf680], R15 ;  /* 0x00f6800f0e007988 */ /* 0x0081e40008000004 */
[----:B0-----:R-:W-:-:S05]  /*1c3a0*/  LOP3.LUT R15, R0, 0x60, RZ, 0x3c, !PT ;  /* 0x00000060000f7812 */ /* 0x001fca00078e3cff */
[----:B----4-:R-:W-:Y:S04]  /*1c3b0*/  STS.U8 [R15+UR4+0x300], R51 ;  /* 0x000300330f007988 */ /* 0x010fe80008000004 */
        /* <DEDUP_REMOVED lines=16> */
[----:B--2---:R0:W2:Y:S02]  /*1c4c0*/  @P0 LDG.E.U8 R32, desc[UR14][R16.64] ;  /* 0x0000000e10200981 */ /* 0x0040a4000c1e1100 */
[----:B0-----:R-:W-:-:S02]  /*1c4d0*/  @P0 IMAD.MOV.U32 R16, RZ, RZ, R73 ;  /* 0x000000ffff100224 */ /* 0x001fc400078e0049 */
[----:B------:R-:W-:-:S05]  /*1c4e0*/  @P0 IMAD.MOV.U32 R17, RZ, RZ, R72 ;  /* 0x000000ffff110224 */ /* 0x000fca00078e0048 */
[----:B------:R0:W3:Y:S02]  /*1c4f0*/  @P0 LDG.E.U8 R31, desc[UR14][R16.64] ;  /* 0x0000000e101f0981 */ /* 0x0000e4000c1e1100 */
[----:B0-----:R-:W-:Y:S02]  /*1c500*/  @P0 IMAD.MOV.U32 R16, RZ, RZ, R19 ;  /* 0x000000ffff100224 */ /* 0x001fe400078e0013 */
[----:B------:R-:W-:Y:S02]  /*1c510*/  @P0 IMAD.MOV.U32 R17, RZ, RZ, R18 ;  /* 0x000000ffff110224 */ /* 0x000fe400078e0012 */
[----:B------:R-:W4:Y:S04]  /*1c520*/  LDL.LU R18, [R1+0x1794] ;  /* 0x0017940001127983 */ /* 0x000f280000300800 */
[----:B------:R0:W2:Y:S04]  /*1c530*/  @P0 LDG.E.U8 R30, desc[UR14][R16.64] ;  /* 0x0000000e101e0981 */ /* 0x0000a8000c1e1100 */
[----:B------:R-:W2:Y:S01]  /*1c540*/  LDL.LU R19, [R1+0x1790] ;  /* 0x0017900001137983 */ /* 0x000ea20000300800 */
[----:B0-----:R-:W-:-:S02]  /*1c550*/  @P0 IMAD.MOV.U32 R16, RZ, RZ, R9 ;  /* 0x000000ffff100224 */ /* 0x001fc400078e0009 */
[----:B------:R-:W-:Y:S02]  /*1c560*/  @P0 IMAD.MOV.U32 R17, RZ, RZ, R33 ;  /* 0x000000ffff110224 */ /* 0x000fe400078e0021 */
[----:B------:R-:W2:Y:S04]  /*1c570*/  LDL.LU R33, [R1+0x178c] ;  /* 0x00178c0001217983 */ /* 0x000ea80000300800 */
[----:B------:R0:W2:Y:S04]  /*1c580*/  @P0 LDG.E.U8 R29, desc[UR14][R16.64] ;  /* 0x0000000e101d0981 */ /* 0x0000a8000c1e1100 */
[----:B------:R-:W5:Y:S01]  /*1c590*/  LDL.LU R9, [R1+0x1788] ;  /* 0x0017880001097983 */ /* 0x000f620000300800 */
[----:B0-----:R-:W-:-:S02]  /*1c5a0*/  @P0 IMAD.MOV.U32 R16, RZ, RZ, R48 ;  /* 0x000000ffff100224 */ /* 0x001fc400078e0030 */
[----:B------:R-:W-:Y:S02]  /*1c5b0*/  @P0 IMAD.MOV.U32 R17, RZ, RZ, R8 ;  /* 0x000000ffff110224 */ /* 0x000fe400078e0008 */
[----:B------:R-:W5:Y:S04]  /*1c5c0*/  LDL.LU R8, [R1+0x1784] ;  /* 0x0017840001087983 */ /* 0x000f680000300800 */
[----:B------:R0:W2:Y:S04]  /*1c5d0*/  @P0 LDG.E.U8 R28, desc[UR14][R16.64] ;  /* 0x0000000e101c0981 */ /* 0x0000a8000c1e1100 */
[----:B------:R-:W2:Y:S04]  /*1c5e0*/  LDL.LU R72, [R1+0x380] ;  /* 0x0003800001487983 */ /* 0x000ea80000300800 */
[----:B------:R-:W2:Y:S01]  /*1c5f0*/  LDL.LU R73, [R1+0x37c] ;  /* 0x00037c0001497983 */ /* 0x000ea20000300800 */
[----:B0-----:R-:W-:-:S02]  /*1c600*/  @P0 IMAD.MOV.U32 R16, RZ, RZ, R46 ;  /* 0x000000ffff100224 */ /* 0x001fc400078e002e */
[----:B------:R-:W-:-:S05]  /*1c610*/  @P0 IMAD.MOV.U32 R17, RZ, RZ, R47 ;  /* 0x000000ffff110224 */ /* 0x000fca00078e002f */
[----:B------:R0:W2:Y:S02]  /*1c620*/  @P0 LDG.E.U8 R27, desc[UR14][R16.64] ;  /* 0x0000000e101b0981 */ /* 0x0000a4000c1e1100 */
[----:B0-----:R-:W-:Y:S02]  /*1c630*/  @P0 IMAD.MOV.U32 R16, RZ, RZ, R44 ;  /* 0x000000ffff100224 */ /* 0x001fe400078e002c */
[----:B------:R-:W-:-:S05]  /*1c640*/  @P0 IMAD.MOV.U32 R17, RZ, RZ, R45 ;  /* 0x000000ffff110224 */ /* 0x000fca00078e002d */
[----:B------:R0:W2:Y:S02]  /*1c650*/  @P0 LDG.E.U8 R26, desc[UR14][R16.64] ;  /* 0x0000000e101a0981 */ /* 0x0000a4000c1e1100 */
[----:B0-----:R-:W-:Y:S02]  /*1c660*/  @P0 IMAD.MOV.U32 R16, RZ, RZ, R42 ;  /* 0x000000ffff100224 */ /* 0x001fe400078e002a */
[----:B------:R-:W-:-:S05]  /*1c670*/  @P0 IMAD.MOV.U32 R17, RZ, RZ, R43 ;  /* 0x000000ffff110224 */ /* 0x000fca00078e002b */
[----:B------:R0:W2:Y:S02]  /*1c680*/  @P0 LDG.E.U8 R24, desc[UR14][R16.64] ;  /* 0x0000000e10180981 */ /* 0x0000a4000c1e1100 */
[----:B0-----:R-:W-:Y:S02]  /*1c690*/  @P0 IMAD.MOV.U32 R17, RZ, RZ, R41 ;  /* 0x000000ffff110224 */ /* 0x001fe400078e0029 */
[----:B------:R-:W2:Y:S04]  /*1c6a0*/  LDL.LU R41, [R1+0x374] ;  /* 0x0003740001297983 */ /* 0x000ea80000300800 */
[----:B------:R-:W2:Y:S04]  /*1c6b0*/  LDL.LU R44, [R1+0x320] ;  /* 0x00032000012c7983 */ /* 0x000ea80000300800 */
[----:B------:R-:W2:Y:S01]  /*1c6c0*/  LDL.LU R43, [R1+0x31c] ;  /* 0x00031c00012b7983 */ /* 0x000ea20000300800 */
[----:B------:R-:W-:-:S03]  /*1c6d0*/  @P0 IMAD.MOV.U32 R16, RZ, RZ, R39 ;  /* 0x000000ffff100224 */ /* 0x000fc600078e0027 */
[----:B------:R-:W2:Y:S04]  /*1c6e0*/  LDL.LU R48, [R1+0x318] ;  /* 0x0003180001307983 */ /* 0x000ea80000300800 */
[----:B------:R-:W2:Y:S04]  /*1c6f0*/  LDL.LU R45, [R1+0x314] ;  /* 0x00031400012d7983 */ /* 0x000ea80000300800 */
[----:B------:R-:W2:Y:S04]  /*1c700*/  LDL.LU R46, [R1+0x2d0] ;  /* 0x0002d000012e7983 */ /* 0x000ea80000300800 */
[----:B------:R-:W2:Y:S04]  /*1c710*/  LDL.LU R47, [R1+0x2cc] ;  /* 0x0002cc00012f7983 */ /* 0x000ea80000300800 */
[----:B------:R-:W2:Y:S04]  /*1c720*/  LDL.LU R39, [R1+0x2c8] ;  /* 0x0002c80001277983 */ /* 0x000ea80000300800 */
[----:B------:R-:W2:Y:S01]  /*1c730*/  LDL.LU R42, [R1+0x2b8] ;  /* 0x0002b800012a7983 */ /* 0x000ea20000300800 */
[----:B------:R-:W-:-:S02]  /*1c740*/  PRMT R23, RZ, 0x7610, R23 ;  /* 0x00007610ff177816 */ /* 0x000fc40000000017 */
[----:B------:R-:W-:-:S04]  /*1c750*/  PRMT R22, RZ, 0x7610, R22 ;  /* 0x00007610ff167816 */ /* 0x000fc80000000016 */
[----:B------:R0:W3:Y:S01]  /*1c760*/  @P0 LDG.E.U8 R23, desc[UR14][R16.64] ;  /* 0x0000000e10170981 */ /* 0x0000e2000c1e1100 */
[----:B------:R-:W-:Y:S01]  /*1c770*/  PRMT R21, RZ, 0x7610, R21 ;  /* 0x00007610ff157816 */ /* 0x000fe20000000015 */
[----:B0-----:R-:W-:Y:S02]  /*1c780*/  @P0 IMAD.MOV.U32 R16, RZ, RZ, R40 ;  /* 0x000000ffff100224 */ /* 0x001fe400078e0028 */
[----:B------:R-:W-:Y:S01]  /*1c790*/  @P0 IMAD.MOV.U32 R17, RZ, RZ, R34 ;  /* 0x000000ffff110224 */ /* 0x000fe200078e0022 */
[----:B------:R-:W-:Y:S01]  /*1c7a0*/  PRMT R20, RZ, 0x7610, R20 ;  /* 0x00007610ff147816 */ /* 0x000fe20000000014 */
[----:B------:R-:W3:Y:S04]  /*1c7b0*/  LDL.LU R34, [R1+0x1780] ;  /* 0x0017800001227983 */ /* 0x000ee80000300800 */
[----:B------:R0:W3:Y:S01]  /*1c7c0*/  @P0 LDG.E.U8 R22, desc[UR14][R16.64] ;  /* 0x0000000e10160981 */ /* 0x0000e2000c1e1100 */
[----:B------:R-:W-:-:S03]  /*1c7d0*/  PRMT R25, RZ, 0x7610, R25 ;  /* 0x00007610ff197816 */ /* 0x000fc60000000019 */
[----:B------:R-:W3:Y:S01]  /*1c7e0*/  LDL.LU R40, [R1+0x1f4] ;  /* 0x0001f40001287983 */ /* 0x000ee20000300800 */
[----:B0-----:R-:W-:Y:S02]  /*1c7f0*/  @P0 IMAD.MOV.U32 R16, RZ, RZ, R6 ;  /* 0x000000ffff100224 */ /* 0x001fe400078e0006 */
[----:B------:R-:W-:Y:S02]  /*1c800*/  @P0 IMAD.MOV.U32 R17, RZ, RZ, R7 ;  /* 0x000000ffff110224 */ /* 0x000fe400078e0007 */
[----:B------:R-:W5:Y:S04]  /*1c810*/  LDL.LU R7, [R1+0x177c] ;  /* 0x00177c0001077983 */ /* 0x000f680000300800 */
[----:B------:R0:W3:Y:S04]  /*1c820*/  @P0 LDG.E.U8 R21, desc[UR14][R16.64] ;  /* 0x0000000e10150981 */ /* 0x0000e8000c1e1100 */
[----:B------:R-:W5:Y:S01]  /*1c830*/  LDL.LU R6, [R1+0x1778] ;  /* 0x0017780001067983 */ /* 0x000f620000300800 */
[----:B0-----:R-:W-:-:S02]  /*1c840*/  @P0 IMAD.MOV.U32 R16, RZ, RZ, R5 ;  /* 0x000000ffff100224 */ /* 0x001fc400078e0005 */
[----:B------:R-:W-:Y:S02]  /*1c850*/  @P0 IMAD.MOV.U32 R17, RZ, RZ, R35 ;  /* 0x000000ffff110224 */ /* 0x000fe400078e0023 */
[----:B------:R-:W3:Y:S04]  /*1c860*/  LDL.LU R35, [R1+0x1774] ;  /* 0x0017740001237983 */ /* 0x000ee80000300800 */
[----:B------:R0:W3:Y:S04]  /*1c870*/  @P0 LDG.E.U8 R20, desc[UR14][R16.64] ;  /* 0x0000000e10140981 */ /* 0x0000e8000c1e1100 */
[----:B------:R-:W5:Y:S01]  /*1c880*/  LDL.LU R5, [R1+0x1770] ;  /* 0x0017700001057983 */ /* 0x000f620000300800 */
[----:B0-----:R-:W-:-:S02]  /*1c890*/  @P0 IMAD.MOV.U32 R17, RZ, RZ, R4 ;  /* 0x000000ffff110224 */ /* 0x001fc400078e0004 */
[----:B------:R-:W-:Y:S01]  /*1c8a0*/  @P0 IMAD.MOV.U32 R16, RZ, RZ, R49 ;  /* 0x000000ffff100224 */ /* 0x000fe200078e0031 */
[----:B------:R-:W5:Y:S04]  /*1c8b0*/  LDL.LU R4, [R1+0x176c] ;  /* 0x00176c0001047983 */ /* 0x000f680000300800 */
[----:B------:R-:W3:Y:S01]  /*1c8c0*/  LDL.LU R49, [R1+0x1768] ;  /* 0x0017680001317983 */ /* 0x000ee20000300800 */
[----:B----4-:R-:W-:-:S06]  /*1c8d0*/  PRMT R18, RZ, 0x7610, R18 ;  /* 0x00007610ff127816 */ /* 0x010fcc0000000012 */
[----:B------:R0:W4:Y:S02]  /*1c8e0*/  @P0 LDG.E.U8 R18, desc[UR14][R36.64] ;  /* 0x0000000e24120981 */ /* 0x000124000c1e1100 */
[----:B0-----:R-:W-:Y:S02]  /*1c8f0*/  @P0 IMAD.MOV.U32 R36, RZ, RZ, R2 ;  /* 0x000000ffff240224 */ /* 0x001fe400078e0002 */
[----:B------:R-:W-:Y:S02]  /*1c900*/  @P0 IMAD.MOV.U32 R37, RZ, RZ, R3 ;  /* 0x000000ffff250224 */ /* 0x000fe400078e0003 */
[----:B------:R-:W5:Y:S04]  /*1c910*/  LDL.LU R3, [R1+0x1764] ;  /* 0x0017640001037983 */ /* 0x000f680000300800 */
[----:B------:R0:W4:Y:S04]  /*1c920*/  @P0 LDG.E.U8 R25, desc[UR14][R36.64] ;  /* 0x0000000e24190981 */ /* 0x000128000c1e1100 */
[----:B------:R-:W5:Y:S01]  /*1c930*/  LDL.LU R2, [R1+0x1760] ;  /* 0x0017600001027983 */ /* 0x000f620000300800 */
[----:B0-----:R-:W-:-:S02]  /*1c940*/  @P0 IMAD.MOV.U32 R37, RZ, RZ, R11 ;  /* 0x000000ffff250224 */ /* 0x001fc400078e000b */
[----:B------:R-:W-:Y:S01]  /*1c950*/  @P0 IMAD.MOV.U32 R36, RZ, RZ, R10 ;  /* 0x000000ffff240224 */ /* 0x000fe200078e000a */
[----:B------:R-:W4:Y:S04]  /*1c960*/  LDL.LU R11, [R1+0x175c] ;  /* 0x00175c00010b7983 */ /* 0x000f280000300800 */
[----:B------:R-:W4:Y:S04]  /*1c970*/  LDL.LU R10, [R1+0x1758] ;  /* 0x00175800010a7983 */ /* 0x000f280000300800 */
[----:B------:R-:W4:Y:S04]  /*1c980*/  LDL.LU R50, [R1+0x1f0] ;  /* 0x0001f00001327983 */ /* 0x000f280000300800 */
[----:B--2---:R0:W-:Y:S04]  /*1c990*/  STS.U8 [R15+UR4+0xdb00], R42 ;  /* 0x00db002a0f007988 */ /* 0x0041e80008000004 */
[----:B0-----:R-:W2:Y:S04]  /*1c9a0*/  LDL.LU R42, [R1+0x1ec] ;  /* 0x0001ec00012a7983 */ /* 0x001ea80000300800 */
        /* <DEDUP_REMOVED lines=36> */
[----:B---3--:R0:W-:Y:S04]  /*1cbf0*/  STS.U8 [R15+UR4+0x1f00], R40 ;  /* 0x001f00280f007988 */ /* 0x0081e80008000004 */
[----:B-1----:R-:W3:Y:S04]  /*1cc00*/  LDL.LU R39, [R1+0x68] ;  /* 0x0000680001277983 */ /* 0x002ee80000300800 */
[----:B0-----:R-:W3:Y:S04]  /*1cc10*/  LDL.LU R40, [R1+0x64] ;  /* 0x0000640001287983 */ /* 0x001ee80000300800 */
[----:B--2---:R0:W-:Y:S04]  /*1cc20*/  STS.U8 [R15+UR4+0x9f00], R42 ;  /* 0x009f002a0f007988 */ /* 0x0041e80008000004 */
[----:B0-----:R-:W2:Y:S04]  /*1cc30*/  LDL.LU R42, [R1+0x60] ;  /* 0x00006000012a7983 */ /* 0x001ea80000300800 */
[----:B----4-:R0:W-:Y:S04]  /*1cc40*/  STS.U8 [R15+UR4+0xdf00], R51 ;  /* 0x00df00330f007988 */ /* 0x0101e80008000004 */
[----:B------:R1:W-:Y:S04]  /*1cc50*/  STS.U8 [R15+UR4+0x2300], R52 ;  /* 0x002300340f007988 */ /* 0x0003e80008000004 */
[----:B------:R4:W-:Y:S04]  /*1cc60*/  STS.U8 [R15+UR4+0x6300], R53 ;  /* 0x006300350f007988 */ /* 0x0009e80008000004 */
[----:B0-----:R-:W2:Y:S04]  /*1cc70*/  LDL.LU R51, [R1+0x4c] ;  /* 0x00004c0001337983 */ /* 0x001ea80000300800 */
[----:B-1----:R-:W2:Y:S04]  /*1cc80*/  LDL.LU R52, [R1+0x48] ;  /* 0x0000480001347983 */ /* 0x002ea80000300800 */
[----:B------:R0:W-:Y:S04]  /*1cc90*/  STS.U8 [R15+UR4+0xa300], R58 ;  /* 0x00a3003a0f007988 */ /* 0x0001e80008000004 */
[----:B----4-:R-:W4:Y:S04]  /*1cca0*/  LDL.LU R53, [R1+0x498] ;  /* 0x0004980001357983 */ /* 0x010f280000300800 */
        /* <DEDUP_REMOVED lines=44> */
[----:B---3--:R1:W-:Y:S04]  /*1cf70*/  STS.U8 [R15+UR4+0x7b00], R39 ;  /* 0x007b00270f007988 */ /* 0x0083e80008000004 */
[----:B0-----:R-:W3:Y:S04]  /*1cf80*/  LDL.LU R47, [R1+0x304] ;  /* 0x00030400012f7983 */ /* 0x001ee80000300800 */
[----:B------:R0:W-:Y:S04]  /*1cf90*/  STS.U8 [R15+UR4+0xbb00], R40 ;  /* 0x00bb00280f007988 */ /* 0x0001e80008000004 */
[----:B-1----:R-:W3:Y:S04]  /*1cfa0*/  LDL.LU R39, [R1+0x2b0] ;  /* 0x0002b00001277983 */ /* 0x002ee80000300800 */
[----:B0-----:R-:W3:Y:S04]  /*1cfb0*/  LDL.LU R40, [R1+0x2a8] ;  /* 0x0002a80001287983 */ /* 0x001ee80000300800 */
[----:B--2---:R0:W-:Y:S04]  /*1cfc0*/  STS.U8 [R15+UR4+0xfb00], R42 ;  /* 0x00fb002a0f007988 */ /* 0x0041e80008000004 */
[----:B0-----:R-:W2:Y:S01]  /*1cfd0*/  LDL.LU R42, [R1+0x29c] ;  /* 0x00029c00012a7983 */ /* 0x001ea20000300800 */
[----:B------:R-:W-:-:S03]  /*1cfe0*/  PRMT R19, RZ, 0x7610, R19 ;  /* 0x00007610ff137816 */ /* 0x000fc60000000013 */
[----:B------:R0:W-:Y:S04]  /*1cff0*/  STS.U8 [R15+UR4+0xbf00], R10 ;  /* 0x00bf000a0f007988 */ /* 0x0001e80008000004 */
[----:B------:R1:W2:Y:S04]  /*1d000*/  @P0 LDG.E.U8 R19, desc[UR14][R16.64] ;  /* 0x0000000e10130981 */ /* 0x0002a8000c1e1100 */
[----:B------:R1:W-:Y:S04]  /*1d010*/  STS.U8 [R15+UR4+0xff00], R11 ;  /* 0x00ff000b0f007988 */ /* 0x0003e80008000004 */
[----:B0-----:R-:W2:Y:S01]  /*1d020*/  LDL.LU R10, [R1+0x1754] ;  /* 0x00175400010a7983 */ /* 0x001ea20000300800 */
[----:B-1----:R-:W-:-:S03]  /*1d030*/  LOP3.LUT R16, R0, 0x70, RZ, 0x3c, !PT ;  /* 0x0000007000107812 */ /* 0x002fc600078e3cff */
[----:B------:R0:W-:Y:S04]  /*1d040*/  STS.U8 [R15+UR4+0x5f00], R50 ;  /* 0x005f00320f007988 */ /* 0x0001e80008000004 */
[----:B------:R-:W2:Y:S04]  /*1d050*/  LDL.LU R11, [R1+0x1750] ;  /* 0x00175000010b7983 */ /* 0x000ea80000300800 */
[----:B------:R-:W2:Y:S04]  /*1d060*/  LDL.LU R93, [R1+0x294] ;  /* 0x00029400015d7983 */ /* 0x000ea80000300800 */
[----:B------:R1:W-:Y:S04]  /*1d070*/  STS.U8 [R15+UR4+0x3f00], R51 ;  /* 0x003f00330f007988 */ /* 0x0003e80008000004 */
[----:B0-----:R-:W2:Y:S04]  /*1d080*/  LDL.LU R50, [R1+0x1d4] ;  /* 0x0001d40001327983 */ /* 0x001ea80000300800 */
[----:B------:R0:W-:Y:S04]  /*1d090*/  STS.U8 [R15+UR4+0x7f00], R52 ;  /* 0x007f00340f007988 */ /* 0x0001e80008000004 */
[----:B-1----:R-:W2:Y:S04]  /*1d0a0*/  LDL.LU R51, [R1+0x1d0] ;  /* 0x0001d00001337983 */ /* 0x002ea80000300800 */
        /* <DEDUP_REMOVED lines=48> */
[----:B------:R1:W-:Y:S04]  /*1d3b0*/  STS.U8 [R16+UR4+0x1b80], R39 ;  /* 0x001b802710007988 */ /* 0x0003e80008000004 */
[----:B0-----:R-:W3:Y:S04]  /*1d3c0*/  LDL.LU R47, [R1+0xa4] ;  /* 0x0000a400012f7983 */ /* 0x001ee80000300800 */
[----:B------:R0:W-:Y:S04]  /*1d3d0*/  STS.U8 [R16+UR4+0x5b80], R40 ;  /* 0x005b802810007988 */ /* 0x0001e80008000004 */
[----:B-1----:R-:W3:Y:S01]  /*1d3e0*/  LDL.LU R39, [R1+0xa0] ;  /* 0x0000a00001277983 */ /* 0x002ee20000300800 */
[----:B------:R-:W-:-:S03]  /*1d3f0*/  PRMT R17, RZ, 0x7610, R17 ;  /* 0x00007610ff117816 */ /* 0x000fc60000000011 */
[----:B0-----:R-:W3:Y:S04]  /*1d400*/  LDL.LU R40, [R1+0x5c] ;  /* 0x00005c0001287983 */ /* 0x001ee80000300800 */
[----:B------:R-:W3:Y:S04]  /*1d410*/  @P0 LDG.E.U8 R17, desc[UR14][R36.64] ;  /* 0x0000000e24110981 */ /* 0x000ee8000c1e1100 */
[----:B--2---:R0:W-:Y:S04]  /*1d420*/  STS.U8 [R16+UR4+0x9b80], R42 ;  /* 0x009b802a10007988 */ /* 0x0041e80008000004 */
[----:B0-----:R-:W2:Y:S01]  /*1d430*/  LDL.LU R42, [R1+0x58] ;  /* 0x00005800012a7983 */ /* 0x001ea20000300800 */
[----:B------:R-:W-:-:S03]  /*1d440*/  LOP3.LUT R12, R0, 0x30, RZ, 0x3c, !PT ;  /* 0x00000030000c7812 */ /* 0x000fc600078e3cff */
[----:B------:R0:W-:Y:S04]  /*1d450*/  STS.U8 [R16+UR4+0xfb80], R10 ;  /* 0x00fb800a10007988 */ /* 0x0001e80008000004 */
[----:B------:R-:W-:Y:S04]  /*1d460*/  STS.U8 [R16+UR4+0x3f80], R49 ;  /* 0x003f803110007988 */ /* 0x000fe80008000004 */
[----:B------:R1:W-:Y:S01]  /*1d470*/  STS.U8 [R16+UR4+0xbb80], R11 ;  /* 0x00bb800b10007988 */ /* 0x0003e20008000004 */
[----:B0-----:R-:W-:-:S03]  /*1d480*/  LOP3.LUT R10, R0, 0x10, RZ, 0x3c, !PT ;  /* 0x00000010000a7812 */ /* 0x001fc600078e3cff */
[----:B------:R0:W-:Y:S04]  /*1d490*/  STS.U8 [R16+UR4+0xdb80], R93 ;  /* 0x00db805d10007988 */ /* 0x0001e80008000004 */
[----:B------:R0:W-:Y:S01]  /*1d4a0*/  STS.U8 [R16+UR4+0x7f80], R35 ;  /* 0x007f802310007988 */ /* 0x0001e20008000004 */
[----:B-1----:R-:W-:-:S03]  /*1d4b0*/  LOP3.LUT R11, R0, 0x20, RZ, 0x3c, !PT ;  /* 0x00000020000b7812 */ /* 0x002fc600078e3cff */
[----:B------:R0:W-:Y:S04]  /*1d4c0*/  STS.U8 [R16+UR4+0x1f80], R50 ;  /* 0x001f803210007988 */ /* 0x0001e80008000004 */
[----:B------:R0:W-:Y:S04]  /*1d4d0*/  STS.U8 [R16+UR4+0xbf80], R34 ;  /* 0x00bf802210007988 */ /* 0x0001e80008000004 */
[----:B------:R0:W-:Y:S04]  /*1d4e0*/  STS.U8 [R16+UR4+0x5f80], R51 ;  /* 0x005f803310007988 */ /* 0x0001e80008000004 */
[----:B------:R0:W-:Y:S04]  /*1d4f0*/  STS.U8 [R16+UR4+0xff80], R33 ;  /* 0x00ff802110007988 */ /* 0x0001e80008000004 */
[----:B----4-:R0:W-:Y:S04]  /*1d500*/  STS.U8 [R16+UR4+0x9f80], R52 ;  /* 0x009f803410007988 */ /* 0x0101e80008000004 */
[----:B------:R0:W-:Y:S04]  /*1d510*/  STS.U8 [R16+UR4+0xdf80], R53 ;  /* 0x00df803510007988 */ /* 0x0001e80008000004 */
        /* <DEDUP_REMOVED lines=21> */
[----:B---3--:R0:W-:Y:S04]  /*1d670*/  STS.U8 [R16+UR4+0x7780], R46 ;  /* 0x0077802e10007988 */ /* 0x0081e80008000004 */
[----:B------:R0:W-:Y:S04]  /*1d680*/  STS.U8 [R16+UR4+0xb780], R47 ;  /* 0x00b7802f10007988 */ /* 0x0001e80008000004 */
[----:B------:R0:W-:Y:S04]  /*1d690*/  STS.U8 [R16+UR4+0xf780], R39 ;  /* 0x00f7802710007988 */ /* 0x0001e80008000004 */
[----:B------:R0:W-:Y:S01]  /*1d6a0*/  STS.U8 [R16+UR4+0x3b80], R40 ;  /* 0x003b802810007988 */ /* 0x0001e20008000004 */
[----:B------:R-:W-:Y:S01]  /*1d6b0*/  VIADD R38, R38, 0x7f ;  /* 0x0000007f26267836 */ /* 0x000fe20000000000 */
[----:B------:R-:W-:-:S04]  /*1d6c0*/  ISETP.NE.U32.AND P0, PT, RZ, UR11, PT ;  /* 0x0000000bff007c0c */ /* 0x000fc8000bf05070 */
[C---:B------:R-:W-:Y:S02]  /*1d6d0*/  ISETP.LT.OR P1, PT, R38.reuse, 0x80, P0 ;  /* 0x000000802600780c */ /* 0x040fe40000721670 */
[----:B------:R-:W-:Y:S01]  /*1d6e0*/  ISETP.GE.AND P2, PT, R38, 0x100, PT ;  /* 0x000001002600780c */ /* 0x000fe20003f46270 */
[----:B--2---:R0:W-:Y:S04]  /*1d6f0*/  STS.U8 [R16+UR4+0x7b80], R42 ;  /* 0x007b802a10007988 */ /* 0x0041e80008000004 */
        /* <DEDUP_REMOVED lines=15> */
[----:B------:R0:W-:Y:S01]  /*1d7f0*/  STS.U8 [R16+UR4+0x20780], R17 ;  /* 0x0207801110007988 */ /* 0x0001e20008000004 */
[----:B------:R1:W-:Y:S06]  /*1d800*/  MEMBAR.ALL.CTA ;  /* 0x0000000000007992 */ /* 0x0003ec0000008000 */
[----:B-1----:R-:W1:Y:S02]  /*1d810*/  FENCE.VIEW.ASYNC.S ;  /* 0x00000000000073c6 */ /* 0x002e640000000000 */
[----:B-1----:R-:W-:Y:S06]  /*1d820*/  BAR.SYNC.DEFER_BLOCKING 0x0 ;  /* 0x0000000000007b1d */ /* 0x002fec0000010000 */
[----:B------:R-:W-:Y:S05]  /*1d830*/  @P1 BRA `(.L_x_6) ;  /* 0x0000000400781947 */ /* 0x000fea0003800000 */
[----:B------:R-:W-:Y:S02]  /*1d840*/  USHF.R.U32.HI UR44, URZ, 0x4, UR4 ;  /* 0x00000004ff2c7899 */ /* 0x000fe40008011604 */
[----:B------:R-:W-:Y:S02]  /*1d850*/  UIADD3 UR9, UPT, UPT, UR4, 0x20000, URZ ;  /* 0x0002000004097890 */ /* 0x000fe4000fffe0ff */
[----:B------:R-:W-:Y:S02]  /*1d860*/  USGXT.U32 UR44, UR44, 0xe ;  /* 0x0000000e2c2c789a */ /* 0x000fe40008000000 */
[----:B------:R-:W-:Y:S02]  /*1d870*/  USHF.R.U32.HI UR9, URZ, 0x4, UR9 ;  /* 0x00000004ff097899 */ /* 0x000fe40008011609 */
[----:B------:R-:W-:Y:S02]  /*1d880*/  UIADD3 UR48, UP1, UPT, UR44, 0x100, URZ ;  /* 0x000001002c307890 */ /* 0x000fe4000ff3e0ff */
[----:B------:R-:W-:Y:S01]  /*1d890*/  USGXT.U32 UR50, UR9, 0xe ;  /* 0x0000000e0932789a */ /* 0x000fe20008000000 */
[----:B------:R-:W-:Y:S01]  /*1d8a0*/  UMOV UR8, URZ ;  /* 0x000000ff00087c82 */ /* 0x000fe20008000000 */
[----:B------:R-:W-:Y:S01]  /*1d8b0*/  UMOV UR45, URZ ;  /* 0x000000ff002d7c82 */ /* 0x000fe20008000000 */
[----:B------:R-:W-:-:S02]  /*1d8c0*/  UIADD3.X UR49, UPT, UPT, UR8, 0x40004040, URZ, UP1, !UPT ;  /* 0x4000404008317890 */ /* 0x000fc40008ffe4ff */
[----:B------:R-:W-:Y:S01]  /*1d8d0*/  UIADD3 UR52, UP1, UPT, UR50, 0x2, URZ ;  /* 0x0000000232347890 */ /* 0x000fe2000ff3e0ff */
[----:B------:R-:W-:Y:S01]  /*1d8e0*/  UMOV UR56, UR6 ;  /* 0x0000000600387c82 */ /* 0x000fe20008000000 */
[----:B------:R-:W-:Y:S02]  /*1d8f0*/  UMOV UR57, URZ ;  /* 0x000000ff00397c82 */ /* 0x000fe40008000000 */
[----:B------:R-:W-:Y:S01]  /*1d900*/  UIADD3.X UR53, UPT, UPT, UR45, 0x40004040, URZ, UP1, !UPT ;  /* 0x400040402d357890 */ /* 0x000fe20008ffe4ff */
[----:B------:R-:W-:Y:S01]  /*1d910*/  UMOV UR8, UR56 ;  /* 0x0000003800087c82 */ /* 0x000fe20008000000 */
[----:B------:R-:W-:Y:S02]  /*1d920*/  UIADD3.64 UR56, UPT, UPT, UR48, 0x100, URZ ;  /* 0x0000010030387897 */ /* 0x000fe4000fffe0ff */
[----:B------:R-:W-:Y:S02]  /*1d930*/  UIADD3.64 UR64, UPT, UPT, UR52, 0x2, URZ ;  /* 0x0000000234407897 */ /* 0x000fe4000fffe0ff */
[----:B------:R-:W-:-:S02]  /*1d940*/  UIADD3.64 UR58, UPT, UPT, UR48, 0x200, URZ ;  /* 0x00000200303a7897 */ /* 0x000fc4000fffe0ff */
[----:B------:R-:W-:Y:S01]  /*1d950*/  UIADD3.64 UR68, UPT, UPT, UR52, 0x4, URZ ;  /* 0x0000000434447897 */ /* 0x000fe2000fffe0ff */
[----:B------:R-:W-:Y:S01]  /*1d960*/  UMOV UR18, 0x0 ;  /* 0x0000000000127882 */ /* 0x000fe20000000000 */
[----:B------:R-:W-:Y:S01]  /*1d970*/  UMOV UR19, 0x8048010 ;  /* 0x0804801000137882 */ /* 0x000fe20000000000 */
[----:B------:R-:W-:Y:S02]  /*1d980*/  UIADD3 UR12, UPT, UPT, UR5, 0x10, URZ ;  /* 0x00000010050c7890 */ /* 0x000fe4000fffe0ff */
[----:B------:R-:W-:Y:S01]  /*1d990*/  UIADD3.64 UR60, UPT, UPT, UR48, 0x300, URZ ;  /* 0x00000300303c7897 */ /* 0x000fe2000fffe0ff */
[----:B------:R-:W-:Y:S01]  /*1d9a0*/  UMOV UR45, 0x40004040 ;  /* 0x40004040002d7882 */ /* 0x000fe20000000000 */
[----:B------:R-:W-:Y:S01]  /*1d9b0*/  UMOV UR51, 0x40004040 ;  /* 0x4000404000337882 */ /* 0x000fe20000000000 */
[----:B------:R-:W-:Y:S02]  /*1d9c0*/  UIADD3 UR76, UPT, UPT, UR5, 0x10, URZ ;  /* 0x00000010054c7890 */ /* 0x000fe4000fffe0ff */
[----:B------:R1:W-:Y:S01]  /*1d9d0*/  UTCQMMA gdesc[UR44], gdesc[UR50], tmem[UR5], tmem[UR18], idesc[UR19], !UPT ;  /* 0x00ff12322c0075ea */ /* 0x0003e2000f800305 */
[----:B------:R-:W-:Y:S01]  /*1d9e0*/  UIADD3.64 UR62, UPT, UPT, UR48, 0x400, URZ ;  /* 0x00000400303e7897 */ /* 0x000fe2000fffe0ff */
[----:B------:R-:W-:Y:S01]  /*1d9f0*/  UMOV UR26, 0x0 ;  /* 0x00000000001a7882 */ /* 0x000fe20000000000 */
[----:B------:R-:W-:Y:S01]  /*1da00*/  UMOV UR27, 0x8048010 ;  /* 0x08048010001b7882 */ /* 0x000fe20000000000 */
[----:B------:R-:W-:-:S02]  /*1da10*/  UIADD3 UR75, UPT, UPT, UR5, 0x10, URZ ;  /* 0x00000010054b7890 */ /* 0x000fc4000fffe0ff */
[----:B------:R2:W-:Y:S01]  /*1da20*/  UTCQMMA gdesc[UR48], gdesc[UR52], tmem[UR5], tmem[UR26], idesc[UR27], UPT ;  /* 0x00ff1a34300075ea */ /* 0x0005e2000b800305 */
[----:B------:R-:W-:Y:S01]  /*1da30*/  UIADD3.64 UR66, UPT, UPT, UR48, 0x500, URZ ;  /* 0x0000050030427897 */ /* 0x000fe2000fffe0ff */
[----:B------:R-:W-:Y:S01]  /*1da40*/  UMOV UR38, 0x0 ;  /* 0x0000000000267882 */ /* 0x000fe20000000000 */
[----:B------:R-:W-:Y:S01]  /*1da50*/  UMOV UR39, 0x8048010 ;  /* 0x0804801000277882 */ /* 0x000fe20000000000 */
[----:B------:R-:W-:Y:S02]  /*1da60*/  UIADD3 UR74, UPT, UPT, UR5, 0x10, URZ ;  /* 0x00000010054a7890 */ /* 0x000fe4000fffe0ff */
[----:B------:R3:W-:Y:S01]  /*1da70*/  UTCQMMA gdesc[UR56], gdesc[UR64], tmem[UR5], tmem[UR38], idesc[UR39], UPT ;  /* 0x00ff2640380075ea */ /* 0x0007e2000b800305 */
[----:B-1----:R-:W-:Y:S02]  /*1da80*/  UIADD3.64 UR44, UPT, UPT, UR48, 0x600, URZ ;  /* 0x00000600302c7897 */ /* 0x002fe4000fffe0ff */
[----:B------:R-:W-:Y:S02]  /*1da90*/  UIADD3 UR73, UPT, UPT, UR5, 0x20, URZ ;  /* 0x0000002005497890 */ /* 0x000fe4000fffe0ff */
[----:B------:R-:W-:Y:S01]  /*1daa0*/  UIADD3.64 UR18, UPT, UPT, UR48, 0x700, URZ ;  /* 0x0000070030127897 */ /* 0x000fe2000fffe0ff */
[----:B------:R-:W-:Y:S01]  /*1dab0*/  UMOV UR30, 0x0 ;  /* 0x00000000001e7882 */ /* 0x000fe20000000000 */
[----:B------:R-:W-:Y:S01]  /*1dac0*/  UMOV UR31, 0x8048010 ;  /* 0x08048010001f7882 */ /* 0x000fe20000000000 */
[----:B------:R-:W-:-:S02]  /*1dad0*/  UIADD3 UR72, UPT, UPT, UR5, 0x20, URZ ;  /* 0x0000002005487890 */ /* 0x000fc4000fffe0ff */
[----:B------:R1:W-:Y:S01]  /*1dae0*/  UTCQMMA gdesc[UR58], gdesc[UR68], tmem[UR5], tmem[UR30], idesc[UR31], UPT ;  /* 0x00ff1e443a0075ea */ /* 0x0003e2000b800305 */
[----:B--2---:R-:W-:Y:S02]  /*1daf0*/  UIADD3.64 UR26, UPT, UPT, UR48, 0x800, URZ ;  /* 0x00000800301a7897 */ /* 0x004fe4000fffe0ff */
[----:B------:R-:W-:Y:S02]  /*1db00*/  UIADD3 UR71, UPT, UPT, UR5, 0x20, URZ ;  /* 0x0000002005477890 */ /* 0x000fe4000fffe0ff */
[----:B---3--:R-:W-:Y:S01]  /*1db10*/  UIADD3.64 UR56, UPT, UPT, UR48, 0x900, URZ ;  /* 0x0000090030387897 */ /* 0x008fe2000fffe0ff */
[----:B------:R-:W-:Y:S01]  /*1db20*/  UMOV UR22, 0x0 ;  /* 0x0000000000167882 */ /* 0x000fe20000000000 */
[----:B------:R-:W-:Y:S01]  /*1db30*/  UMOV UR23, 0x8048010 ;  /* 0x0804801000177882 */ /* 0x000fe20000000000 */
[----:B------:R-:W-:Y:S01]  /*1db40*/  UIADD3 UR70, UPT, UPT, UR5, 0x20, URZ ;  /* 0x0000002005467890 */ /* 0x000fe2000fffe0ff */
[----:B------:R2:W-:Y:S01]  /*1db50*/  UTCQMMA gdesc[UR60], gdesc[UR50], tmem[UR12], tmem[UR22], idesc[UR23], !UPT ;  /* 0x00ff16323c0075ea */ /* 0x0005e2000f80030c */
[----:B------:R-:W-:Y:S01]  /*1db60*/  UIADD3.64 UR38, UPT, UPT, UR48, 0xa00, URZ ;  /* 0x00000a0030267897 */ /* 0x000fe2000fffe0ff */
[----:B------:R-:W-:Y:S01]  /*1db70*/  UMOV UR16, 0x0 ;  /* 0x0000000000107882 */ /* 0x000fe20000000000 */
[----:B------:R-:W-:Y:S01]  /*1db80*/  UMOV UR17, 0x8048010 ;  /* 0x0804801000117882 */ /* 0x000fe20000000000 */
[----:B------:R-:W-:Y:S01]  /*1db90*/  UIADD3 UR13, UPT, UPT, UR5, 0x30, URZ ;  /* 0x00000030050d7890 */ /* 0x000fe2000fffe0ff */
[----:B------:R3:W-:Y:S01]  /*1dba0*/  UTCQMMA gdesc[UR62], gdesc[UR52], tmem[UR76], tmem[UR16], idesc[UR17], UPT ;  /* 0x00ff10343e0075ea */ /* 0x0007e2000b80034c */
[----:B-1----:R-:W-:Y:S01]  /*1dbb0*/  UIADD3.64 UR58, UPT, UPT, UR48, 0xb00, URZ ;  /* 0x00000b00303a7897 */ /* 0x002fe2000fffe0ff */
[----:B------:R-:W-:Y:S01]  /*1dbc0*/  UMOV UR34, 0x0 ;  /* 0x0000000000227882 */ /* 0x000fe20000000000 */
[----:B------:R-:W-:Y:S01]  /*1dbd0*/  UMOV UR35, 0x8048010 ;  /* 0x0804801000237882 */ /* 0x000fe20000000000 */
[----:B------:R-:W-:Y:S01]  /*1dbe0*/  UIADD3 UR11, UPT, UPT, UR5, 0x30, URZ ;  /* 0x00000030050b7890 */ /* 0x000fe2000fffe0ff */
[----:B------:R3:W-:Y:S01]  /*1dbf0*/  UTCQMMA gdesc[UR66], gdesc[UR64], tmem[UR75], tmem[UR34], idesc[UR35], UPT ;  /* 0x00ff2240420075ea */ /* 0x0007e2000b80034b */
[----:B------:R-:W-:Y:S01]  /*1dc00*/  UIADD3.64 UR30, UPT, UPT, UR48, 0xc00, URZ ;  /* 0x00000c00301e7897 */ /* 0x000fe2000fffe0ff */
[----:B------:R-:W-:Y:S01]  /*1dc10*/  UMOV UR24, 0x0 ;  /* 0x0000000000187882 */ /* 0x000fe20000000000 */
[----:B------:R-:W-:Y:S01]  /*1dc20*/  UMOV UR25, 0x8048010 ;  /* 0x0804801000197882 */ /* 0x000fe20000000000 */
[----:B------:R-:W-:Y:S01]  /*1dc30*/  UIADD3 UR10, UPT, UPT, UR5, 0x30, URZ ;  /* 0x00000030050a7890 */ /* 0x000fe2000fffe0ff */
[----:B------:R3:W-:Y:S01]  /*1dc40*/  UTCQMMA gdesc[UR44], gdesc[UR68], tmem[UR74], tmem[UR24], idesc[UR25], UPT ;  /* 0x00ff18442c0075ea */ /* 0x0007e2000b80034a */
[----:B--2---:R-:W-:Y:S01]  /*1dc50*/  UIADD3.64 UR22, UPT, UPT, UR48, 0xd00, URZ ;  /* 0x00000d0030167897 */ /* 0x004fe2000fffe0ff */
[----:B------:R-:W-:Y:S01]  /*1dc60*/  UMOV UR20, 0x0 ;  /* 0x0000000000147882 */ /* 0x000fe20000000000 */
[----:B------:R-:W-:Y:S01]  /*1dc70*/  UMOV UR21, 0x8048010 ;  /* 0x0804801000157882 */ /* 0x000fe20000000000 */
[----:B------:R-:W-:Y:S01]  /*1dc80*/  UIADD3 UR9, UPT, UPT, UR5, 0x30, URZ ;  /* 0x0000003005097890 */ /* 0x000fe2000fffe0ff */
[----:B------:R3:W-:Y:S01]  /*1dc90*/  UTCQMMA gdesc[UR18], gdesc[UR50], tmem[UR73], tmem[UR20], idesc[UR21], !UPT ;  /* 0x00ff1432120075ea */ /* 0x0007e2000f800349 */
[----:B------:R-:W-:Y:S01]  /*1dca0*/  UIADD3.64 UR48, UPT, UPT, UR48, 0xe00, URZ ;  /* 0x00000e0030307897 */ /* 0x000fe2000fffe0ff */
[----:B------:R-:W-:Y:S01]  /*1dcb0*/  UMOV UR28, 0x0 ;  /* 0x00000000001c7882 */ /* 0x000fe20000000000 */
[----:B------:R-:W-:Y:S01]  /*1dcc0*/  UMOV UR29, 0x8048010 ;  /* 0x08048010001d7882 */ /* 0x000fe20000000000 */
[----:B------:R-:W-:Y:S01]  /*1dcd0*/  UMOV UR36, 0x0 ;  /* 0x0000000000247882 */ /* 0x000fe20000000000 */
[----:B------:R-:W-:Y:S01]  /*1dce0*/  UMOV UR37, 0x8048010 ;  /* 0x0804801000257882 */ /* 0x000fe20000000000 */
[----:B------:R-:W-:Y:S01]  /*1dcf0*/  UMOV UR32, 0x0 ;  /* 0x0000000000207882 */ /* 0x000fe20000000000 */
[----:B------:R-:W-:Y:S01]  /*1dd00*/  UMOV UR33, 0x8048010 ;  /* 0x0804801000217882 */ /* 0x000fe20000000000 */
[----:B------:R3:W-:Y:S01]  /*1dd10*/  UTCQMMA gdesc[UR26], gdesc[UR52], tmem[UR72], tmem[UR28], idesc[UR29], UPT ;  /* 0x00ff1c341a0075ea */ /* 0x0007e2000b800348 */
        /* <DEDUP_REMOVED lines=8> */
[----:B------:R3:W-:Y:S01]  /*1dda0*/  UTCQMMA gdesc[UR58], gdesc[UR50], tmem[UR13], tmem[UR40], idesc[UR41], !UPT ;  /* 0x00ff28323a0075ea */ /* 0x0007e2000f80030d */
[----:B------:R-:W-:Y:S01]  /*1ddb0*/  UMOV UR54, 0x0 ;  /* 0x0000000000367882 */ /* 0x000fe20000000000 */
[----:B------:R-:W-:Y:S01]  /*1ddc0*/  UMOV UR55, 0x8048010 ;  /* 0x0804801000377882 */ /* 0x000fe20000000000 */
[----:B------:R3:W-:Y:S01]  /*1ddd0*/  UTCQMMA gdesc[UR30], gdesc[UR52], tmem[UR11], tmem[UR42], idesc[UR43], UPT ;  /* 0x00ff2a341e0075ea */ /* 0x0007e2000b80030b */
[----:B------:R3:W-:Y:S01]  /*1dde0*/  UTCQMMA gdesc[UR22], gdesc[UR64], tmem[UR10], tmem[UR46], idesc[UR47], UPT ;  /* 0x00ff2e40160075ea */ /* 0x0007e2000b80030a */
[----:B------:R3:W-:Y:S01]  /*1ddf0*/  UTCQMMA gdesc[UR48], gdesc[UR68], tmem[UR9], tmem[UR54], idesc[UR55], UPT ;  /* 0x00ff3644300075ea */ /* 0x0007e2000b800309 */
[----:B------:R3:W-:Y:S01]  /*1de00*/  UTCBAR [UR8], URZ ;  /* 0x000000ff080073e9 */ /* 0x0007e200080000ff */
[----:B------:R-:W-:Y:S01]  /*1de10*/  NOP ;  /* 0x0000000000007918 */ /* 0x000fe20000000000 */
.L_x_6:
[----:B---3--:R-:W-:Y:S01]  /*1de20*/  UMOV UR8, URZ ;  /* 0x000000ff00087c82 */ /* 0x008fe20008000000 */
[----:B------:R-:W-:Y:S05]  /*1de30*/  @!P2 BRA `(.L_x_7) ;  /* 0x0000023c0030a947 */ /* 0x000fea0003800000 */
[----:B------:R-:W-:Y:S01]  /*1de40*/  UIADD3 UR10, UPT, UPT, UR4, 0x10000, URZ ;  /* 0x00010000040a7890 */ /* 0x000fe2000fffe0ff */
[----:B0-----:R-:W-:Y:S01]  /*1de50*/  IMAD.MOV.U32 R19, RZ, RZ, RZ ;  /* 0x000000ffff137224 */ /* 0x001fe200078e00ff */
[----:B------:R-:W-:Y:S01]  /*1de60*/  UIADD3 UR12, UPT, UPT, UR4, 0x20800, URZ ;  /* 0x00020800040c7890 */ /* 0x000fe2000fffe0ff */
[----:B------:R-:W-:Y:S01]  /*1de70*/  IMAD.MOV.U32 R17, RZ, RZ, RZ ;  /* 0x000000ffff117224 */ /* 0x000fe200078e00ff */
[----:B------:R-:W-:Y:S02]  /*1de80*/  USHF.R.U32.HI UR10, URZ, 0x4, UR10 ;  /* 0x00000004ff0a7899 */ /* 0x000fe4000801160a */
[----:B------:R-:W-:Y:S02]  /*1de90*/  USHF.R.U32.HI UR12, URZ, 0x4, UR12 ;  /* 0x00000004ff0c7899 */ /* 0x000fe4000801160c */
[----:B------:R-:W-:Y:S02]  /*1dea0*/  USGXT.U32 UR10, UR10, 0xe ;  /* 0x0000000e0a0a789a */ /* 0x000fe40008000000 */
[----:B------:R-:W-:-:S02]  /*1deb0*/  USGXT.U32 UR12, UR12, 0xe ;  /* 0x0000000e0c0c789a */ /* 0x000fc40008000000 */
[----:B------:R-:W-:Y:S02]  /*1dec0*/  UIADD3 UR16, UP1, UPT, UR10, 0x100, URZ ;  /* 0x000001000a107890 */ /* 0x000fe4000ff3e0ff */
[----:B------:R-:W-:Y:S01]  /*1ded0*/  UIADD3 UR18, UP2, UPT, UR12, 0x2, URZ ;  /* 0x000000020c127890 */ /* 0x000fe2000ff5e0ff */
[----:B------:R-:W-:Y:S01]  /*1dee0*/  UMOV UR8, URZ ;  /* 0x000000ff00087c82 */ /* 0x000fe20008000000 */
[----:B------:R-:W-:Y:S01]  /*1def0*/  UMOV UR11, URZ ;  /* 0x000000ff000b7c82 */ /* 0x000fe20008000000 */
[----:B------:R-:W-:Y:S02]  /*1df00*/  UIADD3.X UR17, UPT, UPT, UR8, 0x40004040, URZ, UP1, !UPT ;  /* 0x4000404008117890 */ /* 0x000fe40008ffe4ff */
[----:B------:R-:W-:Y:S01]  /*1df10*/  UIADD3.X UR19, UPT, UPT, UR11, 0x40004040, URZ, UP2, !UPT ;  /* 0x400040400b137890 */ /* 0x000fe200097fe4ff */
[----:B------:R-:W0:Y:S01]  /*1df20*/  LDCU UR9, c[0x0][0x3a0] ;  /* 0x00007400ff0977ac */ /* 0x000e220008000800 */
[----:B------:R-:W1:Y:S01]  /*1df30*/  LDCU.64 UR20, c[0x0][0x3a8] ;  /* 0x00007500ff1477ac */ /* 0x000e620008000a00 */
[----:B------:R-:W-:-:S02]  /*1df40*/  UIADD3.64 UR22, UPT, UPT, UR16, 0x100, URZ ;  /* 0x0000010010167897 */ /* 0x000fc4000fffe0ff */
[----:B------:R-:W-:Y:S02]  /*1df50*/  UIADD3.64 UR24, UPT, UPT, UR18, 0x2, URZ ;  /* 0x0000000212187897 */ /* 0x000fe4000fffe0ff */
[----:B------:R-:W-:Y:S02]  /*1df60*/  UIADD3.64 UR26, UPT, UPT, UR16, 0x200, URZ ;  /* 0x00000200101a7897 */ /* 0x000fe4000fffe0ff */
[----:B------:R-:W-:Y:S02]  /*1df70*/  UIADD3.64 UR28, UPT, UPT, UR18, 0x4, URZ ;  /* 0x00000004121c7897 */ /* 0x000fe4000fffe0ff */
[----:B------:R-:W-:Y:S02]  /*1df80*/  UIADD3.64 UR30, UPT, UPT, UR16, 0x300, URZ ;  /* 0x00000300101e7897 */ /* 0x000fe4000fffe0ff */
[----:B------:R-:W-:Y:S02]  /*1df90*/  UIADD3.64 UR32, UPT, UPT, UR16, 0x400, URZ ;  /* 0x0000040010207897 */ /* 0x000fe4000fffe0ff */
        /* <DEDUP_REMOVED lines=9> */
[----:B------:R-:W-:Y:S01]  /*1e030*/  UIADD3.64 UR52, UPT, UPT, UR16, 0xe00, URZ ;  /* 0x00000e0010347897 */ /* 0x000fe2000fffe0ff */
[----:B------:R-:W-:Y:S01]  /*1e040*/  UMOV UR11, 0x1 ;  /* 0x00000001000b7882 */ /* 0x000fe20000000000 */
[----:B------:R-:W-:Y:S01]  /*1e050*/  UMOV UR54, URZ ;  /* 0x000000ff00367c82 */ /* 0x000fe20008000000 */
[----:B01----:R-:W-:-:S09]  /*1e060*/  UMOV UR13, 0x40004040 ;  /* 0x40004040000d7882 */ /* 0x003fd20000000000 */
.L_x_10:
[----:B0-----:R-:W2:Y:S01]  /*1e070*/  LDL.LU R22, [R1+0x6fc] ;  /* 0x0006fc0001167983 */ /* 0x001ea20000300800 */
[----:B------:R-:W0:Y:S03]  /*1e080*/  LDC R20, c[0x0][0x3a0] ;  /* 0x0000e800ff147b82 */ /* 0x000e260000000800 */
        /* <DEDUP_REMOVED lines=20> */
[----:B------:R-:W4:Y:S01]  /*1e1d0*/  LDL.LU R21, [R1+0x6b8] ;  /* 0x0006b80001157983 */ /* 0x000f220000300800 */
[----:B------:R-:W-:-:S03]  /*1e1e0*/  USHF.L.U32 UR8, UR21, 0x7, URZ ;  /* 0x0000000715087899 */ /* 0x000fc600080006ff */
[----:B------:R-:W4:Y:S04]  /*1e1f0*/  LDL.LU R25, [R1+0x694] ;  /* 0x0006940001197983 */ /* 0x000f280000300800 */
[----:B------:R-:W4:Y:S01]  /*1e200*/  LDL.LU R24, [R1+0x6b0] ;  /* 0x0006b00001187983 */ /* 0x000f220000300800 */
[----:B------:R-:W-:-:S03]  /*1e210*/  USHF.R.S32.HI UR57, URZ, 0x1f, UR8 ;  /* 0x0000001fff397899 */ /* 0x000fc60008011408 */
[----:B------:R-:W4:Y:S01]  /*1e220*/  LDL.LU R23, [R1+0x68c] ;  /* 0x00068c0001177983 */ /* 0x000f220000300800 */
[----:B------:R-:W-:Y:S01]  /*1e230*/  USHF.L.U32 UR55, UR20, 0x7, URZ ;  /* 0x0000000714377899 */ /* 0x000fe200080006ff */
[----:B------:R-:W-:Y:S02]  /*1e240*/  IMAD.U32 R19, R19, -0x80000000, RZ ;  /* 0x8000000013137824 */ /* 0x000fe400078e00ff */
[----:B------:R-:W-:Y:S01]  /*1e250*/  VIADD R18, R17, 0x1 ;  /* 0x0000000111127836 */ /* 0x000fe20000000000 */
[----:B------:R-:W-:-:S03]  /*1e260*/  USHF.R.S32.HI UR56, URZ, 0x1f, UR55 ;  /* 0x0000001fff387899 */ /* 0x000fc60008011437 */
[----:B0-----:R-:W-:Y:S01]  /*1e270*/  IMAD R18, R18, -0x80, R20 ;  /* 0xffffff8012127824 */ /* 0x001fe200078e0214 */
[----:B--2---:R-:W-:Y:S02]  /*1e280*/  IADD3 R22, P4, PT, R22, UR8, RZ ;  /* 0x0000000816167c10 */ /* 0x004fe4000ff9e0ff */
[----:B---3--:R-:W-:-:S03]  /*1e290*/  IADD3 R45, P5, PT, R45, UR8, RZ ;  /* 0x000000082d2d7c10 */ /* 0x008fc6000ffbe0ff */
[----:B------:R0:W-:Y:S01]  /*1e2a0*/  STL [R1+0x6fc], R22 ;  /* 0x0006fc1601007387 */ /* 0x0001e20000100800 */
[----:B----4-:R-:W-:Y:S02]  /*1e2b0*/  IADD3 R44, P6, PT, R44, UR8, RZ ;  /* 0x000000082c2c7c10 */ /* 0x010fe4000ffde0ff */
[----:B------:R-:W-:Y:S01]  /*1e2c0*/  IADD3 R43, P1, PT, R43, UR8, RZ ;  /* 0x000000082b2b7c10 */ /* 0x000fe2000ff3e0ff */
[----:B0-----:R-:W2:Y:S01]  /*1e2d0*/  LDL.LU R22, [R1+0x6a8] ;  /* 0x0006a80001167983 */ /* 0x001ea20000300800 */
[----:B------:R-:W-:-:S03]  /*1e2e0*/  IADD3 R42, P2, PT, R42, UR8, RZ ;  /* 0x000000082a2a7c10 */ /* 0x000fc6000ff5e0ff */
[----:B------:R-:W-:Y:S01]  /*1e2f0*/  STL [R1+0x6f4], R45 ;  /* 0x0006f42d01007387 */ /* 0x000fe20000100800 */
[----:B------:R-:W-:-:S03]  /*1e300*/  IADD3.X R41, PT, PT, R41, UR57, RZ, P4, !PT ;  /* 0x0000003929297c10 */ /* 0x000fc6000a7fe4ff */
[----:B------:R-:W-:Y:S01]  /*1e310*/  STL [R1+0x6ec], R44 ;  /* 0x0006ec2c01007387 */ /* 0x000fe20000100800 */
        /* <DEDUP_REMOVED lines=31> */
[----:B------:R-:W-:Y:S04]  /*1e510*/  STL [R1+0x6a4], R28 ;  /* 0x0006a41c01007387 */ /* 0x000fe80000100800 */
[----:B------:R0:W-:Y:S04]  /*1e520*/  STL [R1+0x6b8], R21 ;  /* 0x0006b81501007387 */ /* 0x0001e80000100800 */
[----:B------:R-:W-:Y:S04]  /*1e530*/  STL [R1+0x6c0], R27 ;  /* 0x0006c01b01007387 */ /* 0x000fe80000100800 */
[----:B0-----:R-:W3:Y:S01]  /*1e540*/  LDL.LU R21, [R1+0x684] ;  /* 0x0006840001157983 */ /* 0x001ee20000300800 */
[----:B------:R-:W-:-:S02]  /*1e550*/  IADD3 R25, P1, PT, R25, UR8, RZ ;  /* 0x0000000819197c10 */ /* 0x000fc4000ff3e0ff */
[----:B------:R-:W-:Y:S01]  /*1e560*/  IADD3.X R24, PT, PT, R24, UR57, RZ, P2, !PT ;  /* 0x0000003918187c10 */ /* 0x000fe200097fe4ff */
[----:B------:R-:W-:Y:S01]  /*1e570*/  STL [R1+0x69c], R26 ;  /* 0x00069c1a01007387 */ /* 0x000fe20000100800 */
[----:B------:R-:W-:-:S03]  /*1e580*/  IADD3 R23, P2, PT, R23, UR8, RZ ;  /* 0x0000000817177c10 */ /* 0x000fc6000ff5e0ff */
[----:B------:R0:W-:Y:S04]  /*1e590*/  STL [R1+0x694], R25 ;  /* 0x0006941901007387 */ /* 0x0001e80000100800 */
[----:B0-----:R-:W4:Y:S04]  /*1e5a0*/  LDL.LU R25, [R1+0x6a0] ;  /* 0x0006a00001197983 */ /* 0x001f280000300800 */
[----:B------:R0:W-:Y:S04]  /*1e5b0*/  STL [R1+0x6b0], R24 ;  /* 0x0006b01801007387 */ /* 0x0001e80000100800 */
[----:B0-----:R-:W4:Y:S04]  /*1e5c0*/  LDL.LU R24, [R1+0x67c] ;  /* 0x00067c0001187983 */ /* 0x001f280000300800 */
[----:B------:R-:W4:Y:S04]  /*1e5d0*/  LDL.LU R47, [R1+0x698] ;  /* 0x00069800012f7983 */ /* 0x000f280000300800 */
[----:B------:R-:W4:Y:S04]  /*1e5e0*/  LDL.LU R46, [R1+0x674] ;  /* 0x00067400012e7983 */ /* 0x000f280000300800 */
[----:B------:R0:W-:Y:S04]  /*1e5f0*/  STL [R1+0x68c], R23 ;  /* 0x00068c1701007387 */ /* 0x0001e80000100800 */
[----:B0-----:R-:W4:Y:S04]  /*1e600*/  LDL.LU R23, [R1+0x690] ;  /* 0x0006900001177983 */ /* 0x001f280000300800 */
[----:B------:R-:W4:Y:S04]  /*1e610*/  LDL.LU R45, [R1+0x66c] ;  /* 0x00066c00012d7983 */ /* 0x000f280000300800 */
[----:B------:R-:W4:Y:S04]  /*1e620*/  LDL.LU R44, [R1+0x688] ;  /* 0x00068800012c7983 */ /* 0x000f280000300800 */
[----:B------:R-:W4:Y:S01]  /*1e630*/  LDL.LU R43, [R1+0x2c4] ;  /* 0x0002c400012b7983 */ /* 0x000f220000300800 */
[----:B--2---:R-:W-:-:S05]  /*1e640*/  IADD3.X R22, PT, PT, R22, UR57, RZ, P4, !PT ;  /* 0x0000003916167c10 */ /* 0x004fca000a7fe4ff */
[----:B------:R0:W-:Y:S04]  /*1e650*/  STL [R1+0x6a8], R22 ;  /* 0x0006a81601007387 */ /* 0x0001e80000100800 */
        /* <DEDUP_REMOVED lines=17> */
[----:B0-----:R-:W2:Y:S01]  /*1e770*/  LDL.LU R22, [R1+0x152c] ;  /* 0x00152c0001167983 */ /* 0x001ea20000300800 */
[----:B---3--:R-:W-:-:S05]  /*1e780*/  IADD3 R21, P4, PT, R21, UR8, RZ ;  /* 0x0000000815157c10 */ /* 0x008fca000ff9e0ff */
[----:B------:R0:W-:Y:S04]  /*1e790*/  STL [R1+0x684], R21 ;  /* 0x0006841501007387 */ /* 0x0001e80000100800 */
[----:B0-----:R-:W3:Y:S01]  /*1e7a0*/  LDL.LU R21, [R1+0x1548] ;  /* 0x0015480001157983 */ /* 0x001ee20000300800 */
[----:B----4-:R-:W-:-:S05]  /*1e7b0*/  IADD3.X R25, PT, PT, R25, UR57, RZ, P5, !PT ;  /* 0x0000003919197c10 */ /* 0x010fca000affe4ff */
[----:B------:R0:W-:Y:S01]  /*1e7c0*/  STL [R1+0x6a0], R25 ;  /* 0x0006a01901007387 */ /* 0x0001e20000100800 */
[----:B------:R-:W-:-:S03]  /*1e7d0*/  IADD3 R24, P5, PT, R24, UR55, RZ ;  /* 0x0000003718187c10 */ /* 0x000fc6000ffbe0ff */
[----:B0-----:R-:W4:Y:S01]  /*1e7e0*/  LDL.LU R25, [R1+0x1524] ;  /* 0x0015240001197983 */ /* 0x001f220000300800 */
[----:B------:R-:W-:-:S03]  /*1e7f0*/  IADD3.X R47, PT, PT, R47, UR57, RZ, P6, !PT ;  /* 0x000000392f2f7c10 */ /* 0x000fc6000b7fe4ff */
[----:B------:R0:W-:Y:S01]  /*1e800*/  STL [R1+0x67c], R24 ;  /* 0x00067c1801007387 */ /* 0x0001e20000100800 */
[----:B------:R-:W-:-:S03]  /*1e810*/  IADD3 R46, P6, PT, R46, UR55, RZ ;  /* 0x000000372e2e7c10 */ /* 0x000fc6000ffde0ff */
[----:B0-----:R-:W4:Y:S01]  /*1e820*/  LDL.LU R24, [R1+0x1540] ;  /* 0x0015400001187983 */ /* 0x001f220000300800 */
[----:B------:R-:W-:Y:S02]  /*1e830*/  IADD3.X R23, PT, PT, R23, UR57, RZ, P1, !PT ;  /* 0x0000003917177c10 */ /* 0x000fe40008ffe4ff */
[----:B------:R-:W-:-:S03]  /*1e840*/  IADD3 R45, P1, PT, R45, UR55, RZ ;  /* 0x000000372d2d7c10 */ /* 0x000fc6000ff3e0ff */
[----:B------:R0:W-:Y:S01]  /*1e850*/  STL [R1+0x690], R23 ;  /* 0x0006901701007387 */ /* 0x0001e20000100800 */
[----:B------:R-:W-:-:S03]  /*1e860*/  IADD3.X R44, PT, PT, R44, UR57, RZ, P2, !PT ;  /* 0x000000392c2c7c10 */ /* 0x000fc600097fe4ff */
[----:B------:R-:W-:Y:S01]  /*1e870*/  STL [R1+0x698], R47 ;  /* 0x0006982f01007387 */ /* 0x000fe20000100800 */
[----:B------:R-:W-:-:S03]  /*1e880*/  IADD3 R43, P2, PT, R43, UR55, RZ ;  /* 0x000000372b2b7c10 */ /* 0x000fc6000ff5e0ff */
[----:B0-----:R-:W4:Y:S04]  /*1e890*/  LDL.LU R23, [R1+0x151c] ;  /* 0x00151c0001177983 */ /* 0x001f280000300800 */
[----:B------:R-:W-:Y:S04]  /*1e8a0*/  STL [R1+0x674], R46 ;  /* 0x0006742e01007387 */ /* 0x000fe80000100800 */
[----:B------:R-:W-:Y:S04]  /*1e8b0*/  STL [R1+0x66c], R45 ;  /* 0x00066c2d01007387 */ /* 0x000fe80000100800 */
[----:B------:R-:W-:Y:S04]  /*1e8c0*/  STL [R1+0x688], R44 ;  /* 0x0006882c01007387 */ /* 0x000fe80000100800 */
[----:B------:R-:W-:Y:S01]  /*1e8d0*/  STL [R1+0x2c4], R43 ;  /* 0x0002c42b01007387 */ /* 0x000fe20000100800 */
[----:B--2---:R-:W-:-:S02]  /*1e8e0*/  IADD3.X R42, PT, PT, R42, UR57, RZ, P4, !PT ;  /* 0x000000392a2a7c10 */ /* 0x004fc4000a7fe4ff */
        /* <DEDUP_REMOVED lines=28> */
[----:B------:R-:W-:Y:S02]  /*1eab0*/  IADD3 R27, P6, PT, R27, UR55, RZ ;  /* 0x000000371b1b7c10 */ /* 0x000fe4000ffde0ff */
[----:B------:R-:W-:Y:S02]  /*1eac0*/  IADD3.X R26, PT, PT, R26, UR56, RZ, P1, !PT ;  /* 0x000000381a1a7c10 */ /* 0x000fe40008ffe4ff */
[----:B------:R-:W-:Y:S01]  /*1ead0*/  IADD3 R22, P1, PT, R22, UR55, RZ ;  /* 0x0000003716167c10 */ /* 0x000fe2000ff3e0ff */
[----:B------:R-:W-:Y:S04]  /*1eae0*/  STL [R1+0x1558], R28 ;  /* 0x0015581c01007387 */ /* 0x000fe80000100800 */
[----:B------:R0:W-:Y:S04]  /*1eaf0*/  STL [R1+0x152c], R22 ;  /* 0x00152c1601007387 */ /* 0x0001e80000100800 */
[----:B------:R-:W-:Y:S04]  /*1eb00*/  STL [R1+0x1534], R27 ;  /* 0x0015341b01007387 */ /* 0x000fe80000100800 */
[----:B0-----:R-:W2:Y:S04]  /*1eb10*/  LDL.LU R22, [R1+0x1538] ;  /* 0x0015380001167983 */ /* 0x001ea80000300800 */
[----:B------:R-:W-:Y:S01]  /*1eb20*/  STL [R1+0x1550], R26 ;  /* 0x0015501a01007387 */ /* 0x000fe20000100800 */
[----:B---3--:R-:W-:-:S05]  /*1eb30*/  IADD3.X R21, PT, PT, R21, UR56, RZ, P2, !PT ;  /* 0x0000003815157c10 */ /* 0x008fca00097fe4ff */
[----:B------:R0:W-:Y:S04]  /*1eb40*/  STL [R1+0x1548], R21 ;  /* 0x0015481501007387 */ /* 0x0001e80000100800 */
[----:B0-----:R-:W3:Y:S01]  /*1eb50*/  LDL.LU R21, [R1+0x1514] ;  /* 0x0015140001157983 */ /* 0x001ee20000300800 */
[----:B----4-:R-:W-:-:S05]  /*1eb60*/  IADD3 R25, P2, PT, R25, UR55, RZ ;  /* 0x0000003719197c10 */ /* 0x010fca000ff5e0ff */
[----:B------:R0:W-:Y:S01]  /*1eb70*/  STL [R1+0x1524], R25 ;  /* 0x0015241901007387 */ /* 0x0001e20000100800 */
[----:B------:R-:W-:-:S03]  /*1eb80*/  IADD3.X R24, PT, PT, R24, UR56, RZ, P4, !PT ;  /* 0x0000003818187c10 */ /* 0x000fc6000a7fe4ff */
[----:B0-----:R-:W4:Y:S04]  /*1eb90*/  LDL.LU R25, [R1+0x1530] ;  /* 0x0015300001197983 */ /* 0x001f280000300800 */
[----:B------:R-:W4:Y:S04]  /*1eba0*/  LDL.LU R47, [R1+0x150c] ;  /* 0x00150c00012f7983 */ /* 0x000f280000300800 */
[----:B------:R-:W4:Y:S04]  /*1ebb0*/  LDL.LU R46, [R1+0x1528] ;  /* 0x00152800012e7983 */ /* 0x000f280000300800 */
[----:B------:R0:W-:Y:S01]  /*1ebc0*/  STL [R1+0x1540], R24 ;  /* 0x0015401801007387 */ /* 0x0001e20000100800 */
[----:B------:R-:W-:-:S03]  /*1ebd0*/  IADD3 R23, P4, PT, R23, UR55, RZ ;  /* 0x0000003717177c10 */ /* 0x000fc6000ff9e0ff */
[----:B0-----:R-:W4:Y:S04]  /*1ebe0*/  LDL.LU R24, [R1+0x1504] ;  /* 0x0015040001187983 */ /* 0x001f280000300800 */
[----:B------:R-:W4:Y:S04]  /*1ebf0*/  LDL.LU R45, [R1+0x1520] ;  /* 0x00152000012d7983 */ /* 0x000f280000300800 */
[----:B------:R-:W4:Y:S04]  /*1ec00*/  LDL.LU R44, [R1+0x14fc] ;  /* 0x0014fc00012c7983 */ /* 0x000f280000300800 */
[----:B------:R-:W4:Y:S04]  /*1ec10*/  LDL.LU R43, [R1+0x1518] ;  /* 0x00151800012b7983 */ /* 0x000f280000300800 */
[----:B------:R0:W-:Y:S04]  /*1ec20*/  STL [R1+0x151c], R23 ;  /* 0x00151c1701007387 */ /* 0x0001e80000100800 */
        /* <DEDUP_REMOVED lines=17> */
[----:B0-----:R-:W4:Y:S01]  /*1ed40*/  LDL.LU R23, [R1+0x14d0] ;  /* 0x0014d00001177983 */ /* 0x001f220000300800 */
[----:B--2---:R-:W-:-:S05]  /*1ed50*/  IADD3.X R22, PT, PT, R22, UR56, RZ, P5, !PT ;  /* 0x0000003816167c10 */ /* 0x004fca000affe4ff */
[----:B------:R0:W-:Y:S04]  /*1ed60*/  STL [R1+0x1538], R22 ;  /* 0x0015381601007387 */ /* 0x0001e80000100800 */
[----:B0-----:R-:W2:Y:S01]  /*1ed70*/  LDL.LU R22, [R1+0x14ac] ;  /* 0x0014ac0001167983 */ /* 0x001ea20000300800 */
[----:B---3--:R-:W-:-:S05]  /*1ed80*/  IADD3 R21, P5, PT, R21, UR55, RZ ;  /* 0x0000003715157c10 */ /* 0x008fca000ffbe0ff */
[----:B------:R0:W-:Y:S04]  /*1ed90*/  STL [R1+0x1514], R21 ;  /* 0x0015141501007387 */ /* 0x0001e80000100800 */
[----:B0-----:R-:W3:Y:S01]  /*1eda0*/  LDL.LU R21, [R1+0x14c8] ;  /* 0x0014c80001157983 */ /* 0x001ee20000300800 */
[----:B----4-:R-:W-:Y:S02]  /*1edb0*/  IADD3.X R25, PT, PT, R25, UR56, RZ, P6, !PT ;  /* 0x0000003819197c10 */ /* 0x010fe4000b7fe4ff */
[----:B------:R-:W-:-:S03]  /*1edc0*/  IADD3 R47, P6, PT, R47, UR55, RZ ;  /* 0x000000372f2f7c10 */ /* 0x000fc6000ffde0ff */
[----:B------:R0:W-:Y:S01]  /*1edd0*/  STL [R1+0x1530], R25 ;  /* 0x0015301901007387 */ /* 0x0001e20000100800 */
[----:B------:R-:W-:-:S03]  /*1ede0*/  IADD3.X R46, PT, PT, R46, UR56, RZ, P1, !PT ;  /* 0x000000382e2e7c10 */ /* 0x000fc60008ffe4ff */
[----:B0-----:R-:W4:Y:S01]  /*1edf0*/  LDL.LU R25, [R1+0x14a4] ;  /* 0x0014a40001197983 */ /* 0x001f220000300800 */
[----:B------:R-:W-:Y:S02]  /*1ee00*/  IADD3 R24, P1, PT, R24, UR55, RZ ;  /* 0x0000003718187c10 */ /* 0x000fe4000ff3e0ff */
[----:B------:R-:W-:-:S03]  /*1ee10*/  IADD3.X R45, PT, PT, R45, UR56, RZ, P2, !PT ;  /* 0x000000382d2d7c10 */ /* 0x000fc600097fe4ff */
[----:B------:R0:W-:Y:S01]  /*1ee20*/  STL [R1+0x1504], R24 ;  /* 0x0015041801007387 */ /* 0x0001e20000100800 */
[----:B------:R-:W-:-:S03]  /*1ee30*/  IADD3 R44, P2, PT, R44, UR55, RZ ;  /* 0x000000372c2c7c10 */ /* 0x000fc6000ff5e0ff */
[----:B------:R-:W-:Y:S01]  /*1ee40*/  STL [R1+0x150c], R47 ;  /* 0x00150c2f01007387 */ /* 0x000fe20000100800 */
[----:B------:R-:W-:-:S03]  /*1ee50*/  IADD3.X R43, PT, PT, R43, UR56, RZ, P4, !PT ;  /* 0x000000382b2b7c10 */ /* 0x000fc6000a7fe4ff */
[----:B0-----:R-:W4:Y:S04]  /*1ee60*/  LDL.LU R24, [R1+0x14c0] ;  /* 0x0014c00001187983 */ /* 0x001f280000300800 */
        /* <DEDUP_REMOVED lines=34> */
[----:B------:R-:W-:Y:S01]  /*1f090*/  IADD3.X R23, PT, PT, R23, UR56, RZ, P2, !PT ;  /* 0x0000003817177c10 */ /* 0x000fe200097fe4ff */
[----:B------:R-:W-:Y:S04]  /*1f0a0*/  STL [R1+0x14e0], R29 ;  /* 0x0014e01d01007387 */ /* 0x000fe80000100800 */
[----:B------:R-:W-:Y:S04]  /*1f0b0*/  STL [R1+0x14bc], R28 ;  /* 0x0014bc1c01007387 */ /* 0x000fe80000100800 */
[----:B------:R0:W-:Y:S04]  /*1f0c0*/  STL [R1+0x14d0], R23 ;  /* 0x0014d01701007387 */ /* 0x0001e80000100800 */
[----:B------:R-:W-:Y:S04]  /*1f0d0*/  STL [R1+0x14d8], R27 ;  /* 0x0014d81b01007387 */ /* 0x000fe80000100800 */
[----:B0-----:R-:W4:Y:S04]  /*1f0e0*/  LDL.LU R23, [R1+0x149c] ;  /* 0x00149c0001177983 */ /* 0x001f280000300800 */
[----:B------:R-:W-:Y:S01]  /*1f0f0*/  STL [R1+0x14b4], R26 ;  /* 0x0014b41a01007387 */ /* 0x000fe20000100800 */
[----:B--2---:R-:W-:-:S05]  /*1f100*/  IADD3 R22, P2, PT, R22, UR55, RZ ;  /* 0x0000003716167c10 */ /* 0x004fca000ff5e0ff */
[----:B------:R0:W-:Y:S04]  /*1f110*/  STL [R1+0x14ac], R22 ;  /* 0x0014ac1601007387 */ /* 0x0001e80000100800 */
[----:B0-----:R-:W2:Y:S01]  /*1f120*/  LDL.LU R22, [R1+0x14b8] ;  /* 0x0014b80001167983 */ /* 0x001ea20000300800 */
[----:B---3--:R-:W-:-:S05]  /*1f130*/  IADD3.X R21, PT, PT, R21, UR56, RZ, P4, !PT ;  /* 0x0000003815157c10 */ /* 0x008fca000a7fe4ff */
[----:B------:R0:W-:Y:S04]  /*1f140*/  STL [R1+0x14c8], R21 ;  /* 0x0014c81501007387 */ /* 0x0001e80000100800 */
[----:B0-----:R-:W3:Y:S01]  /*1f150*/  LDL.LU R21, [R1+0x1494] ;  /* 0x0014940001157983 */ /* 0x001ee20000300800 */
[----:B----4-:R-:W-:-:S03]  /*1f160*/  IADD3 R25, P4, PT, R25, UR55, RZ ;  /* 0x0000003719197c10 */ /* 0x010fc6000ff9e0ff */
[----:B------:R-:W4:Y:S04]  /*1f170*/  LDL.LU R47, [R1+0x14b0] ;  /* 0x0014b000012f7983 */ /* 0x000f280000300800 */
[----:B------:R-:W4:Y:S04]  /*1f180*/  LDL.LU R46, [R1+0x148c] ;  /* 0x00148c00012e7983 */ /* 0x000f280000300800 */
[----:B------:R0:W-:Y:S04]  /*1f190*/  STL [R1+0x14a4], R25 ;  /* 0x0014a41901007387 */ /* 0x0001e80000100800 */
[----:B0-----:R-:W4:Y:S01]  /*1f1a0*/  LDL.LU R25, [R1+0x14a8] ;  /* 0x0014a80001197983 */ /* 0x001f220000300800 */
[----:B------:R-:W-:-:S03]  /*1f1b0*/  IADD3.X R24, PT, PT, R24, UR56, RZ, P5, !PT ;  /* 0x0000003818187c10 */ /* 0x000fc6000affe4ff */
        /* <DEDUP_REMOVED lines=22> */
[----:B------:R-:W-:-:S05]  /*1f320*/  IADD3 R23, P5, PT, R23, UR55, RZ ;  /* 0x0000003717177c10 */ /* 0x000fca000ffbe0ff */
[----:B------:R0:W-:Y:S04]  /*1f330*/  STL [R1+0x149c], R23 ;  /* 0x00149c1701007387 */ /* 0x0001e80000100800 */
        /* <DEDUP_REMOVED lines=8> */
[----:B------:R-:W-:Y:S02]  /*1f3c0*/  IADD3 R46, P1, PT, R46, UR55, RZ ;  /* 0x000000372e2e7c10 */ /* 0x000fe4000ff3e0ff */
[----:B------:R-:W-:Y:S02]  /*1f3d0*/  IADD3.X R25, PT, PT, R25, UR56, RZ, P2, !PT ;  /* 0x0000003819197c10 */ /* 0x000fe400097fe4ff */
[----:B------:R-:W-:-:S03]  /*1f3e0*/  IADD3 R45, P2, PT, R45, UR55, RZ ;  /* 0x000000372d2d7c10 */ /* 0x000fc6000ff5e0ff */
[----:B------:R0:W-:Y:S01]  /*1f3f0*/  STL [R1+0x14a8], R25 ;  /* 0x0014a81901007387 */ /* 0x0001e20000100800 */
[----:B------:R-:W-:-:S03]  /*1f400*/  IADD3.X R44, PT, PT, R44, UR56, RZ, P4, !PT ;  /* 0x000000382c2c7c10 */ /* 0x000fc6000a7fe4ff */
[----:B------:R-:W-:Y:S01]  /*1f410*/  STL [R1+0x14b0], R47 ;  /* 0x0014b02f01007387 */ /* 0x000fe20000100800 */
[----:B------:R-:W-:-:S03]  /*1f420*/  IADD3 R43, P4, PT, R43, UR55, RZ ;  /* 0x000000372b2b7c10 */ /* 0x000fc6000ff9e0ff */
[----:B0-----:R-:W4:Y:S04]  /*1f430*/  LDL.LU R25, [R1+0x1424] ;  /* 0x0014240001197983 */ /* 0x001f280000300800 */
        /* <DEDUP_REMOVED lines=33> */
[----:B------:R-:W-:Y:S01]  /*1f650*/  STL [R1+0x1468], R30 ;  /* 0x0014681e01007387 */ /* 0x000fe20000100800 */
[----:B------:R-:W-:-:S03]  /*1f660*/  IADD3 R24, P2, PT, R24, UR55, RZ ;  /* 0x0000003718187c10 */ /* 0x000fc6000ff5e0ff */
[----:B------:R-:W-:Y:S04]  /*1f670*/  STL [R1+0x1444], R29 ;  /* 0x0014441d01007387 */ /* 0x000fe80000100800 */
[----:B------:R-:W-:Y:S04]  /*1f680*/  STL [R1+0x1460], R28 ;  /* 0x0014601c01007387 */ /* 0x000fe80000100800 */
[----:B------:R0:W-:Y:S04]  /*1f690*/  STL [R1+0x1434], R24 ;  /* 0x0014341801007387 */ /* 0x0001e80000100800 */
[----:B------:R-:W-:Y:S04]  /*1f6a0*/  STL [R1+0x143c], R27 ;  /* 0x00143c1b01007387 */ /* 0x000fe80000100800 */
[----:B0-----:R-:W4:Y:S01]  /*1f6b0*/  LDL.LU R24, [R1+0x1440] ;  /* 0x0014400001187983 */ /* 0x001f220000300800 */
[----:B------:R-:W-:-:S03]  /*1f6c0*/  IADD3.X R23, PT, PT, R23, UR56, RZ, P4, !PT ;  /* 0x0000003817177c10 */ /* 0x000fc6000a7fe4ff */
[----:B------:R-:W-:Y:S04]  /*1f6d0*/  STL [R1+0x1458], R26 ;  /* 0x0014581a01007387 */ /* 0x000fe80000100800 */
[----:B------:R0:W-:Y:S04]  /*1f6e0*/  STL [R1+0x1450], R23 ;  /* 0x0014501701007387 */ /* 0x0001e80000100800 */
[----:B0-----:R-:W4:Y:S01]  /*1f6f0*/  LDL.LU R23, [R1+0x141c] ;  /* 0x00141c0001177983 */ /* 0x001f220000300800 */
[----:B--2---:R-:W-:-:S05]  /*1f700*/  IADD3 R22, P4, PT, R22, UR55, RZ ;  /* 0x0000003716167c10 */ /* 0x004fca000ff9e0ff */
[----:B------:R0:W-:Y:S04]  /*1f710*/  STL [R1+0x142c], R22 ;  /* 0x00142c1601007387 */ /* 0x0001e80000100800 */
[----:B0-----:R-:W2:Y:S04]  /*1f720*/  LDL.LU R22, [R1+0x1438] ;  /* 0x0014380001167983 */ /* 0x001ea80000300800 */
[----:B------:R-:W2:Y:S04]  /*1f730*/  LDL.LU R47, [R1+0x1414] ;  /* 0x00141400012f7983 */ /* 0x000ea80000300800 */
[----:B------:R-:W2:Y:S01]  /*1f740*/  LDL.LU R46, [R1+0x1430] ;  /* 0x00143000012e7983 */ /* 0x000ea20000300800 */
[----:B---3--:R-:W-:-:S05]  /*1f750*/  IADD3.X R21, PT, PT, R21, UR56, RZ, P5, !PT ;  /* 0x0000003815157c10 */ /* 0x008fca000affe4ff */
[----:B------:R0:W-:Y:S04]  /*1f760*/  STL [R1+0x1448], R21 ;  /* 0x0014481501007387 */ /* 0x0001e80000100800 */
[----:B0-----:R-:W3:Y:S04]  /*1f770*/  LDL.LU R21, [R1+0x140c] ;  /* 0x00140c0001157983 */ /* 0x001ee80000300800 */
[----:B------:R-:W3:Y:S01]  /*1f780*/  LDL.LU R45, [R1+0x1428] ;  /* 0x00142800012d7983 */ /* 0x000ee20000300800 */
[----:B----4-:R-:W-:-:S03]  /*1f790*/  IADD3 R25, P5, PT, R25, UR55, RZ ;  /* 0x0000003719197c10 */ /* 0x010fc6000ffbe0ff */
        /* <DEDUP_REMOVED lines=21> */
[----:B------:R-:W-:-:S05]  /*1f8f0*/  IADD3.X R24, PT, PT, R24, UR56, RZ, P6, !PT ;  /* 0x0000003818187c10 */ /* 0x000fca000b7fe4ff */
[----:B------:R0:W-:Y:S04]  /*1f900*/  STL [R1+0x1440], R24 ;  /* 0x0014401801007387 */ /* 0x0001e80000100800 */
[----:B0-----:R-:W4:Y:S01]  /*1f910*/  LDL.LU R24, [R1+0x13b4] ;  /* 0x0013b40001187983 */ /* 0x001f220000300800 */
[----:B------:R-:W-:-:S05]  /*1f920*/  IADD3 R23, P6, PT, R23, UR55, RZ ;  /* 0x0000003717177c10 */ /* 0x000fca000ffde0ff */
[----:B------:R0:W-:Y:S04]  /*1f930*/  STL [R1+0x141c], R23 ;  /* 0x00141c1701007387 */ /* 0x0001e80000100800 */
[----:B0-----:R-:W4:Y:S01]  /*1f940*/  LDL.LU R23, [R1+0x13d0] ;  /* 0x0013d00001177983 */ /* 0x001f220000300800 */
[----:B--2---:R-:W-:Y:S02]  /*1f950*/  IADD3.X R22, PT, PT, R22, UR56, RZ, P1, !PT ;  /* 0x0000003816167c10 */ /* 0x004fe40008ffe4ff */
[----:B------:R-:W-:-:S03]  /*1f960*/  IADD3 R47, P1, PT, R47, UR55, RZ ;  /* 0x000000372f2f7c10 */ /* 0x000fc6000ff3e0ff */
[----:B------:R0:W-:Y:S01]  /*1f970*/  STL [R1+0x1438], R22 ;  /* 0x0014381601007387 */ /* 0x0001e20000100800 */
[----:B------:R-:W-:-:S03]  /*1f980*/  IADD3.X R46, PT, PT, R46, UR56, RZ, P2, !PT ;  /* 0x000000382e2e7c10 */ /* 0x000fc600097fe4ff */
[----:B0-----:R-:W2:Y:S01]  /*1f990*/  LDL.LU R22, [R1+0x13ac] ;  /* 0x0013ac0001167983 */ /* 0x001ea20000300800 */
[----:B---3--:R-:W-:-:S05]  /*1f9a0*/  IADD3 R21, P2, PT, R21, UR55, RZ ;  /* 0x0000003715157c10 */ /* 0x008fca000ff5e0ff */
[----:B------:R0:W-:Y:S04]  /*1f9b0*/  STL [R1+0x140c], R21 ;  /* 0x00140c1501007387 */ /* 0x0001e80000100800 */
[----:B------:R-:W-:Y:S04]  /*1f9c0*/  STL [R1+0x1414], R47 ;  /* 0x0014142f01007387 */ /* 0x000fe80000100800 */
[----:B0-----:R-:W3:Y:S01]  /*1f9d0*/  LDL.LU R21, [R1+0x13c8] ;  /* 0x0013c80001157983 */ /* 0x001ee20000300800 */
[----:B------:R-:W-:Y:S02]  /*1f9e0*/  IADD3.X R45, PT, PT, R45, UR56, RZ, P4, !PT ;  /* 0x000000382d2d7c10 */ /* 0x000fe4000a7fe4ff */
[----:B----4-:R-:W-:-:S02]  /*1f9f0*/  IADD3 R44, P4, PT, R44, UR55, RZ ;  /* 0x000000372c2c7c10 */ /* 0x010fc4000ff9e0ff */
[----:B------:R-:W-:Y:S01]  /*1fa00*/  IADD3.X R43, PT, PT, R43, UR56, RZ, P5, !PT ;  /* 0x000000382b2b7c10 */ /* 0x000fe2000affe4ff */
[----:B------:R-:W-:Y:S01]  /*1fa10*/  STL [R1+0x1430], R46 ;  /* 0x0014302e01007387 */ /* 0x000fe20000100800 */
[----:B------:R-:W-:Y:S02]  /*1fa20*/  IADD3 R42, P5, PT, R42, UR55, RZ ;  /* 0x000000372a2a7c10 */ /* 0x000fe4000ffbe0ff */
[----:B------:R-:W-:Y:S01]  /*1fa30*/  IADD3.X R41, PT, PT, R41, UR56, RZ, P6, !PT ;  /* 0x0000003829297c10 */ /* 0x000fe2000b7fe4ff */
        /* <DEDUP_REMOVED lines=29> */
[----:B------:R-:W-:Y:S01]  /*1fc10*/  STL [R1+0x13cc], R30 ;  /* 0x0013cc1e01007387 */ /* 0x000fe20000100800 */
[----:B------:R-:W-:-:S03]  /*1fc20*/  IADD3.X R25, PT, PT, R25, UR56, RZ, P4, !PT ;  /* 0x0000003819197c10 */ /* 0x000fc6000a7fe4ff */
[----:B------:R-:W-:Y:S01]  /*1fc30*/  STL [R1+0x13e8], R29 ;  /* 0x0013e81d01007387 */ /* 0x000fe20000100800 */
[----:B------:R-:W-:-:S03]  /*1fc40*/  IADD3 R26, P2, PT, R26, UR55, RZ ;  /* 0x000000371a1a7c10 */ /* 0x000fc6000ff5e0ff */
[----:B------:R-:W-:Y:S04]  /*1fc50*/  STL [R1+0x13c4], R28 ;  /* 0x0013c41c01007387 */ /* 0x000fe80000100800 */
[----:B------:R0:W-:Y:S04]  /*1fc60*/  STL [R1+0x13d8], R25 ;  /* 0x0013d81901007387 */ /* 0x0001e80000100800 */
[----:B------:R-:W-:Y:S04]  /*1fc70*/  STL [R1+0x13e0], R27 ;  /* 0x0013e01b01007387 */ /* 0x000fe80000100800 */
[----:B0-----:R-:W4:Y:S01]  /*1fc80*/  LDL.LU R25, [R1+0x13a4] ;  /* 0x0013a40001197983 */ /* 0x001f220000300800 */
[----:B------:R-:W-:-:S03]  /*1fc90*/  IADD3 R24, P4, PT, R24, UR55, RZ ;  /* 0x0000003718187c10 */ /* 0x000fc6000ff9e0ff */
[----:B------:R-:W-:Y:S04]  /*1fca0*/  STL [R1+0x13bc], R26 ;  /* 0x0013bc1a01007387 */ /* 0x000fe80000100800 */
[----:B------:R0:W-:Y:S04]  /*1fcb0*/  STL [R1+0x13b4], R24 ;  /* 0x0013b41801007387 */ /* 0x0001e80000100800 */
[----:B0-----:R-:W4:Y:S01]  /*1fcc0*/  LDL.LU R24, [R1+0x13c0] ;  /* 0x0013c00001187983 */ /* 0x001f220000300800 */
[----:B------:R-:W-:-:S05]  /*1fcd0*/  IADD3.X R23, PT, PT, R23, UR56, RZ, P5, !PT ;  /* 0x0000003817177c10 */ /* 0x000fca000affe4ff */
[----:B------:R0:W-:Y:S04]  /*1fce0*/  STL [R1+0x13d0], R23 ;  /* 0x0013d01701007387 */ /* 0x0001e80000100800 */
[----:B0-----:R-:W4:Y:S04]  /*1fcf0*/  LDL.LU R23, [R1+0x139c] ;  /* 0x00139c0001177983 */ /* 0x001f280000300800 */
[----:B------:R-:W4:Y:S04]  /*1fd00*/  LDL.LU R47, [R1+0x13b8] ;  /* 0x0013b800012f7983 */ /* 0x000f280000300800 */
[----:B------:R-:W4:Y:S01]  /*1fd10*/  LDL.LU R46, [R1+0x1394] ;  /* 0x00139400012e7983 */ /* 0x000f220000300800 */
[----:B--2---:R-:W-:-:S05]  /*1fd20*/  IADD3 R22, P5, PT, R22, UR55, RZ ;  /* 0x0000003716167c10 */ /* 0x004fca000ffbe0ff */
[----:B------:R0:W-:Y:S04]  /*1fd30*/  STL [R1+0x13ac], R22 ;  /* 0x0013ac1601007387 */ /* 0x0001e80000100800 */
[----:B0-----:R-:W2:Y:S04]  /*1fd40*/  LDL.LU R22, [R1+0x13b0] ;  /* 0x0013b00001167983 */ /* 0x001ea80000300800 */
[----:B------:R-:W2:Y:S04]  /*1fd50*/  LDL.LU R45, [R1+0x138c] ;  /* 0x00138c00012d7983 */ /* 0x000ea80000300800 */
[----:B------:R-:W2:Y:S01]  /*1fd60*/  LDL.LU R44, [R1+0x13a8] ;  /* 0x0013a800012c7983 */ /* 0x000ea20000300800 */
[----:B---3--:R-:W-:-:S03]  /*1fd70*/  IADD3.X R21, PT, PT, R21, UR56, RZ, P6, !PT ;  /* 0x0000003815157c10 */ /* 0x008fc6000b7fe4ff */
[----:B------:R-:W3:Y:S04]  /*1fd80*/  LDL.LU R43, [R1+0x1384] ;  /* 0x00138400012b7983 */ /* 0x000ee80000300800 */
[----:B------:R0:W-:Y:S04]  /*1fd90*/  STL [R1+0x13c8], R21 ;  /* 0x0013c81501007387 */ /* 0x0001e80000100800 */
[----:B------:R-:W3:Y:S04]  /*1fda0*/  LDL.LU R42, [R1+0x13a0] ;  /* 0x0013a000012a7983 */ /* 0x000ee80000300800 */
        /* <DEDUP_REMOVED lines=16> */
[----:B0-----:R-:W3:Y:S01]  /*1feb0*/  LDL.LU R21, [R1+0x133c] ;  /* 0x00133c0001157983 */ /* 0x001ee20000300800 */
[----:B----4-:R-:W-:-:S05]  /*1fec0*/  IADD3 R25, P6, PT, R25, UR55, RZ ;  /* 0x0000003719197c10 */ /* 0x010fca000ffde0ff */
[----:B------:R0:W-:Y:S04]  /*1fed0*/  STL [R1+0x13a4], R25 ;  /* 0x0013a41901007387 */ /* 0x0001e80000100800 */
[----:B0-----:R-:W4:Y:S01]  /*1fee0*/  LDL.LU R25, [R1+0x1358] ;  /* 0x0013580001197983 */ /* 0x001f220000300800 */
[----:B------:R-:W-:-:S05]  /*1fef0*/  IADD3.X R24, PT, PT, R24, UR56, RZ, P1, !PT ;  /* 0x0000003818187c10 */ /* 0x000fca0008ffe4ff */
[----:B------:R0:W-:Y:S04]  /*1ff00*/  STL [R1+0x13c0], R24 ;  /* 0x0013c01801007387 */ /* 0x0001e80000100800 */
[----:B0-----:R-:W4:Y:S01]  /*1ff10*/  LDL.LU R24, [R1+0x1334] ;  /* 0x0013340001187983 */ /* 0x001f220000300800 */
[----:B------:R-:W-:Y:S02]  /*1ff20*/  IADD3 R23, P1, PT, R23, UR55, RZ ;  /* 0x0000003717177c10 */ /* 0x000fe4000ff3e0ff */
[----:B------:R-:W-:-:S03]  /*1ff30*/  IADD3.X R47, PT, PT, R47, UR56, RZ, P2, !PT ;  /* 0x000000382f2f7c10 */ /* 0x000fc600097fe4ff */
[----:B------:R0:W-:Y:S01]  /*1ff40*/  STL [R1+0x139c], R23 ;  /* 0x00139c1701007387 */ /* 0x0001e20000100800 */
[----:B------:R-:W-:-:S03]  /*1ff50*/  IADD3 R46, P2, PT, R46, UR55, RZ ;  /* 0x000000372e2e7c10 */ /* 0x000fc6000ff5e0ff */
[----:B0-----:R-:W4:Y:S01]  /*1ff60*/  LDL.LU R23, [R1+0x1350] ;  /* 0x0013500001177983 */ /* 0x001f220000300800 */
[----:B--2---:R-:W-:Y:S02]  /*1ff70*/  IADD3.X R22, PT, PT, R22, UR56, RZ, P4, !PT ;  /* 0x0000003816167c10 */ /* 0x004fe4000a7fe4ff */
[----:B------:R-:W-:-:S03]  /*1ff80*/  IADD3 R45, P4, PT, R45, UR55, RZ ;  /* 0x000000372d2d7c10 */ /* 0x000fc6000ff9e0ff */
[----:B------:R0:W-:Y:S01]  /*1ff90*/  STL [R1+0x13b0], R22 ;  /* 0x0013b01601007387 */ /* 0x0001e20000100800 */
[----:B------:R-:W-:-:S03]  /*1ffa0*/  IADD3.X R44, PT, PT, R44, UR56, RZ, P5, !PT ;  /* 0x000000382c2c7c10 */ /* 0x000fc6000affe4ff */
[----:B------:R-:W-:Y:S01]  /*1ffb0*/  STL [R1+0x13b8], R47 ;  /* 0x0013b82f01007387 */ /* 0x000fe20000100800 */
[----:B---3--:R-:W-:-:S03]  /*1ffc0*/  IADD3 R43, P5, PT, R43, UR55, RZ ;  /* 0x000000372b2b7c10 */ /* 0x008fc6000ffbe0ff */
[----:B0-----:R-:W2:Y:S04]  /*1ffd0*/  LDL.LU R22, [R1+0x132c] ;  /* 0x00132c0001167983 */ /* 0x001ea80000300800 */
        /* <DEDUP_REMOVED lines=39> */
[----:B0-----:R-:W3:Y:S04]  /*20250*/  LDL.LU R21, [R1+0x1348] ;  /* 0x0013480001157983 */ /* 0x001ee80000300800 */
[----:B------:R-:W-:Y:S01]  /*20260*/  STL [R1+0x1360], R26 ;  /* 0x0013601a01007387 */ /* 0x000fe20000100800 */
[----:B----4-:R-:W-:-:S05]  /*20270*/  IADD3.X R25, PT, PT, R25, UR56, RZ, P5, !PT ;  /* 0x0000003819197c10 */ /* 0x010fca000affe4ff */
[----:B------:R0:W-:Y:S04]  /*20280*/  STL [R1+0x1358], R25 ;  /* 0x0013581901007387 */ /* 0x0001e80000100800 */
[----:B0-----:R-:W4:Y:S01]  /*20290*/  LDL.LU R25, [R1+0x1324] ;  /* 0x0013240001197983 */ /* 0x001f220000300800 */
[----:B------:R-:W-:-:S05]  /*202a0*/  IADD3 R24, P5, PT, R24, UR55, RZ ;  /* 0x0000003718187c10 */ /* 0x000fca000ffbe0ff */
[----:B------:R0:W-:Y:S04]  /*202b0*/  STL [R1+0x1334], R24 ;  /* 0x0013341801007387 */ /* 0x0001e80000100800 */
[----:B0-----:R-:W4:Y:S01]  /*202c0*/  LDL.LU R24, [R1+0x1340] ;  /* 0x0013400001187983 */ /* 0x001f220000300800 */
[----:B------:R-:W-:-:S03]  /*202d0*/  IADD3.X R23, PT, PT, R23, UR56, RZ, P6, !PT ;  /* 0x0000003817177c10 */ /* 0x000fc6000b7fe4ff */
[----:B------:R-:W4:Y:S04]  /*202e0*/  LDL.LU R47, [R1+0x131c] ;  /* 0x00131c00012f7983 */ /* 0x000f280000300800 */
[----:B------:R-:W4:Y:S04]  /*202f0*/  LDL.LU R46, [R1+0x1338] ;  /* 0x00133800012e7983 */ /* 0x000f280000300800 */
[----:B------:R0:W-:Y:S04]  /*20300*/  STL [R1+0x1350], R23 ;  /* 0x0013501701007387 */ /* 0x0001e80000100800 */
[----:B0-----:R-:W4:Y:S04]  /*20310*/  LDL.LU R23, [R1+0x1314] ;  /* 0x0013140001177983 */ /* 0x001f280000300800 */
[----:B------:R-:W4:Y:S04]  /*20320*/  LDL.LU R45, [R1+0x1330] ;  /* 0x00133000012d7983 */ /* 0x000f280000300800 */
[----:B------:R-:W4:Y:S04]  /*20330*/  LDL.LU R44, [R1+0x130c] ;  /* 0x00130c00012c7983 */ /* 0x000f280000300800 */
[----:B------:R-:W4:Y:S01]  /*20340*/  LDL.LU R43, [R1+0x1328] ;  /* 0x00132800012b7983 */ /* 0x000f220000300800 */
[----:B--2---:R-:W-:-:S05]  /*20350*/  IADD3 R22, P6, PT, R22, UR55, RZ ;  /* 0x0000003716167c10 */ /* 0x004fca000ffde0ff */
        /* <DEDUP_REMOVED lines=19> */
[----:B---3--:R-:W-:-:S05]  /*20490*/  IADD3.X R21, PT, PT, R21, UR56, RZ, P1, !PT ;  /* 0x0000003815157c10 */ /* 0x008fca0008ffe4ff */
[----:B------:R0:W-:Y:S04]  /*204a0*/  STL [R1+0x1348], R21 ;  /* 0x0013481501007387 */ /* 0x0001e80000100800 */
[----:B0-----:R-:W3:Y:S01]  /*204b0*/  LDL.LU R21, [R1+0x12bc] ;  /* 0x0012bc0001157983 */ /* 0x001ee20000300800 */
[----:B----4-:R-:W-:-:S05]  /*204c0*/  IADD3 R25, P1, PT, R25, UR55, RZ ;  /* 0x0000003719197c10 */ /* 0x010fca000ff3e0ff */
[----:B------:R0:W-:Y:S04]  /*204d0*/  STL [R1+0x1324], R25 ;  /* 0x0013241901007387 */ /* 0x0001e80000100800 */
[----:B0-----:R-:W4:Y:S01]  /*204e0*/  LDL.LU R25, [R1+0x12d8] ;  /* 0x0012d80001197983 */ /* 0x001f220000300800 */
[----:B------:R-:W-:Y:S02]  /*204f0*/  IADD3.X R24, PT, PT, R24, UR56, RZ, P2, !PT ;  /* 0x0000003818187c10 */ /* 0x000fe400097fe4ff */
        /* <DEDUP_REMOVED lines=11> */
[----:B------:R-:W-:Y:S04]  /*205b0*/  STL [R1+0x1338], R46 ;  /* 0x0013382e01007387 */ /* 0x000fe80000100800 */
[----:B------:R-:W-:Y:S04]  /*205c0*/  STL [R1+0x1330], R45 ;  /* 0x0013302d01007387 */ /* 0x000fe80000100800 */
[----:B------:R-:W-:Y:S04]  /*205d0*/  STL [R1+0x130c], R44 ;  /* 0x00130c2c01007387 */ /* 0x000fe80000100800 */
[----:B------:R-:W-:Y:S01]  /*205e0*/  STL [R1+0x1328], R43 ;  /* 0x0013282b01007387 */ /* 0x000fe20000100800 */
[----:B--2---:R-:W-:-:S02]  /*205f0*/  IADD3 R42, P6, PT, R42, UR55, RZ ;  /* 0x000000372a2a7c10 */ /* 0x004fc4000ffde0ff */
        /* <DEDUP_REMOVED lines=31> */
[----:B------:R-:W-:-:S05]  /*207f0*/  IADD3.X R22, PT, PT, R22, UR56, RZ, P5, !PT ;  /* 0x0000003816167c10 */ /* 0x000fca000affe4ff */
[----:B------:R0:W-:Y:S04]  /*20800*/  STL [R1+0x12e0], R22 ;  /* 0x0012e01601007387 */ /* 0x0001e80000100800 */
[----:B------:R-:W-:Y:S04]  /*20810*/  STL [R1+0x12e8], R27 ;  /* 0x0012e81b01007387 */ /* 0x000fe80000100800 */
[----:B0-----:R-:W2:Y:S04]  /*20820*/  LDL.LU R22, [R1+0x12ac] ;  /* 0x0012ac0001167983 */ /* 0x001ea80000300800 */
[----:B------:R-:W-:Y:S01]  /*20830*/  STL [R1+0x12c4], R26 ;  /* 0x0012c41a01007387 */ /* 0x000fe20000100800 */
[----:B---3--:R-:W-:-:S05]  /*20840*/  IADD3 R21, P5, PT, R21, UR55, RZ ;  /* 0x0000003715157c10 */ /* 0x008fca000ffbe0ff */
[----:B------:R0:W-:Y:S04]  /*20850*/  STL [R1+0x12bc], R21 ;  /* 0x0012bc1501007387 */ /* 0x0001e80000100800 */
[----:B0-----:R-:W3:Y:S01]  /*20860*/  LDL.LU R21, [R1+0x12c8] ;  /* 0x0012c80001157983 */ /* 0x001ee20000300800 */
[----:B----4-:R-:W-:-:S05]  /*20870*/  IADD3.X R25, PT, PT, R25, UR56, RZ, P6, !PT ;  /* 0x0000003819197c10 */ /* 0x010fca000b7fe4ff */
[----:B------:R0:W-:Y:S04]  /*20880*/  STL [R1+0x12d8], R25 ;  /* 0x0012d81901007387 */ /* 0x0001e80000100800 */
[----:B0-----:R-:W4:Y:S04]  /*20890*/  LDL.LU R25, [R1+0x12a4] ;  /* 0x0012a40001197983 */ /* 0x001f280000300800 */
[----:B------:R-:W4:Y:S01]  /*208a0*/  LDL.LU R47, [R1+0x12c0] ;  /* 0x0012c000012f7983 */ /* 0x000f220000300800 */
[----:B------:R-:W-:-:S03]  /*208b0*/  IADD3 R24, P6, PT, R24, UR55, RZ ;  /* 0x0000003718187c10 */ /* 0x000fc6000ffde0ff */
[----:B------:R-:W4:Y:S04]  /*208c0*/  LDL.LU R46, [R1+0x129c] ;  /* 0x00129c00012e7983 */ /* 0x000f280000300800 */
[----:B------:R0:W-:Y:S04]  /*208d0*/  STL [R1+0x12b4], R24 ;  /* 0x0012b41801007387 */ /* 0x0001e80000100800 */
[----:B0-----:R-:W4:Y:S04]  /*208e0*/  LDL.LU R24, [R1+0x12b8] ;  /* 0x0012b80001187983 */ /* 0x001f280000300800 */
[----:B------:R-:W4:Y:S01]  /*208f0*/  LDL.LU R45, [R1+0x1294] ;  /* 0x00129400012d7983 */ /* 0x000f220000300800 */
[----:B------:R-:W-:-:S03]  /*20900*/  IADD3.X R23, PT, PT, R23, UR56, RZ, P1, !PT ;  /* 0x0000003817177c10 */ /* 0x000fc60008ffe4ff */
        /* <DEDUP_REMOVED lines=21> */
[----:B--2---:R-:W-:-:S05]  /*20a60*/  IADD3 R22, P1, PT, R22, UR55, RZ ;  /* 0x0000003716167c10 */ /* 0x004fca000ff3e0ff */
[----:B------:R0:W-:Y:S04]  /*20a70*/  STL [R1+0x12ac], R22 ;  /* 0x0012ac1601007387 */ /* 0x0001e80000100800 */
[----:B0-----:R-:W2:Y:S01]  /*20a80*/  LDL.LU R22, [R1+0x1260] ;  /* 0x0012600001167983 */ /* 0x001ea20000300800 */
[----:B---3--:R-:W-:-:S05]  /*20a90*/  IADD3.X R21, PT, PT, R21, UR56, RZ, P2, !PT ;  /* 0x0000003815157c10 */ /* 0x008fca00097fe4ff */
[----:B------:R0:W-:Y:S04]  /*20aa0*/  STL [R1+0x12c8], R21 ;  /* 0x0012c81501007387 */ /* 0x0001e80000100800 */
[----:B0-----:R-:W3:Y:S01]  /*20ab0*/  LDL.LU R21, [R1+0x123c] ;  /* 0x00123c0001157983 */ /* 0x001ee20000300800 */
[----:B----4-:R-:W-:Y:S02]  /*20ac0*/  IADD3 R25, P2, PT, R25, UR55, RZ ;  /* 0x0000003719197c10 */ /* 0x010fe4000ff5e0ff */
        /* <DEDUP_REMOVED lines=50> */
[----:B0-----:R-:W4:Y:S04]  /*20df0*/  LDL.LU R23, [R1+0x1250] ;  /* 0x0012500001177983 */ /* 0x001f280000300800 */
[----:B------:R-:W-:Y:S01]  /*20e00*/  STL [R1+0x1268], R26 ;  /* 0x0012681a01007387 */ /* 0x000fe20000100800 */
[----:B--2---:R-:W-:-:S05]  /*20e10*/  IADD3.X R22, PT, PT, R22, UR56, RZ, P6, !PT ;  /* 0x0000003816167c10 */ /* 0x004fca000b7fe4ff */
[----:B------:R0:W-:Y:S04]  /*20e20*/  STL [R1+0x1260], R22 ;  /* 0x0012601601007387 */ /* 0x0001e80000100800 */
[----:B0-----:R-:W2:Y:S01]  /*20e30*/  LDL.LU R22, [R1+0x122c] ;  /* 0x00122c0001167983 */ /* 0x001ea20000300800 */
[----:B---3--:R-:W-:-:S05]  /*20e40*/  IADD3 R21, P6, PT, R21, UR55, RZ ;  /* 0x0000003715157c10 */ /* 0x008fca000ffde0ff */
[----:B------:R0:W-:Y:S04]  /*20e50*/  STL [R1+0x123c], R21 ;  /* 0x00123c1501007387 */ /* 0x0001e80000100800 */
[----:B0-----:R-:W3:Y:S04]  /*20e60*/  LDL.LU R21, [R1+0x1248] ;  /* 0x0012480001157983 */ /* 0x001ee80000300800 */
[----:B------:R-:W3:Y:S04]  /*20e70*/  LDL.LU R47, [R1+0x1224] ;  /* 0x00122400012f7983 */ /* 0x000ee80000300800 */
[----:B------:R-:W3:Y:S01]  /*20e80*/  LDL.LU R46, [R1+0x1240] ;  /* 0x00124000012e7983 */ /* 0x000ee20000300800 */
[----:B----4-:R-:W-:-:S05]  /*20e90*/  IADD3.X R25, PT, PT, R25, UR56, RZ, P1, !PT ;  /* 0x0000003819197c10 */ /* 0x010fca0008ffe4ff */
[----:B------:R0:W-:Y:S04]  /*20ea0*/  STL [R1+0x1258], R25 ;  /* 0x0012581901007387 */ /* 0x0001e80000100800 */
[----:B0-----:R-:W4:Y:S04]  /*20eb0*/  LDL.LU R25, [R1+0x121c] ;  /* 0x00121c0001197983 */ /* 0x001f280000300800 */
[----:B------:R-:W4:Y:S01]  /*20ec0*/  LDL.LU R45, [R1+0x1238] ;  /* 0x00123800012d7983 */ /* 0x000f220000300800 */
[----:B------:R-:W-:-:S03]  /*20ed0*/  IADD3 R24, P1, PT, R24, UR55, RZ ;  /* 0x0000003718187c10 */ /* 0x000fc6000ff3e0ff */
        /* <DEDUP_REMOVED lines=24> */
[----:B--2---:R-:W-:-:S05]  /*21060*/  IADD3 R22, P2, PT, R22, UR55, RZ ;  /* 0x0000003716167c10 */ /* 0x004fca000ff5e0ff */
[----:B------:R0:W-:Y:S04]  /*21070*/  STL [R1+0x122c], R22 ;  /* 0x00122c1601007387 */ /* 0x0001e80000100800 */
[----:B0-----:R-:W2:Y:S01]  /*21080*/  LDL.LU R22, [R1+0x11e0] ;  /* 0x0011e00001167983 */ /* 0x001ea20000300800 */
[----:B---3--:R-:W-:-:S05]  /*21090*/  IADD3.X R21, PT, PT, R21, UR56, RZ, P4, !PT ;  /* 0x0000003815157c10 */ /* 0x008fca000a7fe4ff */
[----:B------:R0:W-:Y:S04]  /*210a0*/  STL [R1+0x1248], R21 ;  /* 0x0012481501007387 */ /* 0x0001e80000100800 */
[----:B0-----:R-:W3:Y:S01]  /*210b0*/  LDL.LU R21, [R1+0x11bc] ;  /* 0x0011bc0001157983 */ /* 0x001ee20000300800 */
[----:B------:R-:W-:Y:S02]  /*210c0*/  IADD3.X R46, PT, PT, R46, UR56, RZ, P5, !PT ;  /* 0x000000382e2e7c10 */ /* 0x000fe4000affe4ff */
[----:B------:R-:W-:Y:S02]  /*210d0*/  IADD3 R47, P4, PT, R47, UR55, RZ ;  /* 0x000000372f2f7c10 */ /* 0x000fe4000ff9e0ff */
[----:B----4-:R-:W-:Y:S02]  /*210e0*/  IADD3 R25, P5, PT, R25, UR55, RZ ;  /* 0x0000003719197c10 */ /* 0x010fe4000ffbe0ff */
        /* <DEDUP_REMOVED lines=50> */
[----:B--2---:R-:W-:-:S05]  /*21410*/  IADD3.X R22, PT, PT, R22, UR56, RZ, P1, !PT ;  /* 0x0000003816167c10 */ /* 0x004fca0008ffe4ff */
[----:B------:R0:W-:Y:S04]  /*21420*/  STL [R1+0x11e0], R22 ;  /* 0x0011e01601007387 */ /* 0x0001e80000100800 */
[----:B0-----:R-:W2:Y:S04]  /*21430*/  LDL.LU R22, [R1+0x11ac] ;  /* 0x0011ac0001167983 */ /* 0x001ea80000300800 */
[----:B------:R-:W2:Y:S04]  /*21440*/  LDL.LU R47, [R1+0x11c8] ;  /* 0x0011c800012f7983 */ /* 0x000ea80000300800 */
[----:B------:R-:W2:Y:S01]  /*21450*/  LDL.LU R46, [R1+0x1588] ;  /* 0x00158800012e7983 */ /* 0x000ea20000300800 */
[----:B---3--:R-:W-:-:S05]  /*21460*/  IADD3 R21, P1, PT, R21, UR55, RZ ;  /* 0x0000003715157c10 */ /* 0x008fca000ff3e0ff */
[----:B------:R0:W-:Y:S04]  /*21470*/  STL [R1+0x11bc], R21 ;  /* 0x0011bc1501007387 */ /* 0x0001e80000100800 */
[----:B0-----:R-:W3:Y:S04]  /*21480*/  LDL.LU R21, [R1+0x11c0] ;  /* 0x0011c00001157983 */ /* 0x001ee80000300800 */
[----:B------:R-:W3:Y:S04]  /*21490*/  LDL.LU R45, [R1+0x1584] ;  /* 0x00158400012d7983 */ /* 0x000ee80000300800 */
[----:B------:R-:W3:Y:S01]  /*214a0*/  LDL.LU R44, [R1+0x11b8] ;  /* 0x0011b800012c7983 */ /* 0x000ee20000300800 */
[----:B----4-:R-:W-:-:S03]  /*214b0*/  IADD3.X R25, PT, PT, R25, UR56, RZ, P2, !PT ;  /* 0x0000003819197c10 */ /* 0x010fc600097fe4ff */
        /* <DEDUP_REMOVED lines=23> */
[----:B------:R-:W-:-:S05]  /*21630*/  IADD3.X R23, PT, PT, R23, UR56, RZ, P4, !PT ;  /* 0x0000003817177c10 */ /* 0x000fca000a7fe4ff */
[----:B------:R0:W-:Y:S04]  /*21640*/  STL [R1+0x11d0], R23 ;  /* 0x0011d01701007387 */ /* 0x0001e80000100800 */
[----:B0-----:R-:W4:Y:S01]  /*21650*/  LDL.LU R23, [R1+0x115c] ;  /* 0x00115c0001177983 */ /* 0x001f220000300800 */
[----:B--2---:R-:W-:Y:S02]  /*21660*/  IADD3 R22, P4, PT, R22, UR55, RZ ;  /* 0x0000003716167c10 */ /* 0x004fe4000ff9e0ff */
[----:B------:R-:W-:-:S03]  /*21670*/  IADD3.X R47, PT, PT, R47, UR56, RZ, P5, !PT ;  /* 0x000000382f2f7c10 */ /* 0x000fc6000affe4ff */
[----:B------:R0:W-:Y:S04]  /*21680*/  STL [R1+0x11ac], R22 ;  /* 0x0011ac1601007387 */ /* 0x0001e80000100800 */
[----:B0-----:R-:W2:Y:S01]  /*21690*/  LDL.LU R22, [R1+0x1178] ;  /* 0x0011780001167983 */ /* 0x001ea20000300800 */
[----:B---3--:R-:W-:-:S05]  /*216a0*/  IADD3.X R21, PT, PT, R21, UR56, RZ, P6, !PT ;  /* 0x0000003815157c10 */ /* 0x008fca000b7fe4ff */
[----:B------:R0:W-:Y:S04]  /*216b0*/  STL [R1+0x11c0], R21 ;  /* 0x0011c01501007387 */ /* 0x0001e80000100800 */
[----:B------:R-:W-:Y:S04]  /*216c0*/  STL [R1+0x11c8], R47 ;  /* 0x0011c82f01007387 */ /* 0x000fe80000100800 */
[----:B0-----:R-:W3:Y:S01]  /*216d0*/  LDL.LU R21, [R1+0x1154] ;  /* 0x0011540001157983 */ /* 0x001ee20000300800 */
[----:B------:R-:W-:Y:S02]  /*216e0*/  IADD3 R46, P5, PT, R46, UR55, RZ ;  /* 0x000000372e2e7c10 */ /* 0x000fe4000ffbe0ff */
[----:B------:R-:W-:-:S02]  /*216f0*/  IADD3 R45, P6, PT, R45, UR55, RZ ;  /* 0x000000372d2d7c10 */ /* 0x000fc4000ffde0ff */
[----:B------:R-:W-:Y:S02]  /*21700*/  IADD3.X R44, PT, PT, R44, UR56, RZ, P1, !PT ;  /* 0x000000382c2c7c10 */ /* 0x000fe40008ffe4ff */
[----:B----4-:R-:W-:Y:S01]  /*21710*/  IADD3 R43, P1, PT, R43, UR55, RZ ;  /* 0x000000372b2b7c10 */ /* 0x010fe2000ff3e0ff */
[----:B------:R-:W-:Y:S01]  /*21720*/  STL [R1+0x1588], R46 ;  /* 0x0015882e01007387 */ /* 0x000fe20000100800 */
[----:B------:R-:W-:Y:S02]  /*21730*/  IADD3.X R42, PT, PT, R42, UR56, RZ, P2, !PT ;  /* 0x000000382a2a7c10 */ /* 0x000fe400097fe4ff */
[----:B------:R-:W-:Y:S01]  /*21740*/  IADD3 R41, P2, PT, R41, UR55, RZ ;  /* 0x0000003729297c10 */ /* 0x000fe2000ff5e0ff */
        /* <DEDUP_REMOVED lines=41> */
[----:B------:R-:W-:-:S05]  /*219e0*/  IADD3 R23, P1, PT, R23, UR55, RZ ;  /* 0x0000003717177c10 */ /* 0x000fca000ff3e0ff */
[----:B------:R0:W-:Y:S04]  /*219f0*/  STL [R1+0x115c], R23 ;  /* 0x00115c1701007387 */ /* 0x0001e80000100800 */
[----:B0-----:R-:W4:Y:S04]  /*21a00*/  LDL.LU R23, [R1+0x1168] ;  /* 0x0011680001177983 */ /* 0x001f280000300800 */
[----:B------:R-:W4:Y:S04]  /*21a10*/  LDL.LU R47, [R1+0x1144] ;  /* 0x00114400012f7983 */ /* 0x000f280000300800 */
[----:B------:R-:W4:Y:S01]  /*21a20*/  LDL.LU R46, [R1+0x1160] ;  /* 0x00116000012e7983 */ /* 0x000f220000300800 */
[----:B--2---:R-:W-:-:S05]  /*21a30*/  IADD3.X R22, PT, PT, R22, UR56, RZ, P2, !PT ;  /* 0x0000003816167c10 */ /* 0x004fca00097fe4ff */
[----:B------:R0:W-:Y:S04]  /*21a40*/  STL [R1+0x1178], R22 ;  /* 0x0011781601007387 */ /* 0x0001e80000100800 */
[----:B0-----:R-:W2:Y:S04]  /*21a50*/  LDL.LU R22, [R1+0x113c] ;  /* 0x00113c0001167983 */ /* 0x001ea80000300800 */
[----:B------:R-:W2:Y:S04]  /*21a60*/  LDL.LU R45, [R1+0x1158] ;  /* 0x00115800012d7983 */ /* 0x000ea80000300800 */
[----:B------:R-:W2:Y:S04]  /*21a70*/  LDL.LU R44, [R1+0x1134] ;  /* 0x00113400012c7983 */ /* 0x000ea80000300800 */
[----:B------:R-:W2:Y:S01]  /*21a80*/  LDL.LU R43, [R1+0x1150] ;  /* 0x00115000012b7983 */ /* 0x000ea20000300800 */
[----:B---3--:R-:W-:-:S05]  /*21a90*/  IADD3 R21, P2, PT, R21, UR55, RZ ;  /* 0x0000003715157c10 */ /* 0x008fca000ff5e0ff */
        /* <DEDUP_REMOVED lines=19> */
[----:B----4-:R-:W-:-:S05]  /*21bd0*/  IADD3.X R25, PT, PT, R25, UR56, RZ, P4, !PT ;  /* 0x0000003819197c10 */ /* 0x010fca000a7fe4ff */
[----:B------:R0:W-:Y:S04]  /*21be0*/  STL [R1+0x1170], R25 ;  /* 0x0011701901007387 */ /* 0x0001e80000100800 */
[----:B0-----:R-:W4:Y:S01]  /*21bf0*/  LDL.LU R25, [R1+0x10e4] ;  /* 0x0010e40001197983 */ /* 0x001f220000300800 */
[----:B------:R-:W-:-:S05]  /*21c00*/  IADD3 R24, P4, PT, R24, UR55, RZ ;  /* 0x0000003718187c10 */ /* 0x000fca000ff9e0ff */
[----:B------:R0:W-:Y:S04]  /*21c10*/  STL [R1+0x114c], R24 ;  /* 0x00114c1801007387 */ /* 0x0001e80000100800 */
[----:B0-----:R-:W4:Y:S01]  /*21c20*/  LDL.LU R24, [R1+0x1100] ;  /* 0x0011000001187983 */ /* 0x001f220000300800 */
[----:B------:R-:W-:Y:S02]  /*21c30*/  IADD3.X R23, PT, PT, R23, UR56, RZ, P5, !PT ;  /* 0x0000003817177c10 */ /* 0x000fe4000affe4ff */
[----:B------:R-:W-:-:S03]  /*21c40*/  IADD3 R47, P5, PT, R47, UR55, RZ ;  /* 0x000000372f2f7c10 */ /* 0x000fc6000ffbe0ff */
[----:B------:R0:W-:Y:S01]  /*21c50*/  STL [R1+0x1168], R23 ;  /* 0x0011681701007387 */ /* 0x0001e20000100800 */
[----:B------:R-:W-:-:S03]  /*21c60*/  IADD3.X R46, PT, PT, R46, UR56, RZ, P6, !PT ;  /* 0x000000382e2e7c10 */ /* 0x000fc6000b7fe4ff */
[----:B0-----:R-:W4:Y:S01]  /*21c70*/  LDL.LU R23, [R1+0x10dc] ;  /* 0x0010dc0001177983 */ /* 0x001f220000300800 */
[----:B--2---:R-:W-:Y:S02]  /*21c80*/  IADD3 R22, P6, PT, R22, UR55, RZ ;  /* 0x0000003716167c10 */ /* 0x004fe4000ffde0ff */
[----:B------:R-:W-:-:S03]  /*21c90*/  IADD3.X R45, PT, PT, R45, UR56, RZ, P1, !PT ;  /* 0x000000382d2d7c10 */ /* 0x000fc60008ffe4ff */
[----:B------:R0:W-:Y:S01]  /*21ca0*/  STL [R1+0x113c], R22 ;  /* 0x00113c1601007387 */ /* 0x0001e20000100800 */
[----:B------:R-:W-:-:S03]  /*21cb0*/  IADD3 R44, P1, PT, R44, UR55, RZ ;  /* 0x000000372c2c7c10 */ /* 0x000fc6000ff3e0ff */
[----:B------:R-:W-:Y:S01]  /*21cc0*/  STL [R1+0x1144], R47 ;  /* 0x0011442f01007387 */ /* 0x000fe20000100800 */
[----:B------:R-:W-:-:S03]  /*21cd0*/  IADD3.X R43, PT, PT, R43, UR56, RZ, P2, !PT ;  /* 0x000000382b2b7c10 */ /* 0x000fc600097fe4ff */
[----:B0-----:R-:W2:Y:S04]  /*21ce0*/  LDL.LU R22, [R1+0x10f8] ;  /* 0x0010f80001167983 */ /* 0x001ea80000300800 */
[----:B------:R-:W-:Y:S01]  /*21cf0*/  STL [R1+0x1160], R46 ;  /* 0x0011602e01007387 */ /* 0x000fe20000100800 */
[----:B---3--:R-:W-:-:S03]  /*21d00*/  IADD3 R42, P2, PT, R42, UR55, RZ ;  /* 0x000000372a2a7c10 */ /* 0x008fc6000ff5e0ff */
        /* <DEDUP_REMOVED lines=33> */
[----:B------:R-:W-:Y:S04]  /*21f20*/  STL [R1+0x10f4], R28 ;  /* 0x0010f41c01007387 */ /* 0x000fe80000100800 */
[----:B------:R0:W-:Y:S04]  /*21f30*/  STL [R1+0x1108], R21 ;  /* 0x0011081501007387 */ /* 0x0001e80000100800 */
[----:B------:R-:W-:Y:S04]  /*21f40*/  STL [R1+0x1110], R27 ;  /* 0x0011101b01007387 */ /* 0x000fe80000100800 */
[----:B0-----:R-:W3:Y:S01]  /*21f50*/  LDL.LU R21, [R1+0x10d4] ;  /* 0x0010d40001157983 */ /* 0x001ee20000300800 */
[----:B------:R-:W-:-:S05]  /*21f60*/  IADD3 R26, P6, PT, R26, UR55, RZ ;  /* 0x000000371a1a7c10 */ /* 0x000fca000ffde0ff */
[----:B------:R-:W-:Y:S01]  /*21f70*/  STL [R1+0x10ec], R26 ;  /* 0x0010ec1a01007387 */ /* 0x000fe20000100800 */
[----:B----4-:R-:W-:-:S05]  /*21f80*/  IADD3 R25, P1, PT, R25, UR55, RZ ;  /* 0x0000003719197c10 */ /* 0x010fca000ff3e0ff */
[----:B------:R0:W-:Y:S04]  /*21f90*/  STL [R1+0x10e4], R25 ;  /* 0x0010e41901007387 */ /* 0x0001e80000100800 */
[----:B0-----:R-:W4:Y:S01]  /*21fa0*/  LDL.LU R25, [R1+0x10f0] ;  /* 0x0010f00001197983 */ /* 0x001f220000300800 */
[----:B------:R-:W-:-:S05]  /*21fb0*/  IADD3.X R24, PT, PT, R24, UR56, RZ, P2, !PT ;  /* 0x0000003818187c10 */ /* 0x000fca00097fe4ff */
[----:B------:R0:W-:Y:S04]  /*21fc0*/  STL [R1+0x1100], R24 ;  /* 0x0011001801007387 */ /* 0x0001e80000100800 */
[----:B0-----:R-:W4:Y:S04]  /*21fd0*/  LDL.LU R24, [R1+0x10cc] ;  /* 0x0010cc0001187983 */ /* 0x001f280000300800 */
[----:B------:R-:W4:Y:S01]  /*21fe0*/  LDL.LU R47, [R1+0x10e8] ;  /* 0x0010e800012f7983 */ /* 0x000f220000300800 */
[----:B------:R-:W-:-:S03]  /*21ff0*/  IADD3 R23, P2, PT, R23, UR55, RZ ;  /* 0x0000003717177c10 */ /* 0x000fc6000ff5e0ff */
        /* <DEDUP_REMOVED lines=30> */
[----:B------:R0:W-:Y:S04]  /*221e0*/  STL [R1+0x10f0], R25 ;  /* 0x0010f01901007387 */ /* 0x0001e80000100800 */
[----:B0-----:R-:W4:Y:S01]  /*221f0*/  LDL.LU R25, [R1+0x1084] ;  /* 0x0010840001197983 */ /* 0x001f220000300800 */
[----:B------:R-:W-:Y:S02]  /*22200*/  IADD3 R24, P5, PT, R24, UR55, RZ ;  /* 0x0000003718187c10 */ /* 0x000fe4000ffbe0ff */
        /* <DEDUP_REMOVED lines=56> */
[----:B------:R0:W-:Y:S04]  /*22590*/  STL [R1+0x1084], R25 ;  /* 0x0010841901007387 */ /* 0x0001e80000100800 */
[----:B0-----:R-:W4:Y:S04]  /*225a0*/  LDL.LU R25, [R1+0x1090] ;  /* 0x0010900001197983 */ /* 0x001f280000300800 */
[----:B------:R-:W4:Y:S01]  /*225b0*/  LDL.LU R47, [R1+0x106c] ;  /* 0x00106c00012f7983 */ /* 0x000f220000300800 */
[----:B------:R-:W-:-:S03]  /*225c0*/  IADD3.X R24, PT, PT, R24, UR56, RZ, P4, !PT ;  /* 0x0000003818187c10 */ /* 0x000fc6000a7fe4ff */
[----:B------:R-:W4:Y:S04]  /*225d0*/  LDL.LU R46, [R1+0x1088] ;  /* 0x00108800012e7983 */ /* 0x000f280000300800 */
        /* <DEDUP_REMOVED lines=89> */
[----:B0-----:R-:W3:Y:S04]  /*22b70*/  LDL.LU R21, [R1+0xff4] ;  /* 0x000ff40001157983 */ /* 0x001ee80000300800 */
[----:B------:R-:W3:Y:S04]  /*22b80*/  LDL.LU R47, [R1+0x1010] ;  /* 0x00101000012f7983 */ /* 0x000ee80000300800 */
[----:B------:R-:W3:Y:S01]  /*22b90*/  LDL.LU R46, [R1+0xfec] ;  /* 0x000fec00012e7983 */ /* 0x000ee20000300800 */
[----:B----4-:R-:W-:-:S05]  /*22ba0*/  IADD3 R25, P4, PT, R25, UR55, RZ ;  /* 0x0000003719197c10 */ /* 0x010fca000ff9e0ff */
        /* <DEDUP_REMOVED lines=34> */
[----:B------:R-:W-:Y:S02]  /*22dd0*/  IADD3.X R47, PT, PT, R47, UR56, RZ, P1, !PT ;  /* 0x000000382f2f7c10 */ /* 0x000fe40008ffe4ff */
[----:B------:R-:W-:Y:S02]  /*22de0*/  IADD3 R46, P1, PT, R46, UR55, RZ ;  /* 0x000000372e2e7c10 */ /* 0x000fe4000ff3e0ff */
[----:B----4-:R-:W-:Y:S02]  /*22df0*/  IADD3.X R25, PT, PT, R25, UR56, RZ, P2, !PT ;  /* 0x0000003819197c10 */ /* 0x010fe400097fe4ff */
        /* <DEDUP_REMOVED lines=58> */
[----:B------:R-:W3:Y:S04]  /*231a0*/  LDL.LU R45, [R1+0xfa8] ;  /* 0x000fa800012d7983 */ /* 0x000ee80000300800 */
[----:B------:R-:W3:Y:S04]  /*231b0*/  LDL.LU R44, [R1+0xf84] ;  /* 0x000f8400012c7983 */ /* 0x000ee80000300800 */
[----:B------:R-:W3:Y:S01]  /*231c0*/  LDL.LU R43, [R1+0xfa0] ;  /* 0x000fa000012b7983 */ /* 0x000ee20000300800 */
[----:B----4-:R-:W-:-:S05]  /*231d0*/  IADD3 R25, P5, PT, R25, UR55, RZ ;  /* 0x0000003719197c10 */ /* 0x010fca000ffbe0ff */
        /* <DEDUP_REMOVED lines=35> */
[----:B------:R-:W-:-:S02]  /*23410*/  IADD3 R44, P4, PT, R44, UR55, RZ ;  /* 0x000000372c2c7c10 */ /* 0x000fc4000ff9e0ff */
[----:B------:R-:W-:Y:S01]  /*23420*/  IADD3.X R43, PT, PT, R43, UR56, RZ, P5, !PT ;  /* 0x000000382b2b7c10 */ /* 0x000fe2000affe4ff */
[----:B------:R-:W-:Y:S04]  /*23430*/  STL [R1+0xfb0], R46 ;  /* 0x000fb02e01007387 */ /* 0x000fe80000100800 */
[----:B------:R-:W-:Y:S01]  /*23440*/  STL [R1+0xfa8], R45 ;  /* 0x000fa82d01007387 */ /* 0x000fe20000100800 */
[----:B----4-:R-:W-:-:S03]  /*23450*/  IADD3 R42, P5, PT, R42, UR55, RZ ;  /* 0x000000372a2a7c10 */ /* 0x010fc6000ffbe0ff */
        /* <DEDUP_REMOVED lines=34> */
[----:B------:R0:W-:Y:S04]  /*23680*/  STL [R1+0xf58], R25 ;  /* 0x000f581901007387 */ /* 0x0001e80000100800 */
[----:B------:R-:W-:Y:S04]  /*23690*/  STL [R1+0xf60], R27 ;  /* 0x000f601b01007387 */ /* 0x000fe80000100800 */
[----:B0-----:R-:W4:Y:S04]  /*236a0*/  LDL.LU R25, [R1+0xf24] ;  /* 0x000f240001197983 */ /* 0x001f280000300800 */
[----:B------:R-:W-:Y:S01]  /*236b0*/  STL [R1+0xf3c], R26 ;  /* 0x000f3c1a01007387 */ /* 0x000fe20000100800 */
[----:B------:R-:W-:-:S05]  /*236c0*/  IADD3 R24, P4, PT, R24, UR55, RZ ;  /* 0x0000003718187c10 */ /* 0x000fca000ff9e0ff */
        /* <DEDUP_REMOVED lines=11> */
[----:B------:R-:W2:Y:S04]  /*23780*/  LDL.LU R44, [R1+0xf28] ;  /* 0x000f2800012c7983 */ /* 0x000ea80000300800 */
[----:B------:R-:W2:Y:S01]  /*23790*/  LDL.LU R43, [R1+0x15f4] ;  /* 0x0015f400012b7983 */ /* 0x000ea20000300800 */
[----:B---3--:R-:W-:-:S05]  /*237a0*/  IADD3.X R21, PT, PT, R21, UR56, RZ, P6, !PT ;  /* 0x0000003815157c10 */ /* 0x008fca000b7fe4ff */
        /* <DEDUP_REMOVED lines=35> */
[----:B------:R-:W-:-:S03]  /*239e0*/  IADD3 R43, P5, PT, R43, UR55, RZ ;  /* 0x000000372b2b7c10 */ /* 0x000fc6000ffbe0ff */
[----:B0-----:R-:W2:Y:S04]  /*239f0*/  LDL.LU R22, [R1+0xecc] ;  /* 0x000ecc0001167983 */ /* 0x001ea80000300800 */
[----:B------:R-:W-:Y:S01]  /*23a00*/  STL [R1+0xf14], R46 ;  /* 0x000f142e01007387 */ /* 0x000fe20000100800 */
[----:B---3--:R-:W-:-:S03]  /*23a10*/  IADD3.X R42, PT, PT, R42, UR56, RZ, P6, !PT ;  /* 0x000000382a2a7c10 */ /* 0x008fc6000b7fe4ff */
        /* <DEDUP_REMOVED lines=44> */
[----:B0-----:R-:W4:Y:S04]  /*23ce0*/  LDL.LU R24, [R1+0xee0] ;  /* 0x000ee00001187983 */ /* 0x001f280000300800 */
[----:B------:R-:W4:Y:S01]  /*23cf0*/  LDL.LU R47, [R1+0xebc] ;  /* 0x000ebc00012f7983 */ /* 0x000f220000300800 */
[----:B------:R-:W-:-:S03]  /*23d00*/  IADD3.X R23, PT, PT, R23, UR56, RZ, P6, !PT ;  /* 0x0000003817177c10 */ /* 0x000fc6000b7fe4ff */
        /* <DEDUP_REMOVED lines=91> */
[----:B------:R-:W4:Y:S04]  /*242c0*/  LDL.LU R47, [R1+0xe60] ;  /* 0x000e6000012f7983 */ /* 0x000f280000300800 */
[----:B------:R-:W4:Y:S01]  /*242d0*/  LDL.LU R46, [R1+0xe3c] ;  /* 0x000e3c00012e7983 */ /* 0x000f220000300800 */
[----:B------:R-:W-:-:S05]  /*242e0*/  IADD3 R24, P6, PT, R24, UR55, RZ ;  /* 0x0000003718187c10 */ /* 0x000fca000ffde0ff */
        /* <DEDUP_REMOVED lines=95> */
[----:B------:R-:W4:Y:S04]  /*248e0*/  LDL.LU R45, [R1+0xdf8] ;  /* 0x000df800012d7983 */ /* 0x000f280000300800 */
[----:B------:R-:W4:Y:S04]  /*248f0*/  LDL.LU R44, [R1+0xdd4] ;  /* 0x000dd400012c7983 */ /* 0x000f280000300800 */
[----:B------:R-:W4:Y:S01]  /*24900*/  LDL.LU R43, [R1+0xdf0] ;  /* 0x000df000012b7983 */ /* 0x000f220000300800 */
[----:B------:R-:W-:-:S05]  /*24910*/  IADD3 R24, P1, PT, R24, UR55, RZ ;  /* 0x0000003718187c10 */ /* 0x000fca000ff3e0ff */
        /* <DEDUP_REMOVED lines=90> */
[----:B------:R-:W3:Y:S04]  /*24ec0*/  LDL.LU R44, [R1+0xd78] ;  /* 0x000d7800012c7983 */ /* 0x000ee80000300800 */
[----:B------:R-:W3:Y:S01]  /*24ed0*/  LDL.LU R43, [R1+0xd54] ;  /* 0x000d5400012b7983 */ /* 0x000ee20000300800 */
[----:B----4-:R-:W-:-:S05]  /*24ee0*/  IADD3.X R25, PT, PT, R25, UR56, RZ, P2, !PT ;  /* 0x0000003819197c10 */ /* 0x010fca00097fe4ff */
        /* <DEDUP_REMOVED lines=36> */
[----:B------:R-:W-:Y:S01]  /*25130*/  IADD3 R43, P1, PT, R43, UR55, RZ ;  /* 0x000000372b2b7c10 */ /* 0x000fe2000ff3e0ff */
[----:B------:R-:W-:Y:S01]  /*25140*/  STL [R1+0xd64], R46 ;  /* 0x000d642e01007387 */ /* 0x000fe20000100800 */
[----:B----4-:R-:W-:-:S03]  /*25150*/  IADD3.X R42, PT, PT, R42, UR56, RZ, P2, !PT ;  /* 0x000000382a2a7c10 */ /* 0x010fc600097fe4ff */
        /* <DEDUP_REMOVED lines=37> */
[----:B0-----:R-:W4:Y:S04]  /*253b0*/  LDL.LU R25, [R1+0xd38] ;  /* 0x000d380001197983 */ /* 0x001f280000300800 */
[----:B------:R-:W-:Y:S01]  /*253c0*/  STL [R1+0x1674], R26 ;  /* 0x0016741a01007387 */ /* 0x000fe20000100800 */
[----:B------:R-:W-:-:S05]  /*253d0*/  IADD3.X R24, PT, PT, R24, UR56, RZ, P1, !PT ;  /* 0x0000003818187c10 */ /* 0x000fca0008ffe4ff */
        /* <DEDUP_REMOVED lines=98> */
[----:B------:R-:W4:Y:S04]  /*25a00*/  LDL.LU R47, [R1+0xcb0] ;  /* 0x000cb000012f7983 */ /* 0x000f280000300800 */
[----:B------:R-:W4:Y:S01]  /*25a10*/  LDL.LU R46, [R1+0xc8c] ;  /* 0x000c8c00012e7983 */ /* 0x000f220000300800 */
[----:B------:R-:W-:-:S05]  /*25a20*/  IADD3 R23, P2, PT, R23, UR55, RZ ;  /* 0x0000003717177c10 */ /* 0x000fca000ff5e0ff */
        /* <DEDUP_REMOVED lines=90> */
[----:B------:R-:W4:Y:S04]  /*25fd0*/  LDL.LU R47, [R1+0xc34] ;  /* 0x000c3400012f7983 */ /* 0x000f280000300800 */
[----:B------:R-:W4:Y:S01]  /*25fe0*/  LDL.LU R46, [R1+0xc50] ;  /* 0x000c5000012e7983 */ /* 0x000f220000300800 */
[----:B------:R-:W-:-:S05]  /*25ff0*/  IADD3.X R24, PT, PT, R24, UR56, RZ, P4, !PT ;  /* 0x0000003818187c10 */ /* 0x000fca000a7fe4ff */
        /* <DEDUP_REMOVED lines=95> */
[----:B------:R-:W4:Y:S04]  /*265f0*/  LDL.LU R45, [R1+0xbac] ;  /* 0x000bac00012d7983 */ /* 0x000f280000300800 */
[----:B------:R-:W4:Y:S04]  /*26600*/  LDL.LU R44, [R1+0xbc8] ;  /* 0x000bc800012c7983 */ /* 0x000f280000300800 */
[----:B------:R-:W4:Y:S01]  /*26610*/  LDL.LU R43, [R1+0xba4] ;  /* 0x000ba400012b7983 */ /* 0x000f220000300800 */
[----:B------:R-:W-:-:S05]  /*26620*/  IADD3.X R24, PT, PT, R24, UR56, RZ, P5, !PT ;  /* 0x0000003818187c10 */ /* 0x000fca000affe4ff */
        /* <DEDUP_REMOVED lines=864> */
[----:B------:R-:W-:Y:S01]  /*29c30*/  IADD3.X R46, PT, PT, R46, UR56, RZ, P1, !PT ;  /* 0x000000382e2e7c10 */ /* 0x000fe20008ffe4ff */
[----:B------:R0:W-:Y:S04]  /*29c40*/  STL [R1+0x794], R25 ;  /* 0x0007941901007387 */ /* 0x0001e80000100800 */
[----:B0-----:R-:W4:Y:S01]  /*29c50*/  LDL.LU R25, [R1+0x708] ;  /* 0x0007080001197983 */ /* 0x001f220000300800 */
[----:B------:R-:W-:-:S02]  /*29c60*/  IADD3 R24, P1, PT, R24, UR55, RZ ;  /* 0x0000003718187c10 */ /* 0x000fc4000ff3e0ff */
        /* <DEDUP_REMOVED lines=79> */
[----:B0-----:R-:W4:Y:S04]  /*2a160*/  LDL.LU R25, [R1+0x240] ;  /* 0x0002400001197983 */ /* 0x001f280000300800 */
[----:B-1----:R-:W4:Y:S01]  /*2a170*/  LDL.LU R24, [R1+0x254] ;  /* 0x0002540001187983 */ /* 0x002f220000300800 */
        /* <DEDUP_REMOVED lines=11> */
[----:B------:R-:W-:Y:S01]  /*2a230*/  IADD3.X R45, PT, PT, R45, UR56, RZ, P2, !PT ;  /* 0x000000382d2d7c10 */ /* 0x000fe200097fe4ff */
[----:B------:R0:W-:Y:S01]  /*2a240*/  STL [R1+0x714], R47 ;  /* 0x0007142f01007387 */ /* 0x0001e20000100800 */
[----:B------:R-:W1:Y:S03]  /*2a250*/  SYNCS.PHASECHK.TRANS64.TRYWAIT P2, [UR6], R19 ;  /* 0x00000013ff0075a7 */ /* 0x000e660008041106 */
[----:B------:R0:W-:Y:S01]  /*2a260*/  STL [R1+0x2a0], R46 ;  /* 0x0002a02e01007387 */ /* 0x0001e20000100800 */
[----:B----4-:R-:W-:-:S03]  /*2a270*/  IADD3.X R44, PT, PT, R44, UR56, RZ, P4, !PT ;  /* 0x000000382c2c7c10 */ /* 0x010fc6000a7fe4ff */
[----:B------:R0:W-:Y:S01]  /*2a280*/  STL [R1+0x70c], R45 ;  /* 0x00070c2d01007387 */ /* 0x0001e20000100800 */
[----:B------:R-:W-:-:S03]  /*2a290*/  IADD3 R43, P4, PT, R43, UR55, RZ ;  /* 0x000000372b2b7c10 */ /* 0x000fc6000ff9e0ff */
[----:B------:R0:W-:Y:S01]  /*2a2a0*/  STL [R1+0x704], R44 ;  /* 0x0007042c01007387 */ /* 0x0001e20000100800 */
[----:B------:R-:W-:-:S03]  /*2a2b0*/  IADD3.X R42, PT, PT, R42, UR56, RZ, P5, !PT ;  /* 0x000000382a2a7c10 */ /* 0x000fc6000affe4ff */
[----:B------:R0:W-:Y:S04]  /*2a2c0*/  STL [R1+0x290], R43 ;  /* 0x0002902b01007387 */ /* 0x0001e80000100800 */
[----:B------:R0:W-:Y:S01]  /*2a2d0*/  STL [R1+0x2b4], R42 ;  /* 0x0002b42a01007387 */ /* 0x0001e20000100800 */
[----:B------:R-:W-:Y:S02]  /*2a2e0*/  IADD3 R41, P5, PT, R41, UR55, RZ ;  /* 0x0000003729297c10 */ /* 0x000fe4000ffbe0ff */
[----:B------:R-:W-:-:S03]  /*2a2f0*/  IADD3.X R40, PT, PT, R40, UR56, RZ, P6, !PT ;  /* 0x0000003828287c10 */ /* 0x000fc6000b7fe4ff */
[----:B------:R0:W-:Y:S01]  /*2a300*/  STL [R1+0x280], R41 ;  /* 0x0002802901007387 */ /* 0x0001e20000100800 */
[----:B------:R-:W-:-:S03]  /*2a310*/  IADD3 R39, P6, PT, R39, UR55, RZ ;  /* 0x0000003727277c10 */ /* 0x000fc6000ffde0ff */
[----:B------:R0:W-:Y:S01]  /*2a320*/  STL [R1+0x2a4], R40 ;  /* 0x0002a42801007387 */ /* 0x0001e20000100800 */
        /* <DEDUP_REMOVED lines=30> */
[----:B------:R-:W-:-:S03]  /*2a510*/  PRMT R20, RZ, 0x7610, R20 ;  /* 0x00007610ff147816 */ /* 0x000fc60000000014 */
[----:B------:R0:W-:Y:S01]  /*2a520*/  STL [R1+0x254], R24 ;  /* 0x0002541801007387 */ /* 0x0001e20000100800 */
[----:B-----5:R-:W-:-:S04]  /*2a530*/  IADD3 R8, P6, PT, R8, UR55, RZ ;  /* 0x0000003708087c10 */ /* 0x020fc8000ffde0ff */
[----:B------:R-:W-:Y:S02]  /*2a540*/  IADD3.X R9, PT, PT, R9, UR56, RZ, P6, !PT ;  /* 0x0000003809097c10 */ /* 0x000fe4000b7fe4ff */
[----:B------:R-:W-:-:S05]  /*2a550*/  IADD3.X R23, PT, PT, R23, UR56, RZ, P1, !PT ;  /* 0x0000003817177c10 */ /* 0x000fca0008ffe4ff */
[----:B------:R0:W-:Y:S01]  /*2a560*/  STL [R1+0x24c], R23 ;  /* 0x00024c1701007387 */ /* 0x0001e20000100800 */
[----:B------:R-:W-:Y:S02]  /*2a570*/  IADD3 R6, P1, PT, R6, UR55, RZ ;  /* 0x0000003706067c10 */ /* 0x000fe4000ff3e0ff */
[----:B------:R-:W-:Y:S02]  /*2a580*/  IADD3 R2, P6, PT, R2, UR55, RZ ;  /* 0x0000003702027c10 */ /* 0x000fe4000ffde0ff */
[----:B------:R-:W-:Y:S02]  /*2a590*/  IADD3.X R7, PT, PT, R7, UR56, RZ, P1, !PT ;  /* 0x0000003807077c10 */ /* 0x000fe40008ffe4ff */
[----:B------:R-:W-:Y:S02]  /*2a5a0*/  IADD3.X R3, PT, PT, R3, UR56, RZ, P6, !PT ;  /* 0x0000003803037c10 */ /* 0x000fe4000b7fe4ff */
[----:B--2---:R-:W-:-:S05]  /*2a5b0*/  IADD3.X R22, PT, PT, R22, UR56, RZ, P4, !PT ;  /* 0x0000003816167c10 */ /* 0x004fca000a7fe4ff */
[----:B------:R0:W-:Y:S01]  /*2a5c0*/  STL [R1+0x244], R22 ;  /* 0x0002441601007387 */ /* 0x0001e20000100800 */
[----:B------:R-:W-:Y:S02]  /*2a5d0*/  IADD3 R4, P4, PT, R4, UR55, RZ ;  /* 0x0000003704047c10 */ /* 0x000fe4000ff9e0ff */
[----:B---3--:R-:W-:-:S05]  /*2a5e0*/  IADD3.X R21, PT, PT, R21, UR56, RZ, P5, !PT ;  /* 0x0000003815157c10 */ /* 0x008fca000affe4ff */
[----:B------:R0:W-:Y:S04]  /*2a5f0*/  STL [R1+0x234], R21 ;  /* 0x0002341501007387 */ /* 0x0001e80000100800 */
[----:B------:R0:W-:Y:S01]  /*2a600*/  STL.S16 [R1+0x1738], R20 ;  /* 0x0017381401007387 */ /* 0x0001e20000100600 */
[----:B------:R-:W-:Y:S02]  /*2a610*/  IADD3.X R5, PT, PT, R5, UR56, RZ, P4, !PT ;  /* 0x0000003805057c10 */ /* 0x000fe4000a7fe4ff */
[----:B------:R-:W-:Y:S01]  /*2a620*/  ISETP.GT.AND P5, PT, R18, RZ, PT ;  /* 0x000000ff1200720c */ /* 0x000fe20003fa4270 */
[----:B-1----:R-:W-:-:S12]  /*2a630*/  @!P2 BRA `(.L_x_8) ;  /* 0x000001940028a947 */ /* 0x002fd80003800000 */
.L_x_16:
[----:B0-----:R-:W2:Y:S01]  /*2a640*/  LDL R20, [R1+0x1738] ;  /* 0x0017380001147983 */ /* 0x001ea20000100800 */
[----:B------:R-:W-:-:S03]  /*2a650*/  ISETP.GT.AND P1, PT, R18, 0x1, PT ;  /* 0x000000011200780c */ /* 0x000fc60003f24270 */
[----:B------:R0:W-:Y:S04]  /*2a660*/  STL [R1+0x1e08], R8 ;  /* 0x001e080801007387 */ /* 0x0001e80000100800 */
[----:B------:R1:W-:Y:S04]  /*2a670*/  STL [R1+0x1e04], R9 ;  /* 0x001e040901007387 */ /* 0x0003e80000100800 */
[----:B------:R-:W-:Y:S01]  /*2a680*/  STL [R1+0x1958], R46 ;  /* 0x0019582e01007387 */ /* 0x000fe20000100800 */
[----:B0-----:R-:W-:-:S03]  /*2a690*/  PRMT R8, RZ, 0x7610, R8 ;  /* 0x00007610ff087816 */ /* 0x001fc60000000008 */
        /* <DEDUP_REMOVED lines=79> */
[----:B-1----:R-:W-:-:S03]  /*2ab90*/  PRMT R9, RZ, 0x7610, R9 ;  /* 0x00007610ff097816 */ /* 0x002fc60000000009 */
[----:B------:R-:W-:Y:S04]  /*2aba0*/  STL [R1+0x1bd8], R46 ;  /* 0x001bd82e01007387 */ /* 0x000fe80000100800 */
[----:B------:R-:W-:Y:S04]  /*2abb0*/  STL [R1+0x1be0], R46 ;  /* 0x001be02e01007387 */ /* 0x000fe80000100800 */
[----:B--2---:R-:W2:Y:S04]  /*2abc0*/  @P5 LDG.E.U8 R20, desc[UR14][R2.64] ;  /* 0x0000000e02145981 */ /* 0x004ea8000c1e1100 */
[----:B------:R-:W-:Y:S04]  /*2abd0*/  STL [R1+0x1be8], R46 ;  /* 0x001be82e01007387 */ /* 0x000fe80000100800 */
[----:B------:R-:W-:Y:S04]  /*2abe0*/  STL [R1+0x1bf0], R46 ;  /* 0x001bf02e01007387 */ /* 0x000fe80000100800 */
[----:B------:R-:W-:Y:S04]  /*2abf0*/  STL [R1+0x1bf8], R46 ;  /* 0x001bf82e01007387 */ /* 0x000fe80000100800 */
[----:B------:R-:W-:Y:S04]  /*2ac00*/  STL [R1+0x1c00], R46 ;  /* 0x001c002e01007387 */ /* 0x000fe80000100800 */
[----:B------:R-:W3:Y:S04]  /*2ac10*/  @P5 LDG.E.U8 R8, desc[UR14][R4.64] ;  /* 0x0000000e04085981 */ /* 0x000ee8000c1e1100 */
[----:B------:R-:W-:Y:S04]  /*2ac20*/  STL [R1+0x1c08], R46 ;  /* 0x001c082e01007387 */ /* 0x000fe80000100800 */
[----:B------:R-:W-:Y:S04]  /*2ac30*/  STL [R1+0x1c10], R46 ;  /* 0x001c102e01007387 */ /* 0x000fe80000100800 */
[----:B------:R-:W-:Y:S04]  /*2ac40*/  STL [R1+0x1c18], R46 ;  /* 0x001c182e01007387 */ /* 0x000fe80000100800 */
[----:B------:R-:W-:Y:S04]  /*2ac50*/  STL [R1+0x1c20], R46 ;  /* 0x001c202e01007387 */ /* 0x000fe80000100800 */
[----:B------:R-:W4:Y:S04]  /*2ac60*/  @P5 LDG.E.U8 R9, desc[UR14][R6.64] ;  /* 0x0000000e06095981 */ /* 0x000f28000c1e1100 */
        /* <DEDUP_REMOVED lines=290> */
[----:B------:R-:W4:Y:S04]  /*2be90*/  LDL R21, [R1+0x234] ;  /* 0x0002340001157983 */ /* 0x000f280000100800 */
[----:B--2---:R0:W-:Y:S04]  /*2bea0*/  @P5 STL [R1+0x1738], R20 ;  /* 0x0017381401005387 */ /* 0x0041e80000100800 */
[----:B0-----:R-:W2:Y:S04]  /*2beb0*/  LDL R20, [R1+0x240] ;  /* 0x0002400001147983 */ /* 0x001ea80000100800 */
[----:B------:R-:W-:Y:S04]  /*2bec0*/  STL [R1+0x1758], R2 ;  /* 0x0017580201007387 */ /* 0x000fe80000100800 */
[----:B------:R-:W-:Y:S04]  /*2bed0*/  STL [R1+0x1754], R3 ;  /* 0x0017540301007387 */ /* 0x000fe80000100800 */
[----:B---3--:R0:W-:Y:S04]  /*2bee0*/  STL [R1+0x1734], R8 ;  /* 0x0017340801007387 */ /* 0x0081e80000100800 */
[----:B0-----:R-:W3:Y:S04]  /*2bef0*/  LDL.LU R8, [R1+0x1e08] ;  /* 0x001e080001087983 */ /* 0x001ee80000300800 */
[----:B------:R-:W-:Y:S04]  /*2bf00*/  STL [R1+0x1760], R4 ;  /* 0x0017600401007387 */ /* 0x000fe80000100800 */
[----:B------:R-:W-:Y:S04]  /*2bf10*/  STL [R1+0x175c], R5 ;  /* 0x00175c0501007387 */ /* 0x000fe80000100800 */
[----:B----4-:R0:W-:Y:S04]  /*2bf20*/  STL [R1+0x1730], R9 ;  /* 0x0017300901007387 */ /* 0x0101e80000100800 */
[----:B0-----:R-:W3:Y:S01]  /*2bf30*/  LDL.LU R9, [R1+0x1e04] ;  /* 0x001e040001097983 */ /* 0x001ee20000300800 */
[----:B------:R-:W-:-:S02]  /*2bf40*/  PRMT R46, RZ, 0x7610, R46 ;  /* 0x00007610ff2e7816 */ /* 0x000fc4000000002e */
[----:B------:R-:W-:-:S06]  /*2bf50*/  PRMT R47, RZ, 0x7610, R47 ;  /* 0x00007610ff2f7816 */ /* 0x000fcc000000002f */
[----:B--2---:R-:W2:Y:S04]  /*2bf60*/  @P1 LDG.E.U8 R47, desc[UR14][R20.64] ;  /* 0x0000000e142f1981 */ /* 0x004ea8000c1e1100 */
[----:B---3--:R-:W3:Y:S04]  /*2bf70*/  @P5 LDG.E.U8 R46, desc[UR14][R8.64] ;  /* 0x0000000e082e5981 */ /* 0x008ee8000c1e1100 */
[----:B------:R-:W-:Y:S04]  /*2bf80*/  STL [R1+0x1768], R6 ;  /* 0x0017680601007387 */ /* 0x000fe80000100800 */
[----:B------:R-:W-:Y:S04]  /*2bf90*/  STL [R1+0x1764], R7 ;  /* 0x0017640701007387 */ /* 0x000fe80000100800 */
[----:B---3--:R0:W-:Y:S04]  /*2bfa0*/  STL [R1+0x172c], R46 ;  /* 0x00172c2e01007387 */ /* 0x0081e80000100800 */
[----:B0-----:R-:W3:Y:S04]  /*2bfb0*/  LDL.LU R46, [R1+0x1e00] ;  /* 0x001e0000012e7983 */ /* 0x001ee80000300800 */
[----:B------:R-:W-:Y:S04]  /*2bfc0*/  STL [R1+0x1770], R8 ;  /* 0x0017700801007387 */ /* 0x000fe80000100800 */
[----:B------:R-:W-:Y:S04]  /*2bfd0*/  STL [R1+0x176c], R9 ;  /* 0x00176c0901007387 */ /* 0x000fe80000100800 */
[----:B--2---:R0:W-:Y:S04]  /*2bfe0*/  STL [R1+0x1728], R47 ;  /* 0x0017282f01007387 */ /* 0x0041e80000100800 */
[----:B0-----:R-:W2:Y:S04]  /*2bff0*/  LDL.LU R47, [R1+0x1dfc] ;  /* 0x001dfc00012f7983 */ /* 0x001ea80000300800 */
[----:B------:R-:W4:Y:S04]  /*2c000*/  LDL R20, [R1+0x244] ;  /* 0x0002440001147983 */ /* 0x000f280000100800 */
[----:B------:R-:W4:Y:S01]  /*2c010*/  LDL R21, [R1+0x248] ;  /* 0x0002480001157983 */ /* 0x000f220000100800 */
[----:B---3--:R-:W-:-:S02]  /*2c020*/  PRMT R46, RZ, 0x7610, R46 ;  /* 0x00007610ff2e7816 */ /* 0x008fc4000000002e */
[----:B----4-:R-:W-:-:S04]  /*2c030*/  @P1 LOP3.LUT R21, R21, R20, RZ, 0x3c, !PT ;  /* 0x0000001415151212 */ /* 0x010fc800078e3cff */
[----:B------:R-:W-:-:S04]  /*2c040*/  @P1 LOP3.LUT R20, R21, R20, RZ, 0x3c, !PT ;  /* 0x0000001415141212 */ /* 0x000fc800078e3cff */
[----:B------:R-:W-:-:S05]  /*2c050*/  @P1 LOP3.LUT R21, R21, R20, RZ, 0x3c, !PT ;  /* 0x0000001415151212 */ /* 0x000fca00078e3cff */
[----:B------:R-:W3:Y:S04]  /*2c060*/  @P1 LDG.E.U8 R46, desc[UR14][R20.64] ;  /* 0x0000000e142e1981 */ /* 0x000ee8000c1e1100 */
[----:B---3--:R0:W-:Y:S04]  /*2c070*/  STL [R1+0x1720], R46 ;  /* 0x0017202e01007387 */ /* 0x0081e80000100800 */
[----:B0-----:R-:W3:Y:S04]  /*2c080*/  LDL.LU R46, [R1+0x1df8] ;  /* 0x001df800012e7983 */ /* 0x001ee80000300800 */
[----:B------:R-:W4:Y:S04]  /*2c090*/  LDL R20, [R1+0x24c] ;  /* 0x00024c0001147983 */ /* 0x000f280000100800 */
[----:B------:R-:W4:Y:S01]  /*2c0a0*/  LDL R21, [R1+0x250] ;  /* 0x0002500001157983 */ /* 0x000f220000100800 */
[----:B--2---:R-:W-:-:S02]  /*2c0b0*/  PRMT R47, RZ, 0x7610, R47 ;  /* 0x00007610ff2f7816 */ /* 0x004fc4000000002f */
[----:B----4-:R-:W-:-:S04]  /*2c0c0*/  @P1 LOP3.LUT R21, R21, R20, RZ, 0x3c, !PT ;  /* 0x0000001415151212 */ /* 0x010fc800078e3cff */
[----:B------:R-:W-:-:S04]  /*2c0d0*/  @P1 LOP3.LUT R20, R21, R20, RZ, 0x3c, !PT ;  /* 0x0000001415141212 */ /* 0x000fc800078e3cff */
[----:B------:R-:W-:-:S05]  /*2c0e0*/  @P1 LOP3.LUT R21, R21, R20, RZ, 0x3c, !PT ;  /* 0x0000001415151212 */ /* 0x000fca00078e3cff */
[----:B------:R-:W2:Y:S04]  /*2c0f0*/  @P1 LDG.E.U8 R47, desc[UR14][R20.64] ;  /* 0x0000000e142f1981 */ /* 0x000ea8000c1e1100 */
        /* <DEDUP_REMOVED lines=8> */
[----:B------:R-:W3:Y:S01]  /*2c180*/  @P1 LDG.E.U8 R46, desc[UR14][R20.64] ;  /* 0x0000000e142e1981 */ /* 0x000ee2000c1e1100 */
[----:B------:R-:W-:-:S03]  /*2c190*/  ISETP.GT.AND P2, PT, R18, 0x2, PT ;  /* 0x000000021200780c */ /* 0x000fc60003f44270 */
        /* <DEDUP_REMOVED lines=2732> */
[----:B------:R-:W-:-:S02]  /*36c60*/  PRMT R0, RZ, 0x7610, R0 ;  /* 0x00007610ff007816 */ /* 0x000fc40000000000 */
[----:B----4-:R-:W-:-:S04]  /*36c70*/  @P1 LOP3.LUT R21, R21, R20, RZ, 0x3c, !PT ;  /* 0x0000001415151212 */ /* 0x010fc800078e3cff */
[----:B------:R-:W-:-:S04]  /*36c80*/  @P1 LOP3.LUT R20, R21, R20, RZ, 0x3c, !PT ;  /* 0x0000001415141212 */ /* 0x000fc800078e3cff */
[----:B------:R-:W-:-:S05]  /*36c90*/  @P1 LOP3.LUT R21, R21, R20, RZ, 0x3c, !PT ;  /* 0x0000001415151212 */ /* 0x000fca00078e3cff */
[----:B------:R-:W4:Y:S01]  /*36ca0*/  @P1 LDG.E.U8 R0, desc[UR14][R20.64] ;  /* 0x0000000e14001981 */ /* 0x000f22000c1e1100 */
[----:B------:R-:W-:-:S03]  /*36cb0*/  ISETP.GT.AND P2, PT, R18, 0x4c, PT ;  /* 0x0000004c1200780c */ /* 0x000fc60003f44270 */
[----:B----4-:R0:W-:Y:S04]  /*36cc0*/  STL [R1+0x1dc], R0 ;  /* 0x0001dc0001007387 */ /* 0x0101e80000100800 */
[----:B0-----:R-:W4:Y:S04]  /*36cd0*/  LDL.LU R0, [R1+0x1950] ;  /* 0x0019500001007983 */ /* 0x001f280000300800 */
[----:B------:R-:W2:Y:S04]  /*36ce0*/  LDL R20, [R1+0xf68] ;  /* 0x000f680001147983 */ /* 0x000ea80000100800 */
[----:B------:R-:W2:Y:S01]  /*36cf0*/  LDL R21, [R1+0xf6c] ;  /* 0x000f6c0001157983 */ /* 0x000ea20000100800 */
[----:B------:R-:W-:-:S02]  /*36d00*/  PRMT R45, RZ, 0x7610, R45 ;  /* 0x00007610ff2d7816 */ /* 0x000fc4000000002d */
[----:B--2---:R-:W-:-:S04]  /*36d10*/  @P2 LOP3.LUT R21, R21, R20, RZ, 0x3c, !PT ;  /* 0x0000001415152212 */ /* 0x004fc800078e3cff */
[----:B------:R-:W-:-:S04]  /*36d20*/  @P2 LOP3.LUT R20, R21, R20, RZ, 0x3c, !PT ;  /* 0x0000001415142212 */ /* 0x000fc800078e3cff */
[----:B------:R-:W-:-:S05]  /*36d30*/  @P2 LOP3.LUT R21, R21, R20, RZ, 0x3c, !PT ;  /* 0x0000001415152212 */ /* 0x000fca00078e3cff */
[----:B------:R-:W2:Y:S04]  /*36d40*/  @P2 LDG.E.U8 R45, desc[UR14][R20.64] ;  /* 0x0000000e142d2981 */ /* 0x000ea8000c1e1100 */
[----:B--2---:R0:W-:Y:S04]  /*36d50*/  STL [R1+0x1d8], R45 ;  /* 0x0001d82d01007387 */ /* 0x0041e80000100800 */
[----:B0-----:R-:W2:Y:S04]  /*36d60*/  LDL.LU R45, [R1+0x194c] ;  /* 0x00194c00012d7983 */ /* 0x001ea80000300800 */
        /* <DEDUP_REMOVED lines=24> */
[----:B------:R-:W2:Y:S01]  /*36ef0*/  @P2 LDG.E.U8 R42, desc[UR14][R20.64] ;  /* 0x0000000e142a2981 */ /* 0x000ea2000c1e1100 */
[----:B------:R-:W-:-:S03]  /*36f00*/  ISETP.GT.AND P1, PT, R18, 0x4d, PT ;  /* 0x0000004d1200780c */ /* 0x000fc60003f24270 */
        /* <DEDUP_REMOVED lines=405> */
[----:B------:R0:W2:Y:S04]  /*38860*/  @P1 LDG.E.U8 R8, desc[UR14][R20.64] ;  /* 0x0000000e14081981 */ /* 0x0000a8000c1e1100 */
[----:B------:R-:W0:Y:S04]  /*38870*/  LDL R20, [R1+0x15a8] ;  /* 0x0015a80001147983 */ /* 0x000e280000100800 */
[----:B------:R-:W0:Y:S01]  /*38880*/  LDL R21, [R1+0x15c0] ;  /* 0x0015c00001157983 */ /* 0x000e220000100800 */
[----:B------:R-:W-:Y:S02]  /*38890*/  ISETP.GT.AND P2, PT, R18, 0x58, PT ;  /* 0x000000581200780c */ /* 0x000fe40003f44270 */
[----:B------:R-:W-:-:S11]  /*388a0*/  PRMT R60, RZ, 0x7610, R60 ;  /* 0x00007610ff3c7816 */ /* 0x000fd6000000003c */
[----:B0-----:R-:W-:-:S04]  /*388b0*/  @P2 LOP3.LUT R21, R21, R20, RZ, 0x3c, !PT ;  /* 0x0000001415152212 */ /* 0x001fc800078e3cff */
[----:B------:R-:W-:-:S04]  /*388c0*/  @P2 LOP3.LUT R20, R21, R20, RZ, 0x3c, !PT ;  /* 0x0000001415142212 */ /* 0x000fc800078e3cff */
[----:B------:R-:W-:-:S05]  /*388d0*/  @P2 LOP3.LUT R21, R21, R20, RZ, 0x3c, !PT ;  /* 0x0000001415152212 */ /* 0x000fca00078e3cff */
[----:B------:R-:W3:Y:S04]  /*388e0*/  @P2 LDG.E.U8 R60, desc[UR14][R20.64] ;  /* 0x0000000e143c2981 */ /* 0x000ee8000c1e1100 */
[----:B--2---:R-:W-:Y:S04]  /*388f0*/  STL [R1+0x1774], R8 ;  /* 0x0017740801007387 */ /* 0x004fe80000100800 */
[----:B---3--:R0:W-:Y:S04]  /*38900*/  STL [R1+0x138], R60 ;  /* 0x0001383c01007387 */ /* 0x0081e80000100800 */
[----:B0-----:R-:W2:Y:S04]  /*38910*/  LDL.LU R60, [R1+0x1890] ;  /* 0x00189000013c7983 */ /* 0x001ea80000300800 */
[----:B------:R-:W3:Y:S04]  /*38920*/  LDL R20, [R1+0x15ac] ;  /* 0x0015ac0001147983 */ /* 0x000ee80000100800 */
[----:B------:R-:W3:Y:S01]  /*38930*/  LDL R21, [R1+0x15b0] ;  /* 0x0015b00001157983 */ /* 0x000ee20000100800 */
[----:B------:R-:W-:-:S02]  /*38940*/  PRMT R58, RZ, 0x7610, R58 ;  /* 0x00007610ff3a7816 */ /* 0x000fc4000000003a */
[----:B---3--:R-:W-:-:S04]  /*38950*/  @P2 LOP3.LUT R21, R21, R20, RZ, 0x3c, !PT ;  /* 0x0000001415152212 */ /* 0x008fc800078e3cff */
[----:B------:R-:W-:-:S04]  /*38960*/  @P2 LOP3.LUT R20, R21, R20, RZ, 0x3c, !PT ;  /* 0x0000001415142212 */ /* 0x000fc800078e3cff */
[----:B------:R-:W-:-:S05]  /*38970*/  @P2 LOP3.LUT R21, R21, R20, RZ, 0x3c, !PT ;  /* 0x0000001415152212 */ /* 0x000fca00078e3cff */
[----:B------:R-:W3:Y:S04]  /*38980*/  @P2 LDG.E.U8 R58, desc[UR14][R20.64] ;  /* 0x0000000e143a2981 */ /* 0x000ee8000c1e1100 */
[----:B---3--:R0:W-:Y:S04]  /*38990*/  STL [R1+0x134], R58 ;  /* 0x0001343a01007387 */ /* 0x0081e80000100800 */
[----:B0-----:R-:W3:Y:S04]  /*389a0*/  LDL.LU R58, [R1+0x188c] ;  /* 0x00188c00013a7983 */ /* 0x001ee80000300800 */
        /* <DEDUP_REMOVED lines=148> */
[----:B------:R-:W-:Y:S02]  /*392f0*/  PRMT R67, RZ, 0x7610, R67 ;  /* 0x00007610ff437816 */ /* 0x000fe40000000043 */
[----:B0-----:R-:W-:-:S04]  /*39300*/  @P2 LOP3.LUT R21, R21, R20, RZ, 0x3c, !PT ;  /* 0x0000001415152212 */ /* 0x001fc800078e3cff */
[----:B------:R-:W-:-:S04]  /*39310*/  @P2 LOP3.LUT R20, R21, R20, RZ, 0x3c, !PT ;  /* 0x0000001415142212 */ /* 0x000fc800078e3cff */
[----:B------:R-:W-:-:S05]  /*39320*/  @P2 LOP3.LUT R21, R21, R20, RZ, 0x3c, !PT ;  /* 0x0000001415152212 */ /* 0x000fca00078e3cff */
[----:B------:R-:W3:Y:S04]  /*39330*/  @P2 LDG.E.U8 R67, desc[UR14][R20.64] ;  /* 0x0000000e14432981 */ /* 0x000ee8000c1e1100 */
[----:B--2---:R0:W-:Y:S04]  /*39340*/  STL [R1+0xe4], R46 ;  /* 0x0000e42e01007387 */ /* 0x0041e80000100800 */
[----:B0-----:R-:W2:Y:S04]  /*39350*/  LDL R46, [R1+0x1164] ;  /* 0x00116400012e7983 */ /* 0x001ea80000100800 */
        /* <DEDUP_REMOVED lines=37> */
[----:B------:R-:W-:-:S03]  /*395b0*/  PRMT R77, RZ, 0x7610, R77 ;  /* 0x00007610ff4d7816 */ /* 0x000fc6000000004d */
[----:B--2---:R0:W-:Y:S04]  /*395c0*/  STL [R1+0xd0], R75 ;  /* 0x0000d04b01007387 */ /* 0x0041e80000100800 */
[----:B0-----:R-:W2:Y:S04]  /*395d0*/  LDL.LU R75, [R1+0x183c] ;  /* 0x00183c00014b7983 */ /* 0x001ea80000300800 */
[----:B------:R-:W2:Y:S01]  /*395e0*/  LDL R21, [R1+0x1160] ;  /* 0x0011600001157983 */ /* 0x000ea20000100800 */
[----:B------:R-:W-:-:S03]  /*395f0*/  @P1 IMAD.MOV.U32 R20, RZ, RZ, R46 ;  /* 0x000000ffff141224 */ /* 0x000fc600078e002e */
[----:B------:R-:W3:Y:S04]  /*39600*/  LDL R46, [R1+0x118c] ;  /* 0x00118c00012e7983 */ /* 0x000ee80000100800 */
[----:B--2---:R-:W2:Y:S01]  /*39610*/  @P1 LDG.E.U8 R77, desc[UR14][R20.64] ;  /* 0x0000000e144d1981 */ /* 0x004ea2000c1e1100 */
        /* <DEDUP_REMOVED lines=37> */
[----:B------:R-:W-:Y:S02]  /*39870*/  ISETP.GT.AND P1, PT, R18, 0x5f, PT ;  /* 0x0000005f1200780c */ /* 0x000fe40003f24270 */
[----:B------:R-:W-:Y:S01]  /*39880*/  PRMT R9, RZ, 0x7610, R9 ;  /* 0x00007610ff097816 */ /* 0x000fe20000000009 */
[----:B--2---:R0:W-:Y:S04]  /*39890*/  STL [R1+0x188], R85 ;  /* 0x0001885501007387 */ /* 0x0041e80000100800 */
[----:B0-----:R-:W2:Y:S04]  /*398a0*/  LDL.LU R85, [R1+0x1828] ;  /* 0x0018280001557983 */ /* 0x001ea80000300800 */
[----:B------:R-:W2:Y:S02]  /*398b0*/  LDL R21, [R1+0x1188] ;  /* 0x0011880001157983 */ /* 0x000ea40000100800 */
[----:B---3--:R-:W-:Y:S01]  /*398c0*/  @P1 IMAD.MOV.U32 R20, RZ, RZ, R46 ;  /* 0x000000ffff141224 */ /* 0x008fe200078e002e */
[----:B------:R-:W-:Y:S01]  /*398d0*/  PRMT R6, RZ, 0x7610, R6 ;  /* 0x00007610ff067816 */ /* 0x000fe20000000006 */
[----:B------:R-:W3:Y:S04]  /*398e0*/  LDL R46, [R1+0x1594] ;  /* 0x00159400012e7983 */ /* 0x000ee80000100800 */
[----:B--2---:R0:W2:Y:S04]  /*398f0*/  @P1 LDG.E.U8 R9, desc[UR14][R20.64] ;  /* 0x0000000e14091981 */ /* 0x0040a8000c1e1100 */
[----:B------:R-:W0:Y:S04]  /*39900*/  LDL R20, [R1+0x1190] ;  /* 0x0011900001147983 */ /* 0x000e280000100800 */
[----:B------:R-:W0:Y:S02]  /*39910*/  LDL R21, [R1+0x1194] ;  /* 0x0011940001157983 */ /* 0x000e240000100800 */
[----:B0-----:R-:W-:-:S04]  /*39920*/  @P1 LOP3.LUT R21, R21, R20, RZ, 0x3c, !PT ;  /* 0x0000001415151212 */ /* 0x001fc800078e3cff */
[----:B------:R-:W-:-:S04]  /*39930*/  @P1 LOP3.LUT R20, R21, R20, RZ, 0x3c, !PT ;  /* 0x0000001415141212 */ /* 0x000fc800078e3cff */
[----:B------:R-:W-:Y:S01]  /*39940*/  @P1 LOP3.LUT R21, R21, R20, RZ, 0x3c, !PT ;  /* 0x0000001415151212 */ /* 0x000fe200078e3cff */
[----:B--2---:R-:W-:Y:S04]  /*39950*/  STL [R1+0x1778], R9 ;  /* 0x0017780901007387 */ /* 0x004fe80000100800 */
[----:B------:R0:W2:Y:S04]  /*39960*/  @P1 LDG.E.U8 R6, desc[UR14][R20.64] ;  /* 0x0000000e14061981 */ /* 0x0000a8000c1e1100 */
[----:B------:R-:W0:Y:S04]  /*39970*/  LDL R20, [R1+0x1198] ;  /* 0x0011980001147983 */ /* 0x000e280000100800 */
[----:B------:R-:W0:Y:S01]  /*39980*/  LDL R21, [R1+0x119c] ;  /* 0x00119c0001157983 */ /* 0x000e220000100800 */
[----:B------:R-:W-:-:S02]  /*39990*/  PRMT R7, RZ, 0x7610, R7 ;  /* 0x00007610ff077816 */ /* 0x000fc40000000007 */
        /* <DEDUP_REMOVED lines=8> */
[----:B------:R-:W-:Y:S02]  /*39a20*/  ISETP.GT.AND P2, PT, R18, 0x60, PT ;  /* 0x000000601200780c */ /* 0x000fe40003f44270 */
[----:B0-----:R-:W-:-:S04]  /*39a30*/  @P1 LOP3.LUT R21, R21, R20, RZ, 0x3c, !PT ;  /* 0x0000001415151212 */ /* 0x001fc800078e3cff */
[----:B------:R-:W-:-:S04]  /*39a40*/  @P1 LOP3.LUT R20, R21, R20, RZ, 0x3c, !PT ;  /* 0x0000001415141212 */ /* 0x000fc800078e3cff */
[----:B------:R-:W-:Y:S01]  /*39a50*/  @P1 LOP3.LUT R21, R21, R20, RZ, 0x3c, !PT ;  /* 0x0000001415151212 */ /* 0x000fe200078e3cff */
[----:B--2---:R-:W-:Y:S04]  /*39a60*/  STL [R1+0x1780], R7 ;  /* 0x0017800701007387 */ /* 0x004fe80000100800 */
[----:B------:R3:W2:Y:S04]  /*39a70*/  @P1 LDG.E.U8 R4, desc[UR14][R20.64] ;  /* 0x0000000e14041981 */ /* 0x0006a8000c1e1100 */
[----:B------:R-:W2:Y:S01]  /*39a80*/  LDL R21, [R1+0x157c] ;  /* 0x00157c0001157983 */ /* 0x000ea20000100800 */
[----:B------:R-:W-:Y:S01]  /*39a90*/  PRMT R87, RZ, 0x7610, R87 ;  /* 0x00007610ff577816 */ /* 0x000fe20000000057 */
[----:B---3--:R-:W-:-:S05]  /*39aa0*/  @P2 IMAD.MOV.U32 R20, RZ, RZ, R46 ;  /* 0x000000ffff142224 */ /* 0x008fca00078e002e */
[----:B--2---:R-:W2:Y:S04]  /*39ab0*/  @P2 LDG.E.U8 R87, desc[UR14][R20.64] ;  /* 0x0000000e14572981 */ /* 0x004ea8000c1e1100 */
[----:B------:R-:W-:Y:S04]  /*39ac0*/  STL [R1+0x1784], R4 ;  /* 0x0017840401007387 */ /* 0x000fe80000100800 */
[----:B------:R-:W3:Y:S04]  /*39ad0*/  LDL R46, [R1+0x11bc] ;  /* 0x0011bc00012e7983 */ /* 0x000ee80000100800 */
        /* <DEDUP_REMOVED lines=39> */
[----:B------:R-:W2:Y:S01]  /*39d50*/  LDL R21, [R1+0x11b8] ;  /* 0x0011b80001157983 */ /* 0x000ea20000100800 */
[----:B----4-:R-:W-:Y:S01]  /*39d60*/  PRMT R0, RZ, 0x7610, R0 ;  /* 0x00007610ff007816 */ /* 0x010fe20000000000 */
[----:B------:R-:W-:-:S02]  /*39d70*/  @P1 IMAD.MOV.U32 R20, RZ, RZ, R46 ;  /* 0x000000ffff141224 */ /* 0x000fc400078e002e */
[----:B------:R-:W4:Y:S04]  /*39d80*/  LDL R46, [R1+0x11dc] ;  /* 0x0011dc00012e7983 */ /* 0x000f280000100800 */
[----:B--2---:R-:W2:Y:S04]  /*39d90*/  @P1 LDG.E.U8 R0, desc[UR14][R20.64] ;  /* 0x0000000e14001981 */ /* 0x004ea8000c1e1100 */
[----:B--2---:R-:W-:Y:S04]  /*39da0*/  STL [R1+0xb4], R0 ;  /* 0x0000b40001007387 */ /* 0x004fe80000100800 */
        /* <DEDUP_REMOVED lines=10> */
[----:B------:R-:W-:-:S02]  /*39e50*/  ISETP.GT.AND P2, PT, R18, 0x62, PT ;  /* 0x000000621200780c */ /* 0x000fc40003f44270 */
[----:B0-----:R-:W-:-:S04]  /*39e60*/  @P1 LOP3.LUT R21, R21, R20, RZ, 0x3c, !PT ;  /* 0x0000001415151212 */ /* 0x001fc800078e3cff */
[----:B------:R-:W-:-:S04]  /*39e70*/  @P1 LOP3.LUT R20, R21, R20, RZ, 0x3c, !PT ;  /* 0x0000001415141212 */ /* 0x000fc800078e3cff */
[----:B------:R-:W-:Y:S01]  /*39e80*/  @P1 LOP3.LUT R21, R21, R20, RZ, 0x3c, !PT ;  /* 0x0000001415151212 */ /* 0x000fe200078e3cff */
[----:B--2---:R0:W-:Y:S04]  /*39e90*/  STL [R1+0xb0], R45 ;  /* 0x0000b02d01007387 */ /* 0x0041e80000100800 */
[----:B------:R1:W2:Y:S01]  /*39ea0*/  @P1 LDG.E.U8 R44, desc[UR14][R20.64] ;  /* 0x0000000e142c1981 */ /* 0x0002a2000c1e1100 */
[----:B------:R-:W-:-:S03]  /*39eb0*/  PRMT R43, RZ, 0x7610, R43 ;  /* 0x00007610ff2b7816 */ /* 0x000fc6000000002b */
[----:B0-----:R-:W3:Y:S04]  /*39ec0*/  LDL R45, [R1+0x11e4] ;  /* 0x0011e400012d7983 */ /* 0x001ee80000100800 */
[----:B------:R-:W3:Y:S01]  /*39ed0*/  LDL R21, [R1+0x11d0] ;  /* 0x0011d00001157983 */ /* 0x000ee20000100800 */
[----:B-1----:R-:W-:-:S03]  /*39ee0*/  @P2 IMAD.MOV.U32 R20, RZ, RZ, R47 ;  /* 0x000000ffff142224 */ /* 0x002fc600078e002f */
[----:B--2---:R0:W-:Y:S01]  /*39ef0*/  STL [R1+0xac], R44 ;  /* 0x0000ac2c01007387 */ /* 0x0041e20000100800 */
[----:B------:R-:W-:-:S03]  /*39f00*/  PRMT R42, RZ, 0x7610, R42 ;  /* 0x00007610ff2a7816 */ /* 0x000fc6000000002a */
[----:B------:R-:W2:Y:S04]  /*39f10*/  LDL R47, [R1+0x11f0] ;  /* 0x0011f000012f7983 */ /* 0x000ea80000100800 */
[----:B---3--:R4:W3:Y:S04]  /*39f20*/  @P2 LDG.E.U8 R43, desc[UR14][R20.64] ;  /* 0x0000000e142b2981 */ /* 0x0088e8000c1e1100 */
[----:B0-----:R-:W2:Y:S04]  /*39f30*/  LDL R44, [R1+0x11ec] ;  /* 0x0011ec00012c7983 */ /* 0x001ea80000100800 */
[----:B------:R-:W2:Y:S01]  /*39f40*/  LDL R21, [R1+0x11d8] ;  /* 0x0011d80001157983 */ /* 0x000ea20000100800 */
[----:B----4-:R-:W-:-:S03]  /*39f50*/  @P2 IMAD.MOV.U32 R20, RZ, RZ, R46 ;  /* 0x000000ffff142224 */ /* 0x010fc600078e002e */
[----:B---3--:R0:W-:Y:S01]  /*39f60*/  STL [R1+0xa8], R43 ;  /* 0x0000a82b01007387 */ /* 0x0081e20000100800 */
[----:B------:R-:W-:-:S03]  /*39f70*/  PRMT R27, RZ, 0x7610, R27 ;  /* 0x00007610ff1b7816 */ /* 0x000fc6000000001b */
[----:B------:R-:W3:Y:S04]  /*39f80*/  LDL R46, [R1+0x11f8] ;  /* 0x0011f800012e7983 */ /* 0x000ee80000100800 */
[----:B--2---:R1:W2:Y:S04]  /*39f90*/  @P2 LDG.E.U8 R42, desc[UR14][R20.64] ;  /* 0x0000000e142a2981 */ /* 0x0042a8000c1e1100 */
[----:B0-----:R-:W4:Y:S04]  /*39fa0*/  LDL R43, [R1+0x11f4] ;  /* 0x0011f400012b7983 */ /* 0x001f280000100800 */
[----:B------:R-:W3:Y:S01]  /*39fb0*/  LDL R21, [R1+0x11e0] ;  /* 0x0011e00001157983 */ /* 0x000ee20000100800 */
[----:B-1----:R-:W-:-:S03]  /*39fc0*/  @P2 IMAD.MOV.U32 R20, RZ, RZ, R45 ;  /* 0x000000ffff142224 */ /* 0x002fc600078e002d */
[----:B--2---:R0:W-:Y:S01]  /*39fd0*/  STL [R1+0xa4], R42 ;  /* 0x0000a42a01007387 */ /* 0x0041e20000100800 */
[----:B------:R-:W-:Y:S02]  /*39fe0*/  ISETP.GT.AND P1, PT, R18, 0x63, PT ;  /* 0x000000631200780c */ /* 0x000fe40003f24270 */
[----:B------:R-:W-:Y:S02]  /*39ff0*/  PRMT R23, RZ, 0x7610, R23 ;  /* 0x00007610ff177816 */ /* 0x000fe40000000017 */
[----:B------:R-:W-:Y:S02]  /*3a000*/  PRMT R30, RZ, 0x7610, R30 ;  /* 0x00007610ff1e7816 */ /* 0x000fe4000000001e */
[----:B------:R-:W-:Y:S01]  /*3a010*/  PRMT R37, RZ, 0x7610, R37 ;  /* 0x00007610ff257816 */ /* 0x000fe20000000025 */
[----:B------:R-:W2:Y:S04]  /*3a020*/  LDL R45, [R1+0x1200] ;  /* 0x00120000012d7983 */ /* 0x000ea80000100800 */
[----:B---3--:R1:W3:Y:S04]  /*3a030*/  @P2 LDG.E.U8 R27, desc[UR14][R20.64] ;  /* 0x0000000e141b2981 */ /* 0x0082e8000c1e1100 */
[----:B0-----:R-:W2:Y:S04]  /*3a040*/  LDL R42, [R1+0x11fc] ;  /* 0x0011fc00012a7983 */ /* 0x001ea80000100800 */
[----:B------:R-:W2:Y:S01]  /*3a050*/  LDL R21, [R1+0x11e8] ;  /* 0x0011e80001157983 */ /* 0x000ea20000100800 */
[----:B-1----:R-:W-:-:S05]  /*3a060*/  @P2 IMAD.MOV.U32 R20, RZ, RZ, R44 ;  /* 0x000000ffff142224 */ /* 0x002fca00078e002c */
[----:B--2---:R4:W2:Y:S02]  /*3a070*/  @P2 LDG.E.U8 R23, desc[UR14][R20.64] ;  /* 0x0000000e14172981 */ /* 0x0048a4000c1e1100 */
[----:B----4-:R-:W-:Y:S02]  /*3a080*/  @P1 IMAD.MOV.U32 R20, RZ, RZ, R43 ;  /* 0x000000ffff141224 */ /* 0x010fe400078e002b */
[----:B------:R-:W-:-:S05]  /*3a090*/  @P1 IMAD.MOV.U32 R21, RZ, RZ, R47 ;  /* 0x000000ffff151224 */ /* 0x000fca00078e002f */
[----:B------:R0:W4:Y:S02]  /*3a0a0*/  @P1 LDG.E.U8 R30, desc[UR14][R20.64] ;  /* 0x0000000e141e1981 */ /* 0x000124000c1e1100 */
[----:B0-----:R-:W-:Y:S02]  /*3a0b0*/  @P1 IMAD.MOV.U32 R20, RZ, RZ, R42 ;  /* 0x000000ffff141224 */ /* 0x001fe400078e002a */
[----:B------:R-:W-:-:S05]  /*3a0c0*/  @P1 IMAD.MOV.U32 R21, RZ, RZ, R46 ;  /* 0x000000ffff151224 */ /* 0x000fca00078e002e */
[----:B------:R0:W4:Y:S04]  /*3a0d0*/  @P1 LDG.E.U8 R37, desc[UR14][R20.64] ;  /* 0x0000000e14251981 */ /* 0x000128000c1e1100 */
[----:B---3--:R1:W-:Y:S04]  /*3a0e0*/  STL [R1+0xa0], R27 ;  /* 0x0000a01b01007387 */ /* 0x0083e80000100800 */
[----:B------:R-:W3:Y:S04]  /*3a0f0*/  LDL R44, [R1+0x1208] ;  /* 0x00120800012c7983 */ /* 0x000ee80000100800 */
[----:B-1----:R-:W3:Y:S01]  /*3a100*/  LDL R27, [R1+0x1204] ;  /* 0x00120400011b7983 */ /* 0x002ee20000100800 */
[----:B------:R-:W-:Y:S01]  /*3a110*/  PRMT R26, RZ, 0x7610, R26 ;  /* 0x00007610ff1a7816 */ /* 0x000fe2000000001a */
[----:B0-----:R-:W-:-:S02]  /*3a120*/  @P1 IMAD.MOV.U32 R21, RZ, RZ, R45 ;  /* 0x000000ffff151224 */ /* 0x001fc400078e002d */
[----:B--2---:R0:W-:Y:S04]  /*3a130*/  STL [R1+0x9c], R23 ;  /* 0x00009c1701007387 */ /* 0x0041e80000100800 */
[----:B------:R-:W2:Y:S04]  /*3a140*/  LDL R43, [R1+0x1210] ;  /* 0x00121000012b7983 */ /* 0x000ea80000100800 */
[----:B0-----:R-:W2:Y:S04]  /*3a150*/  LDL R23, [R1+0x120c] ;  /* 0x00120c0001177983 */ /* 0x001ea80000100800 */
[----:B----4-:R0:W-:Y:S04]  /*3a160*/  STL [R1+0x98], R30 ;  /* 0x0000981e01007387 */ /* 0x0101e80000100800 */
[----:B------:R-:W4:Y:S04]  /*3a170*/  LDL R42, [R1+0x1218] ;  /* 0x00121800012a7983 */ /* 0x000f280000100800 */
[----:B0-----:R-:W4:Y:S04]  /*3a180*/  LDL R30, [R1+0x1214] ;  /* 0x00121400011e7983 */ /* 0x001f280000100800 */
[----:B------:R0:W-:Y:S04]  /*3a190*/  STL [R1+0x94], R37 ;  /* 0x0000942501007387 */ /* 0x0001e80000100800 */
[----:B0-----:R-:W4:Y:S01]  /*3a1a0*/  LDL R37, [R1+0x121c] ;  /* 0x00121c0001257983 */ /* 0x001f220000100800 */
[----:B---3--:R-:W-:Y:S01]  /*3a1b0*/  @P1 IMAD.MOV.U32 R20, RZ, RZ, R27 ;  /* 0x000000ffff141224 */ /* 0x008fe200078e001b */
[----:B------:R-:W-:-:S02]  /*3a1c0*/  ISETP.GT.AND P2, PT, R18, 0x64, PT ;  /* 0x000000641200780c */ /* 0x000fc40003f44270 */
[----:B------:R-:W-:Y:S02]  /*3a1d0*/  PRMT R22, RZ, 0x7610, R22 ;  /* 0x00007610ff167816 */ /* 0x000fe40000000016 */
[----:B------:R-:W-:Y:S02]  /*3a1e0*/  PRMT R29, RZ, 0x7610, R29 ;  /* 0x00007610ff1d7816 */ /* 0x000fe4000000001d */
[----:B------:R-:W-:Y:S01]  /*3a1f0*/  PRMT R38, RZ, 0x7610, R38 ;  /* 0x00007610ff267816 */ /* 0x000fe20000000026 */
[----:B------:R0:W3:Y:S04]  /*3a200*/  @P1 LDG.E.U8 R26, desc[UR14][R20.64] ;  /* 0x0000000e141a1981 */ /* 0x0000e8000c1e1100 */
[----:B------:R-:W3:Y:S01]  /*3a210*/  LDL R27, [R1+0x1220] ;  /* 0x00122000011b7983 */ /* 0x000ee20000100800 */
[----:B0-----:R-:W-:-:S02]  /*3a220*/  @P1 IMAD.MOV.U32 R21, RZ, RZ, R44 ;  /* 0x000000ffff151224 */ /* 0x001fc400078e002c */
[----:B--2---:R-:W-:-:S05]  /*3a230*/  @P1 IMAD.MOV.U32 R20, RZ, RZ, R23 ;  /* 0x000000ffff141224 */ /* 0x004fca00078e0017 */
[----:B------:R0:W2:Y:S02]  /*3a240*/  @P1 LDG.E.U8 R22, desc[UR14][R20.64] ;  /* 0x0000000e14161981 */ /* 0x0000a4000c1e1100 */
[----:B0-----:R-:W-:Y:S02]  /*3a250*/  @P2 IMAD.MOV.U32 R21, RZ, RZ, R43 ;  /* 0x000000ffff152224 */ /* 0x001fe400078e002b */
[----:B----4-:R-:W-:-:S05]  /*3a260*/  @P2 IMAD.MOV.U32 R20, RZ, RZ, R30 ;  /* 0x000000ffff142224 */ /* 0x010fca00078e001e */
[----:B------:R0:W4:Y:S02]  /*3a270*/  @P2 LDG.E.U8 R29, desc[UR14][R20.64] ;  /* 0x0000000e141d2981 */ /* 0x000124000c1e1100 */
[----:B0-----:R-:W-:Y:S02]  /*3a280*/  @P2 IMAD.MOV.U32 R21, RZ, RZ, R42 ;  /* 0x000000ffff152224 */ /* 0x001fe400078e002a */
[----:B------:R-:W-:-:S05]  /*3a290*/  @P2 IMAD.MOV.U32 R20, RZ, RZ, R37 ;  /* 0x000000ffff142224 */ /* 0x000fca00078e0025 */
[----:B------:R0:W4:Y:S04]  /*3a2a0*/  @P2 LDG.E.U8 R38, desc[UR14][R20.64] ;  /* 0x0000000e14262981 */ /* 0x000128000c1e1100 */
[----:B---3--:R1:W-:Y:S04]  /*3a2b0*/  STL [R1+0x90], R26 ;  /* 0x0000901a01007387 */ /* 0x0083e80000100800 */
[----:B------:R-:W3:Y:S04]  /*3a2c0*/  LDL R23, [R1+0x1228] ;  /* 0x0012280001177983 */ /* 0x000ee80000100800 */
[----:B-1----:R-:W3:Y:S01]  /*3a2d0*/  LDL R26, [R1+0x1224] ;  /* 0x00122400011a7983 */ /* 0x002ee20000100800 */
[----:B0-----:R-:W-:-:S03]  /*3a2e0*/  @P2 IMAD.MOV.U32 R21, RZ, RZ, R27 ;  /* 0x000000ffff152224 */ /* 0x001fc600078e001b */
[----:B--2---:R0:W-:Y:S04]  /*3a2f0*/  STL [R1+0x8c], R22 ;  /* 0x00008c1601007387 */ /* 0x0041e80000100800 */
[----:B------:R-:W2:Y:S04]  /*3a300*/  LDL R30, [R1+0x1230] ;  /* 0x00123000011e7983 */ /* 0x000ea80000100800 */
[----:B0-----:R-:W2:Y:S04]  /*3a310*/  LDL R22, [R1+0x122c] ;  /* 0x00122c0001167983 */ /* 0x001ea80000100800 */
[----:B----4-:R0:W-:Y:S04]  /*3a320*/  STL [R1+0x88], R29 ;  /* 0x0000881d01007387 */ /* 0x0101e80000100800 */
[----:B------:R-:W4:Y:S04]  /*3a330*/  LDL R37, [R1+0x123c] ;  /* 0x00123c0001257983 */ /* 0x000f280000100800 */
[----:B0-----:R-:W4:Y:S04]  /*3a340*/  LDL R29, [R1+0x1234] ;  /* 0x00123400011d7983 */ /* 0x001f280000100800 */
[----:B------:R0:W-:Y:S04]  /*3a350*/  STL [R1+0x84], R38 ;  /* 0x0000842601007387 */ /* 0x0001e80000100800 */
[----:B------:R-:W4:Y:S04]  /*3a360*/  LDL R27, [R1+0x1240] ;  /* 0x00124000011b7983 */ /* 0x000f280000100800 */
[----:B0-----:R-:W4:Y:S01]  /*3a370*/  LDL R38, [R1+0x1238] ;  /* 0x0012380001267983 */ /* 0x001f220000100800 */
[----:B---3--:R-:W-:-:S03]  /*3a380*/  @P2 IMAD.MOV.U32 R20, RZ, RZ, R26 ;  /* 0x000000ffff142224 */ /* 0x008fc600078e001a */
[----:B------:R-:W3:Y:S01]  /*3a390*/  LDL R26, [R1+0x1244] ;  /* 0x00124400011a7983 */ /* 0x000ee20000100800 */
[----:B------:R-:W-:Y:S02]  /*3a3a0*/  ISETP.GT.AND P1, PT, R18, 0x65, PT ;  /* 0x000000651200780c */ /* 0x000fe40003f24270 */
[----:B------:R-:W-:Y:S02]  /*3a3b0*/  PRMT R41, RZ, 0x7610, R41 ;  /* 0x00007610ff297816 */ /* 0x000fe40000000029 */
[----:B------:R-:W-:-:S04]  /*3a3c0*/  PRMT R40, RZ, 0x7610, R40 ;  /* 0x00007610ff287816 */ /* 0x000fc80000000028 */
[----:B------:R0:W3:Y:S01]  /*3a3d0*/  @P2 LDG.E.U8 R41, desc[UR14][R20.64] ;  /* 0x0000000e14292981 */ /* 0x0000e2000c1e1100 */
[----:B------:R-:W-:Y:S01]  /*3a3e0*/  PRMT R39, RZ, 0x7610, R39 ;  /* 0x00007610ff277816 */ /* 0x000fe20000000027 */
[----:B0-----:R-:W-:Y:S01]  /*3a3f0*/  @P2 IMAD.MOV.U32 R21, RZ, RZ, R23 ;  /* 0x000000ffff152224 */ /* 0x001fe200078e0017 */
[----:B------:R-:W-:Y:S02]  /*3a400*/  PRMT R31, RZ, 0x7610, R31 ;  /* 0x00007610ff1f7816 */ /* 0x000fe4000000001f */
[----:B------:R-:W-:Y:S01]  /*3a410*/  PRMT R24, RZ, 0x7610, R24 ;  /* 0x00007610ff187816 */ /* 0x000fe20000000018 */
[----:B------:R-:W3:Y:S01]  /*3a420*/  LDL R23, [R1+0x1248] ;  /* 0x0012480001177983 */ /* 0x000ee20000100800 */
[----:B--2---:R-:W-:-:S03]  /*3a430*/  @P2 IMAD.MOV.U32 R20, RZ, RZ, R22 ;  /* 0x000000ffff142224 */ /* 0x004fc600078e0016 */
[----:B------:R-:W2:Y:S04]  /*3a440*/  LDL R22, [R1+0x124c] ;  /* 0x00124c0001167983 */ /* 0x000ea80000100800 */
[----:B------:R0:W2:Y:S02]  /*3a450*/  @P2 LDG.E.U8 R40, desc[UR14][R20.64] ;  /* 0x0000000e14282981 */ /* 0x0000a4000c1e1100 */
[----:B0-----:R-:W-:Y:S02]  /*3a460*/  @P1 IMAD.MOV.U32 R21, RZ, RZ, R30 ;  /* 0x000000ffff151224 */ /* 0x001fe400078e001e */
[----:B------:R-:W2:Y:S01]  /*3a470*/  LDL R30, [R1+0x1250] ;  /* 0x00125000011e7983 */ /* 0x000ea20000100800 */
[----:B----4-:R-:W-:-:S03]  /*3a480*/  @P1 IMAD.MOV.U32 R20, RZ, RZ, R29 ;  /* 0x000000ffff141224 */ /* 0x010fc600078e001d */
[----:B------:R-:W4:Y:S04]  /*3a490*/  LDL R29, [R1+0x1254] ;  /* 0x00125400011d7983 */ /* 0x000f280000100800 */
[----:B------:R0:W2:Y:S02]  /*3a4a0*/  @P1 LDG.E.U8 R39, desc[UR14][R20.64] ;  /* 0x0000000e14271981 */ /* 0x0000a4000c1e1100 */
[----:B0-----:R-:W-:Y:S02]  /*3a4b0*/  @P1 IMAD.MOV.U32 R20, RZ, RZ, R37 ;  /* 0x000000ffff141224 */ /* 0x001fe400078e0025 */
[----:B------:R-:W-:-:S05]  /*3a4c0*/  @P1 IMAD.MOV.U32 R21, RZ, RZ, R38 ;  /* 0x000000ffff151224 */ /* 0x000fca00078e0026 */
[----:B------:R3:W2:Y:S02]  /*3a4d0*/  @P1 LDG.E.U8 R31, desc[UR14][R20.64] ;  /* 0x0000000e141f1981 */ /* 0x0006a4000c1e1100 */
[----:B---3--:R-:W-:Y:S02]  /*3a4e0*/  @P1 IMAD.MOV.U32 R20, RZ, RZ, R26 ;  /* 0x000000ffff141224 */ /* 0x008fe400078e001a */
[----:B------:R-:W-:-:S05]  /*3a4f0*/  @P1 IMAD.MOV.U32 R21, RZ, RZ, R27 ;  /* 0x000000ffff151224 */ /* 0x000fca00078e001b */
[----:B------:R-:W3:Y:S01]  /*3a500*/  @P1 LDG.E.U8 R24, desc[UR14][R20.64] ;  /* 0x0000000e14181981 */ /* 0x000ee2000c1e1100 */
[----:B------:R-:W-:-:S03]  /*3a510*/  ISETP.GT.AND P2, PT, R18, 0x66, PT ;  /* 0x000000661200780c */ /* 0x000fc60003f44270 */
[----:B--2---:R0:W-:Y:S04]  /*3a520*/  STL [R1+0x74], R31 ;  /* 0x0000741f01007387 */ /* 0x0041e80000100800 */
[----:B------:R-:W2:Y:S04]  /*3a530*/  LDL R26, [R1+0x125c] ;  /* 0x00125c00011a7983 */ /* 0x000ea80000100800 */
[----:B------:R-:W2:Y:S04]  /*3a540*/  LDL R27, [R1+0x1260] ;  /* 0x00126000011b7983 */ /* 0x000ea80000100800 */
[----:B0-----:R-:W2:Y:S04]  /*3a550*/  LDL R31, [R1+0x1258] ;  /* 0x00125800011f7983 */ /* 0x001ea80000100800 */
[----:B---3--:R0:W-:Y:S04]  /*3a560*/  STL [R1+0x70], R24 ;  /* 0x0000701801007387 */ /* 0x0081e80000100800 */
[----:B0-----:R-:W3:Y:S01]  /*3a570*/  LDL R24, [R1+0x1264] ;  /* 0x0012640001187983 */ /* 0x001ee20000100800 */
[----:B------:R-:W-:Y:S01]  /*3a580*/  PRMT R36, RZ, 0x7610, R36 ;  /* 0x00007610ff247816 */ /* 0x000fe20000000024 */
[----:B------:R-:W-:-:S02]  /*3a590*/  @P1 IMAD.MOV.U32 R20, RZ, RZ, R22 ;  /* 0x000000ffff141224 */ /* 0x000fc400078e0016 */
[----:B------:R-:W-:Y:S01]  /*3a5a0*/  @P1 IMAD.MOV.U32 R21, RZ, RZ, R23 ;  /* 0x000000ffff151224 */ /* 0x000fe200078e0017 */
[----:B------:R-:W-:Y:S02]  /*3a5b0*/  PRMT R6, RZ, 0x7610, R6 ;  /* 0x00007610ff067816 */ /* 0x000fe40000000006 */
[----:B------:R-:W-:Y:S02]  /*3a5c0*/  PRMT R9, RZ, 0x7610, R9 ;  /* 0x00007610ff097816 */ /* 0x000fe40000000009 */
[----:B------:R-:W-:Y:S01]  /*3a5d0*/  PRMT R8, RZ, 0x7610, R8 ;  /* 0x00007610ff087816 */ /* 0x000fe20000000008 */
[----:B------:R-:W3:Y:S04]  /*3a5e0*/  LDL R23, [R1+0x1268] ;  /* 0x0012680001177983 */ /* 0x000ee80000100800 */
[----:B------:R4:W3:Y:S04]  /*3a5f0*/  @P1 LDG.E.U8 R36, desc[UR14][R20.64] ;  /* 0x0000000e14241981 */ /* 0x0008e8000c1e1100 */
[----:B------:R-:W3:Y:S01]  /*3a600*/  LDL R22, [R1+0x126c] ;  /* 0x00126c0001167983 */ /* 0x000ee20000100800 */
[----:B----4-:R-:W-:-:S02]  /*3a610*/  @P2 IMAD.MOV.U32 R20, RZ, RZ, R29 ;  /* 0x000000ffff142224 */ /* 0x010fc400078e001d */
[----:B------:R-:W-:-:S05]  /*3a620*/  @P2 IMAD.MOV.U32 R21, RZ, RZ, R30 ;  /* 0x000000ffff152224 */ /* 0x000fca00078e001e */
[----:B------:R2:W4:Y:S02]  /*3a630*/  @P2 LDG.E.U8 R6, desc[UR14][R20.64] ;  /* 0x0000000e14062981 */ /* 0x000524000c1e1100 */
[----:B--2---:R-:W-:Y:S02]  /*3a640*/  @P2 IMAD.MOV.U32 R20, RZ, RZ, R26 ;  /* 0x000000ffff142224 */ /* 0x004fe400078e001a */
[----:B------:R-:W-:-:S05]  /*3a650*/  @P2 IMAD.MOV.U32 R21, RZ, RZ, R31 ;  /* 0x000000ffff152224 */ /* 0x000fca00078e001f */
[----:B------:R0:W2:Y:S02]  /*3a660*/  @P2 LDG.E.U8 R9, desc[UR14][R20.64] ;  /* 0x0000000e14092981 */ /* 0x0000a4000c1e1100 */
[----:B0-----:R-:W-:Y:S02]  /*3a670*/  @P2 IMAD.MOV.U32 R21, RZ, RZ, R27 ;  /* 0x000000ffff152224 */ /* 0x001fe400078e001b */
[----:B---3--:R-:W-:-:S05]  /*3a680*/  @P2 IMAD.MOV.U32 R20, RZ, RZ, R24 ;  /* 0x000000ffff142224 */ /* 0x008fca00078e0018 */
[----:B------:R0:W3:Y:S04]  /*3a690*/  @P2 LDG.E.U8 R8, desc[UR14][R20.64] ;  /* 0x0000000e14082981 */ /* 0x0000e8000c1e1100 */
[----:B------:R-:W-:Y:S04]  /*3a6a0*/  STL [R1+0x80], R41 ;  /* 0x0000802901007387 */ /* 0x000fe80000100800 */
[----:B------:R-:W3:Y:S04]  /*3a6b0*/  LDL R30, [R1+0x1270] ;  /* 0x00127000011e7983 */ /* 0x000ee80000100800 */
[----:B------:R-:W3:Y:S04]  /*3a6c0*/  LDL R29, [R1+0x1274] ;  /* 0x00127400011d7983 */ /* 0x000ee80000100800 */
[----:B----4-:R-:W-:Y:S04]  /*3a6d0*/  STL [R1+0x1788], R6 ;  /* 0x0017880601007387 */ /* 0x010fe80000100800 */
[----:B------:R-:W-:Y:S04]  /*3a6e0*/  STL [R1+0x7c], R40 ;  /* 0x00007c2801007387 */ /* 0x000fe80000100800 */
[----:B------:R-:W4:Y:S04]  /*3a6f0*/  LDL R31, [R1+0x1278] ;  /* 0x00127800011f7983 */ /* 0x000f280000100800 */
[----:B------:R-:W4:Y:S01]  /*3a700*/  LDL R26, [R1+0x127c] ;  /* 0x00127c00011a7983 */ /* 0x000f220000100800 */
[----:B------:R-:W-:Y:S01]  /*3a710*/  PRMT R16, RZ, 0x7610, R16 ;  /* 0x00007610ff107816 */ /* 0x000fe20000000010 */
[----:B0-----:R-:W-:-:S02]  /*3a720*/  @P2 IMAD.MOV.U32 R20, RZ, RZ, R22 ;  /* 0x000000ffff142224 */ /* 0x001fc400078e0016 */
[----:B------:R-:W-:-:S05]  /*3a730*/  @P2 IMAD.MOV.U32 R21, RZ, RZ, R23 ;  /* 0x000000ffff152224 */ /* 0x000fca00078e0017 */
[----:B------:R0:W4:Y:S04]  /*3a740*/  @P2 LDG.E.U8 R16, desc[UR14][R20.64] ;  /* 0x0000000e14102981 */ /* 0x000128000c1e1100 */
[----:B--2---:R-:W-:Y:S04]  /*3a750*/  STL [R1+0x178c], R9 ;  /* 0x00178c0901007387 */ /* 0x004fe80000100800 */
[----:B------:R-:W-:Y:S04]  /*3a760*/  STL [R1+0x78], R39 ;  /* 0x0000782701007387 */ /* 0x000fe80000100800 */
[----:B------:R-:W2:Y:S04]  /*3a770*/  LDL R27, [R1+0x1280] ;  /* 0x00128000011b7983 */ /* 0x000ea80000100800 */
[----:B------:R-:W2:Y:S04]  /*3a780*/  LDL R24, [R1+0x1284] ;  /* 0x0012840001187983 */ /* 0x000ea80000100800 */
[----:B---3--:R-:W-:Y:S04]  /*3a790*/  STL [R1+0x1790], R8 ;  /* 0x0017900801007387 */ /* 0x008fe80000100800 */
[----:B------:R-:W3:Y:S04]  /*3a7a0*/  LDL R23, [R1+0x1288] ;  /* 0x0012880001177983 */ /* 0x000ee80000100800 */
[----:B------:R-:W3:Y:S01]  /*3a7b0*/  LDL R22, [R1+0x128c] ;  /* 0x00128c0001167983 */ /* 0x000ee20000100800 */
[----:B------:R-:W-:-:S02]  /*3a7c0*/  ISETP.GT.AND P1, PT, R18, 0x67, PT ;  /* 0x000000671200780c */ /* 0x000fc40003f24270 */
[----:B------:R-:W-:Y:S02]  /*3a7d0*/  PRMT R5, RZ, 0x7610, R5 ;  /* 0x00007610ff057816 */ /* 0x000fe40000000005 */
[----:B------:R-:W-:-:S09]  /*3a7e0*/  PRMT R2, RZ, 0x7610, R2 ;  /* 0x00007610ff027816 */ /* 0x000fd20000000002 */
[----:B0-----:R-:W-:Y:S02]  /*3a7f0*/  @P1 IMAD.MOV.U32 R20, RZ, RZ, R29 ;  /* 0x000000ffff141224 */ /* 0x001fe400078e001d */
[----:B------:R-:W-:-:S05]  /*3a800*/  @P1 IMAD.MOV.U32 R21, RZ, RZ, R30 ;  /* 0x000000ffff151224 */ /* 0x000fca00078e001e */
[----:B------:R4:W3:Y:S01]  /*3a810*/  @P1 LDG.E.U8 R5, desc[UR14][R20.64] ;  /* 0x0000000e14051981 */ /* 0x0008e2000c1e1100 */
[----:B------:R-:W-:Y:S01]  /*3a820*/  PRMT R3, RZ, 0x7610, R3 ;  /* 0x00007610ff037816 */ /* 0x000fe20000000003 */
[----:B----4-:R-:W-:Y:S02]  /*3a830*/  @P1 IMAD.MOV.U32 R20, RZ, RZ, R26 ;  /* 0x000000ffff141224 */ /* 0x010fe400078e001a */
[----:B------:R-:W-:-:S05]  /*3a840*/  @P1 IMAD.MOV.U32 R21, RZ, RZ, R31 ;  /* 0x000000ffff151224 */ /* 0x000fca00078e001f */
[----:B------:R2:W4:Y:S01]  /*3a850*/  @P1 LDG.E.U8 R2, desc[UR14][R20.64] ;  /* 0x0000000e14021981 */ /* 0x000522000c1e1100 */
[----:B------:R-:W-:-:S03]  /*3a860*/  PRMT R17, RZ, 0x7610, R17 ;  /* 0x00007610ff117816 */ /* 0x000fc60000000011 */
[----:B------:R-:W-:Y:S04]  /*3a870*/  STL [R1+0x1794], R16 ;  /* 0x0017941001007387 */ /* 0x000fe80000100800 */
[----:B------:R-:W4:Y:S04]  /*3a880*/  LDL R30, [R1+0x1290] ;  /* 0x00129000011e7983 */ /* 0x000f280000100800 */
[----:B------:R-:W4:Y:S01]  /*3a890*/  LDL R29, [R1+0x1294] ;  /* 0x00129400011d7983 */ /* 0x000f220000100800 */
[----:B--2---:R-:W-:Y:S02]  /*3a8a0*/  @P1 IMAD.MOV.U32 R21, RZ, RZ, R27 ;  /* 0x000000ffff151224 */ /* 0x004fe400078e001b */
[----:B------:R-:W-:-:S05]  /*3a8b0*/  @P1 IMAD.MOV.U32 R20, RZ, RZ, R24 ;  /* 0x000000ffff141224 */ /* 0x000fca00078e0018 */
[----:B------:R3:W2:Y:S02]  /*3a8c0*/  @P1 LDG.E.U8 R3, desc[UR14][R20.64] ;  /* 0x0000000e14031981 */ /* 0x0006a4000c1e1100 */
[----:B---3--:R-:W-:Y:S02]  /*3a8d0*/  @P1 IMAD.MOV.U32 R20, RZ, RZ, R22 ;  /* 0x000000ffff141224 */ /* 0x008fe400078e0016 */
[----:B------:R-:W-:-:S05]  /*3a8e0*/  @P1 IMAD.MOV.U32 R21, RZ, RZ, R23 ;  /* 0x000000ffff151224 */ /* 0x000fca00078e0017 */
[----:B------:R0:W3:Y:S04]  /*3a8f0*/  @P1 LDG.E.U8 R17, desc[UR14][R20.64] ;  /* 0x0000000e14111981 */ /* 0x0000e8000c1e1100 */
[----:B------:R-:W-:Y:S01]  /*3a900*/  STL [R1+0x6c], R36 ;  /* 0x00006c2401007387 */ /* 0x000fe20000100800 */
[----:B------:R-:W-:-:S03]  /*3a910*/  ISETP.GT.AND P2, PT, R18, 0x68, PT ;  /* 0x000000681200780c */ /* 0x000fc60003f44270 */
[----:B------:R-:W-:Y:S04]  /*3a920*/  STL [R1+0x1798], R5 ;  /* 0x0017980501007387 */ /* 0x000fe80000100800 */
[----:B------:R-:W3:Y:S04]  /*3a930*/  LDL R26, [R1+0x129c] ;  /* 0x00129c00011a7983 */ /* 0x000ee80000100800 */
[----:B----4-:R-:W-:Y:S04]  /*3a940*/  STL [R1+0x179c], R2 ;  /* 0x00179c0201007387 */ /* 0x010fe80000100800 */
[----:B------:R-:W4:Y:S01]  /*3a950*/  LDL R27, [R1+0x1298] ;  /* 0x00129800011b7983 */ /* 0x000f220000100800 */
[----:B0-----:R-:W-:-:S02]  /*3a960*/  @P2 IMAD.MOV.U32 R20, RZ, RZ, R29 ;  /* 0x000000ffff142224 */ /* 0x001fc400078e001d */
[----:B------:R-:W-:Y:S01]  /*3a970*/  @P2 IMAD.MOV.U32 R21, RZ, RZ, R30 ;  /* 0x000000ffff152224 */ /* 0x000fe200078e001e */
[----:B--2---:R-:W-:Y:S04]  /*3a980*/  STL [R1+0x17a0], R3 ;  /* 0x0017a00301007387 */ /* 0x004fe80000100800 */
[----:B------:R-:W2:Y:S04]  /*3a990*/  LDL R31, [R1+0x12a0] ;  /* 0x0012a000011f7983 */ /* 0x000ea80000100800 */
[----:B------:R-:W2:Y:S04]  /*3a9a0*/  LDL R24, [R1+0x12a4] ;  /* 0x0012a40001187983 */ /* 0x000ea80000100800 */
[----:B------:R-:W2:Y:S04]  /*3a9b0*/  LDL R23, [R1+0x12a8] ;  /* 0x0012a80001177983 */ /* 0x000ea80000100800 */
[----:B------:R-:W2:Y:S04]  /*3a9c0*/  LDL R22, [R1+0x12ac] ;  /* 0x0012ac0001167983 */ /* 0x000ea80000100800 */
[----:B---3--:R-:W-:Y:S04]  /*3a9d0*/  STL [R1+0x17a4], R17 ;  /* 0x0017a41101007387 */ /* 0x008fe80000100800 */
[----:B------:R-:W3:Y:S04]  /*3a9e0*/  LDL R30, [R1+0x12b0] ;  /* 0x0012b000011e7983 */ /* 0x000ee80000100800 */
[----:B------:R-:W3:Y:S01]  /*3a9f0*/  LDL R29, [R1+0x12b4] ;  /* 0x0012b400011d7983 */ /* 0x000ee20000100800 */
[----:B------:R-:W-:-:S02]  /*3aa00*/  PRMT R35, RZ, 0x7610, R35 ;  /* 0x00007610ff237816 */ /* 0x000fc40000000023 */
[----:B------:R-:W-:-:S04]  /*3aa10*/  PRMT R34, RZ, 0x7610, R34 ;  /* 0x00007610ff227816 */ /* 0x000fc80000000022 */
[----:B------:R0:W3:Y:S01]  /*3aa20*/  @P2 LDG.E.U8 R35, desc[UR14][R20.64] ;  /* 0x0000000e14232981 */ /* 0x0000e2000c1e1100 */
[----:B------:R-:W-:Y:S02]  /*3aa30*/  ISETP.GT.AND P1, PT, R18, 0x69, PT ;  /* 0x000000691200780c */ /* 0x000fe40003f24270 */
[----:B------:R-:W-:Y:S01]  /*3aa40*/  PRMT R33, RZ, 0x7610, R33 ;  /* 0x00007610ff217816 */ /* 0x000fe20000000021 */
[----:B0-----:R-:W-:Y:S01]  /*3aa50*/  @P2 IMAD.MOV.U32 R20, RZ, RZ, R26 ;  /* 0x000000ffff142224 */ /* 0x001fe200078e001a */
[----:B------:R-:W-:Y:S02]  /*3aa60*/  PRMT R10, RZ, 0x7610, R10 ;  /* 0x00007610ff0a7816 */ /* 0x000fe4000000000a */
[----:B------:R-:W-:Y:S01]  /*3aa70*/  PRMT R28, RZ, 0x7610, R28 ;  /* 0x00007610ff1c7816 */ /* 0x000fe2000000001c */
[----:B------:R-:W3:Y:S01]  /*3aa80*/  LDL R26, [R1+0x12bc] ;  /* 0x0012bc00011a7983 */ /* 0x000ee20000100800 */
[----:B----4-:R-:W-:-:S03]  /*3aa90*/  @P2 IMAD.MOV.U32 R21, RZ, RZ, R27 ;  /* 0x000000ffff152224 */ /* 0x010fc600078e001b */
[----:B------:R-:W4:Y:S04]  /*3aaa0*/  LDL R27, [R1+0x12b8] ;  /* 0x0012b800011b7983 */ /* 0x000f280000100800 */
[----:B------:R2:W4:Y:S02]  /*3aab0*/  @P2 LDG.E.U8 R34, desc[UR14][R20.64] ;  /* 0x0000000e14222981 */ /* 0x000524000c1e1100 */
[----:B--2---:R-:W-:Y:S02]  /*3aac0*/  @P2 IMAD.MOV.U32 R21, RZ, RZ, R31 ;  /* 0x000000ffff152224 */ /* 0x004fe400078e001f */
[----:B------:R-:W-:Y:S01]  /*3aad0*/  @P2 IMAD.MOV.U32 R20, RZ, RZ, R24 ;  /* 0x000000ffff142224 */ /* 0x000fe200078e0018 */
[----:B------:R-:W2:Y:S04]  /*3aae0*/  LDL R31, [R1+0x12c0] ;  /* 0x0012c000011f7983 */ /* 0x000ea80000100800 */
[----:B------:R-:W2:Y:S04]  /*3aaf0*/  LDL R24, [R1+0x12c4] ;  /* 0x0012c40001187983 */ /* 0x000ea80000100800 */
[----:B------:R0:W2:Y:S02]  /*3ab00*/  @P2 LDG.E.U8 R33, desc[UR14][R20.64] ;  /* 0x0000000e14212981 */ /* 0x0000a4000c1e1100 */
[----:B0-----:R-:W-:-:S02]  /*3ab10*/  @P2 IMAD.MOV.U32 R20, RZ, RZ, R22 ;  /* 0x000000ffff142224 */ /* 0x001fc400078e0016 */
[----:B------:R-:W-:Y:S01]  /*3ab20*/  @P2 IMAD.MOV.U32 R21, RZ, RZ, R23 ;  /* 0x000000ffff152224 */ /* 0x000fe200078e0017 */
[----:B------:R-:W2:Y:S04]  /*3ab30*/  LDL R22, [R1+0x12cc] ;  /* 0x0012cc0001167983 */ /* 0x000ea80000100800 */
[----:B------:R-:W2:Y:S04]  /*3ab40*/  LDL R23, [R1+0x12c8] ;  /* 0x0012c80001177983 */ /* 0x000ea80000100800 */
[----:B------:R3:W2:Y:S02]  /*3ab50*/  @P2 LDG.E.U8 R10, desc[UR14][R20.64] ;  /* 0x0000000e140a2981 */ /* 0x0006a4000c1e1100 */
[----:B---3--:R-:W-:-:S02]  /*3ab60*/  @P1 IMAD.MOV.U32 R20, RZ, RZ, R29 ;  /* 0x000000ffff141224 */ /* 0x008fc400078e001d */
[----:B------:R-:W-:-:S05]  /*3ab70*/  @P1 IMAD.MOV.U32 R21, RZ, RZ, R30 ;  /* 0x000000ffff151224 */ /* 0x000fca00078e001e */
[----:B------:R0:W3:Y:S01]  /*3ab80*/  @P1 LDG.E.U8 R28, desc[UR14][R20.64] ;  /* 0x0000000e141c1981 */ /* 0x0000e2000c1e1100 */
[----:B------:R-:W-:Y:S02]  /*3ab90*/  PRMT R32, RZ, 0x7610, R32 ;  /* 0x00007610ff207816 */ /* 0x000fe40000000020 */
[----:B------:R-:W-:Y:S01]  /*3aba0*/  PRMT R25, RZ, 0x7610, R25 ;  /* 0x00007610ff197816 */ /* 0x000fe20000000019 */
[----:B0-----:R-:W-:Y:S02]  /*3abb0*/  @P1 IMAD.MOV.U32 R20, RZ, RZ, R26 ;  /* 0x000000ffff141224 */ /* 0x001fe400078e001a */
[----:B----4-:R-:W-:-:S05]  /*3abc0*/  @P1 IMAD.MOV.U32 R21, RZ, RZ, R27 ;  /* 0x000000ffff151224 */ /* 0x010fca00078e001b */
[----:B------:R0:W4:Y:S04]  /*3abd0*/  @P1 LDG.E.U8 R32, desc[UR14][R20.64] ;  /* 0x0000000e14201981 */ /* 0x000128000c1e1100 */
[----:B--2---:R1:W-:Y:S04]  /*3abe0*/  STL [R1+0x1800], R10 ;  /* 0x0018000a01007387 */ /* 0x0043e80000100800 */
[----:B------:R-:W2:Y:S04]  /*3abf0*/  LDL R30, [R1+0x12d0] ;  /* 0x0012d000011e7983 */ /* 0x000ea80000100800 */
[----:B------:R-:W4:Y:S01]  /*3ac00*/  LDL R29, [R1+0x12d4] ;  /* 0x0012d400011d7983 */ /* 0x000f220000100800 */
[----:B0-----:R-:W-:-:S03]  /*3ac10*/  @P1 IMAD.MOV.U32 R20, RZ, RZ, R24 ;  /* 0x000000ffff141224 */ /* 0x001fc600078e0018 */
[----:B---3--:R0:W-:Y:S04]  /*3ac20*/  STL [R1+0x48], R28 ;  /* 0x0000481c01007387 */ /* 0x0081e80000100800 */
[----:B-1----:R-:W3:Y:S01]  /*3ac30*/  LDL R10, [R1+0x12dc] ;  /* 0x0012dc00010a7983 */ /* 0x002ee20000100800 */
[----:B------:R-:W-:Y:S01]  /*3ac40*/  @P1 IMAD.MOV.U32 R21, RZ, RZ, R31 ;  /* 0x000000ffff151224 */ /* 0x000fe200078e001f */
[----:B------:R-:W-:Y:S02]  /*3ac50*/  ISETP.GT.AND P2, PT, R18, 0x6a, PT ;  /* 0x0000006a1200780c */ /* 0x000fe40003f44270 */
[----:B------:R-:W-:Y:S02]  /*3ac60*/  PRMT R11, RZ, 0x7610, R11 ;  /* 0x00007610ff0b7816 */ /* 0x000fe4000000000b */
[----:B------:R-:W-:-:S02]  /*3ac70*/  PRMT R17, RZ, 0x7610, R17 ;  /* 0x00007610ff117816 */ /* 0x000fc40000000011 */
[----:B------:R-:W-:Y:S01]  /*3ac80*/  PRMT R3, RZ, 0x7610, R3 ;  /* 0x00007610ff037816 */ /* 0x000fe20000000003 */
[----:B------:R1:W3:Y:S04]  /*3ac90*/  @P1 LDG.E.U8 R25, desc[UR14][R20.64] ;  /* 0x0000000e14191981 */ /* 0x0002e8000c1e1100 */
[----:B0-----:R-:W3:Y:S04]  /*3aca0*/  LDL R28, [R1+0x12d8] ;  /* 0x0012d800011c7983 */ /* 0x001ee80000100800 */
[----:B------:R-:W3:Y:S04]  /*3acb0*/  LDL R27, [R1+0x12e0] ;  /* 0x0012e000011b7983 */ /* 0x000ee80000100800 */
[----:B------:R-:W3:Y:S04]  /*3acc0*/  LDL R26, [R1+0x12e4] ;  /* 0x0012e400011a7983 */ /* 0x000ee80000100800 */
[----:B------:R-:W3:Y:S01]  /*3acd0*/  LDL R24, [R1+0x12ec] ;  /* 0x0012ec0001187983 */ /* 0x000ee20000100800 */
[----:B-1----:R-:W-:-:S02]  /*3ace0*/  @P1 IMAD.MOV.U32 R20, RZ, RZ, R22 ;  /* 0x000000ffff141224 */ /* 0x002fc400078e0016 */
[----:B------:R-:W-:-:S05]  /*3acf0*/  @P1 IMAD.MOV.U32 R21, RZ, RZ, R23 ;  /* 0x000000ffff151224 */ /* 0x000fca00078e0017 */
[----:B------:R2:W3:Y:S04]  /*3ad00*/  @P1 LDG.E.U8 R11, desc[UR14][R20.64] ;  /* 0x0000000e140b1981 */ /* 0x0004e8000c1e1100 */
[----:B------:R-:W-:Y:S01]  /*3ad10*/  STL [R1+0x58], R35 ;  /* 0x0000582301007387 */ /* 0x000fe20000100800 */
[----:B--2---:R-:W-:Y:S02]  /*3ad20*/  @P2 IMAD.MOV.U32 R21, RZ, RZ, R30 ;  /* 0x000000ffff152224 */ /* 0x004fe400078e001e */
[----:B----4-:R-:W-:-:S05]  /*3ad30*/  @P2 IMAD.MOV.U32 R20, RZ, RZ, R29 ;  /* 0x000000ffff142224 */ /* 0x010fca00078e001d */
[----:B------:R3:W2:Y:S02]  /*3ad40*/  @P2 LDG.E.U8 R17, desc[UR14][R20.64] ;  /* 0x0000000e14112981 */ /* 0x0006a4000c1e1100 */
[----:B---3--:R-:W-:Y:S02]  /*3ad50*/  @P2 IMAD.MOV.U32 R20, RZ, RZ, R10 ;  /* 0x000000ffff142224 */ /* 0x008fe400078e000a */
[----:B------:R-:W-:-:S05]  /*3ad60*/  @P2 IMAD.MOV.U32 R21, RZ, RZ, R28 ;  /* 0x000000ffff152224 */ /* 0x000fca00078e001c */
[----:B------:R0:W3:Y:S04]  /*3ad70*/  @P2 LDG.E.U8 R3, desc[UR14][R20.64] ;  /* 0x0000000e14032981 */ /* 0x0000e8000c1e1100 */
[----:B------:R1:W-:Y:S04]  /*3ad80*/  STL [R1+0x40], R25 ;  /* 0x0000401901007387 */ /* 0x0003e80000100800 */
[----:B------:R-:W-:Y:S04]  /*3ad90*/  STL [R1+0x54], R34 ;  /* 0x0000542201007387 */ /* 0x000fe80000100800 */
[----:B------:R-:W4:Y:S04]  /*3ada0*/  LDL R23, [R1+0x12f0] ;  /* 0x0012f00001177983 */ /* 0x000f280000100800 */
[----:B------:R-:W4:Y:S04]  /*3adb0*/  LDL R22, [R1+0x12f4] ;  /* 0x0012f40001167983 */ /* 0x000f280000100800 */
[----:B-1----:R-:W4:Y:S04]  /*3adc0*/  LDL R25, [R1+0x12e8] ;  /* 0x0012e80001197983 */ /* 0x002f280000100800 */
[----:B------:R1:W-:Y:S04]  /*3add0*/  STL [R1+0x17e8], R11 ;  /* 0x0017e80b01007387 */ /* 0x0003e80000100800 */
[----:B------:R-:W-:Y:S04]  /*3ade0*/  STL [R1+0x50], R33 ;  /* 0x0000502101007387 */ /* 0x000fe80000100800 */
[----:B------:R-:W4:Y:S04]  /*3adf0*/  LDL R30, [R1+0x12f8] ;  /* 0x0012f800011e7983 */ /* 0x000f280000100800 */
[----:B-1----:R-:W4:Y:S01]  /*3ae00*/  LDL R11, [R1+0x12fc] ;  /* 0x0012fc00010b7983 */ /* 0x002f220000100800 */
[----:B0-----:R-:W-:-:S02]  /*3ae10*/  @P2 IMAD.MOV.U32 R21, RZ, RZ, R27 ;  /* 0x000000ffff152224 */ /* 0x001fc400078e001b */
[----:B------:R-:W-:Y:S01]  /*3ae20*/  @P2 IMAD.MOV.U32 R20, RZ, RZ, R26 ;  /* 0x000000ffff142224 */ /* 0x000fe200078e001a */
[----:B------:R-:W-:Y:S02]  /*3ae30*/  ISETP.GT.AND P1, PT, R18, 0x6b, PT ;  /* 0x0000006b1200780c */ /* 0x000fe40003f24270 */
[----:B------:R-:W-:Y:S02]  /*3ae40*/  PRMT R12, RZ, 0x7610, R12 ;  /* 0x00007610ff0c7816 */ /* 0x000fe4000000000c */
[----:B------:R-:W-:Y:S01]  /*3ae50*/  PRMT R2, RZ, 0x7610, R2 ;  /* 0x00007610ff027816 */ /* 0x000fe20000000002 */
[----:B--2---:R0:W-:Y:S04]  /*3ae60*/  STL [R1+0x17c0], R17 ;  /* 0x0017c01101007387 */ /* 0x0041e80000100800 */
[----:B------:R-:W2:Y:S04]  /*3ae70*/  LDL R29, [R1+0x1300] ;  /* 0x00130000011d7983 */ /* 0x000ea80000100800 */
[----:B------:R-:W2:Y:S01]  /*3ae80*/  LDL R10, [R1+0x1304] ;  /* 0x00130400010a7983 */ /* 0x000ea20000100800 */
[----:B0-----:R-:W-:-:S06]  /*3ae90*/  PRMT R17, RZ, 0x7610, R17 ;  /* 0x00007610ff117816 */ /* 0x001fcc0000000011 */
[----:B------:R0:W2:Y:S04]  /*3aea0*/  @P2 LDG.E.U8 R17, desc[UR14][R20.64] ;  /* 0x0000000e14112981 */ /* 0x0000a8000c1e1100 */
[----:B---3--:R1:W-:Y:S04]  /*3aeb0*/  STL [R1+0x17c4], R3 ;  /* 0x0017c40301007387 */ /* 0x0083e80000100800 */
[----:B------:R-:W3:Y:S04]  /*3aec0*/  LDL R28, [R1+0x1308] ;  /* 0x00130800011c7983 */ /* 0x000ee80000100800 */
[----:B------:R-:W3:Y:S01]  /*3aed0*/  LDL R27, [R1+0x130c] ;  /* 0x00130c00011b7983 */ /* 0x000ee20000100800 */
[----:B0-----:R-:W-:Y:S01]  /*3aee0*/  @P2 IMAD.MOV.U32 R20, RZ, RZ, R24 ;  /* 0x000000ffff142224 */ /* 0x001fe200078e0018 */
[----:B------:R-:W-:-:S02]  /*3aef0*/  PRMT R5, RZ, 0x7610, R5 ;  /* 0x00007610ff057816 */ /* 0x000fc40000000005 */
[----:B------:R-:W-:Y:S02]  /*3af00*/  PRMT R16, RZ, 0x7610, R16 ;  /* 0x00007610ff107816 */ /* 0x000fe40000000010 */
[----:B------:R-:W-:Y:S01]  /*3af10*/  PRMT R13, RZ, 0x7610, R13 ;  /* 0x00007610ff0d7816 */ /* 0x000fe2000000000d */
[----:B------:R-:W3:Y:S01]  /*3af20*/  LDL R26, [R1+0x1310] ;  /* 0x00131000011a7983 */ /* 0x000ee20000100800 */
[----:B----4-:R-:W-:-:S05]  /*3af30*/  @P2 IMAD.MOV.U32 R21, RZ, RZ, R25 ;  /* 0x000000ffff152224 */ /* 0x010fca00078e0019 */
[----:B------:R0:W4:Y:S02]  /*3af40*/  @P2 LDG.E.U8 R12, desc[UR14][R20.64] ;  /* 0x0000000e140c2981 */ /* 0x000124000c1e1100 */
[----:B0-----:R-:W-:Y:S02]  /*3af50*/  @P1 IMAD.MOV.U32 R20, RZ, RZ, R22 ;  /* 0x000000ffff141224 */ /* 0x001fe400078e0016 */
[----:B------:R-:W-:-:S05]  /*3af60*/  @P1 IMAD.MOV.U32 R21, RZ, RZ, R23 ;  /* 0x000000ffff151224 */ /* 0x000fca00078e0017 */
[----:B------:R0:W4:Y:S02]  /*3af70*/  @P1 LDG.E.U8 R2, desc[UR14][R20.64] ;  /* 0x0000000e14021981 */ /* 0x000124000c1e1100 */
[----:B0-----:R-:W-:Y:S02]  /*3af80*/  @P1 IMAD.MOV.U32 R20, RZ, RZ, R11 ;  /* 0x000000ffff141224 */ /* 0x001fe400078e000b */
[----:B------:R-:W-:-:S05]  /*3af90*/  @P1 IMAD.MOV.U32 R21, RZ, RZ, R30 ;  /* 0x000000ffff151224 */ /* 0x000fca00078e001e */
[----:B------:R2:W4:Y:S04]  /*3afa0*/  @P1 LDG.E.U8 R5, desc[UR14][R20.64] ;  /* 0x0000000e14051981 */ /* 0x000528000c1e1100 */
[----:B------:R-:W-:Y:S04]  /*3afb0*/  STL [R1+0x44], R32 ;  /* 0x0000442001007387 */ /* 0x000fe80000100800 */
[----:B-1----:R-:W4:Y:S01]  /*3afc0*/  LDL R3, [R1+0x1314] ;  /* 0x0013140001037983 */ /* 0x002f220000100800 */
[----:B--2---:R-:W-:Y:S02]  /*3afd0*/  @P1 IMAD.MOV.U32 R21, RZ, RZ, R29 ;  /* 0x000000ffff151224 */ /* 0x004fe400078e001d */
[----:B------:R-:W-:-:S05]  /*3afe0*/  @P1 IMAD.MOV.U32 R20, RZ, RZ, R10 ;  /* 0x000000ffff141224 */ /* 0x000fca00078e000a */
[----:B------:R3:W2:Y:S02]  /*3aff0*/  @P1 LDG.E.U8 R16, desc[UR14][R20.64] ;  /* 0x0000000e14101981 */ /* 0x0006a4000c1e1100 */
[----:B---3--:R-:W-:Y:S02]  /*3b000*/  @P1 IMAD.MOV.U32 R21, RZ, RZ, R28 ;  /* 0x000000ffff151224 */ /* 0x008fe400078e001c */
[----:B------:R-:W-:-:S05]  /*3b010*/  @P1 IMAD.MOV.U32 R20, RZ, RZ, R27 ;  /* 0x000000ffff141224 */ /* 0x000fca00078e001b */
[----:B------:R0:W3:Y:S04]  /*3b020*/  @P1 LDG.E.U8 R13, desc[UR14][R20.64] ;  /* 0x0000000e140d1981 */ /* 0x0000e8000c1e1100 */
[----:B----4-:R-:W-:Y:S04]  /*3b030*/  STL [R1+0x17c8], R12 ;  /* 0x0017c80c01007387 */ /* 0x010fe80000100800 */
[----:B------:R-:W4:Y:S04]  /*3b040*/  LDL R25, [R1+0x1318] ;  /* 0x0013180001197983 */ /* 0x000f280000100800 */
[----:B------:R-:W4:Y:S04]  /*3b050*/  LDL R24, [R1+0x131c] ;  /* 0x00131c0001187983 */ /* 0x000f280000100800 */
[----:B------:R-:W4:Y:S04]  /*3b060*/  LDL R23, [R1+0x1320] ;  /* 0x0013200001177983 */ /* 0x000f280000100800 */
[----:B------:R-:W4:Y:S04]  /*3b070*/  LDL R22, [R1+0x1324] ;  /* 0x0013240001167983 */ /* 0x000f280000100800 */
[----:B------:R-:W-:Y:S04]  /*3b080*/  STL [R1+0x17a8], R2 ;  /* 0x0017a80201007387 */ /* 0x000fe80000100800 */
[----:B------:R1:W-:Y:S04]  /*3b090*/  STL [R1+0x30], R17 ;  /* 0x0000301101007387 */ /* 0x0003e80000100800 */
[----:B------:R-:W4:Y:S04]  /*3b0a0*/  LDL R11, [R1+0x132c] ;  /* 0x00132c00010b7983 */ /* 0x000f280000100800 */
[----:B-1----:R-:W4:Y:S01]  /*3b0b0*/  LDL R17, [R1+0x1328] ;  /* 0x0013280001117983 */ /* 0x002f220000100800 */
[----:B------:R-:W-:-:S03]  /*3b0c0*/  ISETP.GT.AND P2, PT, R18, 0x6c, PT ;  /* 0x0000006c1200780c */ /* 0x000fc60003f44270 */
[----:B------:R1:W-:Y:S04]  /*3b0d0*/  STL [R1+0x17ac], R5 ;  /* 0x0017ac0501007387 */ /* 0x0003e80000100800 */
[----:B------:R-:W4:Y:S04]  /*3b0e0*/  LDL R10, [R1+0x1330] ;  /* 0x00133000010a7983 */ /* 0x000f280000100800 */
[----:B-1----:R-:W4:Y:S01]  /*3b0f0*/  LDL R5, [R1+0x1334] ;  /* 0x0013340001057983 */ /* 0x002f220000100800 */
[----:B------:R-:W-:Y:S01]  /*3b100*/  PRMT R8, RZ, 0x7610, R8 ;  /* 0x00007610ff087816 */ /* 0x000fe20000000008 */
[----:B0-----:R-:W-:-:S02]  /*3b110*/  @P2 IMAD.MOV.U32 R20, RZ, RZ, R3 ;  /* 0x000000ffff142224 */ /* 0x001fc400078e0003 */
[----:B------:R-:W-:Y:S01]  /*3b120*/  @P2 IMAD.MOV.U32 R21, RZ, RZ, R26 ;  /* 0x000000ffff152224 */ /* 0x000fe200078e001a */
[----:B------:R-:W-:-:S04]  /*3b130*/  PRMT R9, RZ, 0x7610, R9 ;  /* 0x00007610ff097816 */ /* 0x000fc80000000009 */
[----:B------:R4:W4:Y:S01]  /*3b140*/  @P2 LDG.E.U8 R8, desc[UR14][R20.64] ;  /* 0x0000000e14082981 */ /* 0x000922000c1e1100 */
[----:B------:R-:W-:Y:S02]  /*3b150*/  PRMT R6, RZ, 0x7610, R6 ;  /* 0x00007610ff067816 */ /* 0x000fe40000000006 */
[----:B------:R-:W-:Y:S01]  /*3b160*/  PRMT R14, RZ, 0x7610, R14 ;  /* 0x00007610ff0e7816 */ /* 0x000fe2000000000e */
[----:B--2---:R-:W-:Y:S04]  /*3b170*/  STL [R1+0x17b0], R16 ;  /* 0x0017b01001007387 */ /* 0x004fe80000100800 */
[----:B---3--:R0:W-:Y:S04]  /*3b180*/  STL [R1+0x17b4], R13 ;  /* 0x0017b40d01007387 */ /* 0x0081e80000100800 */
[----:B------:R-:W2:Y:S01]  /*3b190*/  LDL R12, [R1+0x133c] ;  /* 0x00133c00010c7983 */ /* 0x000ea20000100800 */
[----:B------:R-:W-:-:S02]  /*3b1a0*/  ISETP.GT.AND P1, PT, R18, 0x6d, PT ;  /* 0x0000006d1200780c */ /* 0x000fc40003f24270 */
[----:B------:R-:W-:Y:S02]  /*3b1b0*/  PRMT R4, RZ, 0x7610, R4 ;  /* 0x00007610ff047816 */ /* 0x000fe40000000004 */
[----:B------:R-:W-:Y:S01]  /*3b1c0*/  PRMT R7, RZ, 0x7610, R7 ;  /* 0x00007610ff077816 */ /* 0x000fe20000000007 */
[----:B------:R-:W3:Y:S04]  /*3b1d0*/  LDL R3, [R1+0x1340] ;  /* 0x0013400001037983 */ /* 0x000ee80000100800 */
[----:B------:R-:W3:Y:S04]  /*3b1e0*/  LDL R2, [R1+0x1344] ;  /* 0x0013440001027983 */ /* 0x000ee80000100800 */
[----:B0-----:R-:W3:Y:S01]  /*3b1f0*/  LDL R13, [R1+0x1338] ;  /* 0x00133800010d7983 */ /* 0x001ee20000100800 */
[----:B----4-:R-:W-:-:S02]  /*3b200*/  @P2 IMAD.MOV.U32 R20, RZ, RZ, R24 ;  /* 0x000000ffff142224 */ /* 0x010fc400078e0018 */
[----:B------:R-:W-:-:S05]  /*3b210*/  @P2 IMAD.MOV.U32 R21, RZ, RZ, R25 ;  /* 0x000000ffff152224 */ /* 0x000fca00078e0019 */
[----:B------:R0:W4:Y:S02]  /*3b220*/  @P2 LDG.E.U8 R9, desc[UR14][R20.64] ;  /* 0x0000000e14092981 */ /* 0x000124000c1e1100 */
[----:B0-----:R-:W-:Y:S02]  /*3b230*/  @P2 IMAD.MOV.U32 R20, RZ, RZ, R22 ;  /* 0x000000ffff142224 */ /* 0x001fe400078e0016 */
[----:B------:R-:W-:-:S05]  /*3b240*/  @P2 IMAD.MOV.U32 R21, RZ, RZ, R23 ;  /* 0x000000ffff152224 */ /* 0x000fca00078e0017 */
[----:B------:R0:W4:Y:S02]  /*3b250*/  @P2 LDG.E.U8 R6, desc[UR14][R20.64] ;  /* 0x0000000e14062981 */ /* 0x000124000c1e1100 */
[----:B0-----:R-:W-:Y:S02]  /*3b260*/  @P2 IMAD.MOV.U32 R20, RZ, RZ, R11 ;  /* 0x000000ffff142224 */ /* 0x001fe400078e000b */
[----:B------:R-:W-:-:S05]  /*3b270*/  @P2 IMAD.MOV.U32 R21, RZ, RZ, R17 ;  /* 0x000000ffff152224 */ /* 0x000fca00078e0011 */
[----:B------:R0:W4:Y:S02]  /*3b280*/  @P2 LDG.E.U8 R14, desc[UR14][R20.64] ;  /* 0x0000000e140e2981 */ /* 0x000124000c1e1100 */
[----:B0-----:R-:W-:Y:S02]  /*3b290*/  @P1 IMAD.MOV.U32 R20, RZ, RZ, R5 ;  /* 0x000000ffff141224 */ /* 0x001fe400078e0005 */
[----:B------:R-:W-:-:S05]  /*3b2a0*/  @P1 IMAD.MOV.U32 R21, RZ, RZ, R10 ;  /* 0x000000ffff151224 */ /* 0x000fca00078e000a */
[----:B------:R2:W4:Y:S04]  /*3b2b0*/  @P1 LDG.E.U8 R4, desc[UR14][R20.64] ;  /* 0x0000000e14041981 */ /* 0x000528000c1e1100 */
[----:B------:R0:W-:Y:S01]  /*3b2c0*/  STL [R1+0x17b8], R8 ;  /* 0x0017b80801007387 */ /* 0x0001e20000100800 */
[----:B--2---:R-:W-:Y:S02]  /*3b2d0*/  @P1 IMAD.MOV.U32 R20, RZ, RZ, R12 ;  /* 0x000000ffff141224 */ /* 0x004fe400078e000c */
[----:B---3--:R-:W-:-:S05]  /*3b2e0*/  @P1 IMAD.MOV.U32 R21, RZ, RZ, R13 ;  /* 0x000000ffff151224 */ /* 0x008fca00078e000d */
[----:B------:R1:W2:Y:S04]  /*3b2f0*/  @P1 LDG.E.U8 R7, desc[UR14][R20.64] ;  /* 0x0000000e14071981 */ /* 0x0002a8000c1e1100 */
[----:B----4-:R3:W-:Y:S04]  /*3b300*/  STL [R1+0x17bc], R9 ;  /* 0x0017bc0901007387 */ /* 0x0107e80000100800 */
[----:B0-----:R-:W4:Y:S04]  /*3b310*/  LDL R8, [R1+0x134c] ;  /* 0x00134c0001087983 */ /* 0x001f280000100800 */
[----:B---3--:R-:W3:Y:S04]  /*3b320*/  LDL R9, [R1+0x1348] ;  /* 0x0013480001097983 */ /* 0x008ee80000100800 */
[----:B------:R0:W-:Y:S04]  /*3b330*/  STL [R1+0x17cc], R6 ;  /* 0x0017cc0601007387 */ /* 0x0001e80000100800 */
[----:B------:R-:W3:Y:S04]  /*3b340*/  LDL R16, [R1+0x1350] ;  /* 0x0013500001107983 */ /* 0x000ee80000100800 */
[----:B0-----:R-:W3:Y:S04]  /*3b350*/  LDL R6, [R1+0x1354] ;  /* 0x0013540001067983 */ /* 0x001ee80000100800 */
[----:B------:R0:W-:Y:S04]  /*3b360*/  STL [R1+0x17d0], R14 ;  /* 0x0017d00e01007387 */ /* 0x0001e80000100800 */
[----:B------:R-:W3:Y:S04]  /*3b370*/  LDL R11, [R1+0x135c] ;  /* 0x00135c00010b7983 */ /* 0x000ee80000100800 */
[----:B------:R-:W3:Y:S04]  /*3b380*/  LDL R10, [R1+0x1360] ;  /* 0x00136000010a7983 */ /* 0x000ee80000100800 */
[----:B------:R-:W3:Y:S04]  /*3b390*/  LDL R5, [R1+0x1364] ;  /* 0x0013640001057983 */ /* 0x000ee80000100800 */
[----:B0-----:R-:W3:Y:S04]  /*3b3a0*/  LDL R14, [R1+0x1358] ;  /* 0x00135800010e7983 */ /* 0x001ee80000100800 */
[----:B------:R-:W-:Y:S01]  /*3b3b0*/  STL [R1+0x17d4], R4 ;  /* 0x0017d40401007387 */ /* 0x000fe20000100800 */
[----:B------:R-:W-:-:S02]  /*3b3c0*/  PRMT R15, RZ, 0x7610, R15 ;  /* 0x00007610ff0f7816 */ /* 0x000fc4000000000f */
[----:B------:R-:W-:Y:S01]  /*3b3d0*/  ISETP.GT.AND P2, PT, R18, 0x6e, PT ;  /* 0x0000006e1200780c */ /* 0x000fe20003f44270 */
[----:B-1----:R-:W-:Y:S02]  /*3b3e0*/  @P1 IMAD.MOV.U32 R20, RZ, RZ, R2 ;  /* 0x000000ffff141224 */ /* 0x002fe400078e0002 */
[----:B------:R-:W-:Y:S01]  /*3b3f0*/  @P1 IMAD.MOV.U32 R21, RZ, RZ, R3 ;  /* 0x000000ffff151224 */ /* 0x000fe200078e0003 */
[----:B------:R-:W-:-:S04]  /*3b400*/  PRMT R92, RZ, 0x7610, R92 ;  /* 0x00007610ff5c7816 */ /* 0x000fc8000000005c */
[----:B------:R4:W3:Y:S01]  /*3b410*/  @P1 LDG.E.U8 R15, desc[UR14][R20.64] ;  /* 0x0000000e140f1981 */ /* 0x0008e2000c1e1100 */
[----:B------:R-:W-:Y:S02]  /*3b420*/  PRMT R90, RZ, 0x7610, R90 ;  /* 0x00007610ff5a7816 */ /* 0x000fe4000000005a */
[----:B------:R-:W-:Y:S01]  /*3b430*/  PRMT R88, RZ, 0x7610, R88 ;  /* 0x00007610ff587816 */ /* 0x000fe20000000058 */
[----:B--2---:R0:W-:Y:S04]  /*3b440*/  STL [R1+0x17d8], R7 ;  /* 0x0017d80701007387 */ /* 0x0041e80000100800 */
[----:B------:R-:W2:Y:S04]  /*3b450*/  LDL R13, [R1+0x1368] ;  /* 0x00136800010d7983 */ /* 0x000ea80000100800 */
[----:B------:R-:W2:Y:S01]  /*3b460*/  LDL R12, [R1+0x136c] ;  /* 0x00136c00010c7983 */ /* 0x000ea20000100800 */
[----:B----4-:R-:W-:-:S03]  /*3b470*/  @P1 IMAD.MOV.U32 R20, RZ, RZ, R8 ;  /* 0x000000ffff141224 */ /* 0x010fc600078e0008 */
[----:B------:R-:W4:Y:S04]  /*3b480*/  LDL R3, [R1+0x1370] ;  /* 0x0013700001037983 */ /* 0x000f280000100800 */
[----:B------:R-:W4:Y:S01]  /*3b490*/  LDL R2, [R1+0x1374] ;  /* 0x0013740001027983 */ /* 0x000f220000100800 */
[----:B---3--:R-:W-:-:S05]  /*3b4a0*/  @P1 IMAD.MOV.U32 R21, RZ, RZ, R9 ;  /* 0x000000ffff151224 */ /* 0x008fca00078e0009 */
[----:B------:R1:W3:Y:S02]  /*3b4b0*/  @P1 LDG.E.U8 R92, desc[UR14][R20.64] ;  /* 0x0000000e145c1981 */ /* 0x0002e4000c1e1100 */
[----:B-1----:R-:W-:Y:S02]  /*3b4c0*/  @P2 IMAD.MOV.U32 R21, RZ, RZ, R16 ;  /* 0x000000ffff152224 */ /* 0x002fe400078e0010 */
[----:B------:R-:W-:-:S05]  /*3b4d0*/  @P2 IMAD.MOV.U32 R20, RZ, RZ, R6 ;  /* 0x000000ffff142224 */ /* 0x000fca00078e0006 */
[----:B------:R1:W3:Y:S02]  /*3b4e0*/  @P2 LDG.E.U8 R90, desc[UR14][R20.64] ;  /* 0x0000000e145a2981 */ /* 0x0002e4000c1e1100 */
[----:B-1----:R-:W-:Y:S02]  /*3b4f0*/  @P2 IMAD.MOV.U32 R20, RZ, RZ, R11 ;  /* 0x000000ffff142224 */ /* 0x002fe400078e000b */
[----:B------:R-:W-:-:S05]  /*3b500*/  @P2 IMAD.MOV.U32 R21, RZ, RZ, R14 ;  /* 0x000000ffff152224 */ /* 0x000fca00078e000e */
[----:B------:R1:W3:Y:S01]  /*3b510*/  @P2 LDG.E.U8 R88, desc[UR14][R20.64] ;  /* 0x0000000e14582981 */ /* 0x0002e2000c1e1100 */
[----:B------:R-:W-:Y:S02]  /*3b520*/  PRMT R86, RZ, 0x7610, R86 ;  /* 0x00007610ff567816 */ /* 0x000fe40000000056 */
[----:B------:R-:W-:Y:S01]  /*3b530*/  PRMT R84, RZ, 0x7610, R84 ;  /* 0x00007610ff547816 */ /* 0x000fe20000000054 */
[----:B-1----:R-:W-:Y:S02]  /*3b540*/  @P2 IMAD.MOV.U32 R20, RZ, RZ, R5 ;  /* 0x000000ffff142224 */ /* 0x002fe400078e0005 */
[----:B------:R-:W-:-:S05]  /*3b550*/  @P2 IMAD.MOV.U32 R21, RZ, RZ, R10 ;  /* 0x000000ffff152224 */ /* 0x000fca00078e000a */
[----:B------:R2:W3:Y:S01]  /*3b560*/  @P2 LDG.E.U8 R86, desc[UR14][R20.64] ;  /* 0x0000000e14562981 */ /* 0x0004e2000c1e1100 */
[----:B------:R-:W-:-:S03]  /*3b570*/  ISETP.GT.AND P1, PT, R18, 0x6f, PT ;  /* 0x0000006f1200780c */ /* 0x000fc60003f24270 */
[----:B------:R1:W-:Y:S04]  /*3b580*/  STL [R1+0x17dc], R15 ;  /* 0x0017dc0f01007387 */ /* 0x0003e80000100800 */
[----:B------:R-:W3:Y:S04]  /*3b590*/  LDL R9, [R1+0x1378] ;  /* 0x0013780001097983 */ /* 0x000ee80000100800 */
[----:B------:R-:W3:Y:S01]  /*3b5a0*/  LDL R8, [R1+0x137c] ;  /* 0x00137c0001087983 */ /* 0x000ee20000100800 */
[----:B------:R-:W-:Y:S01]  /*3b5b0*/  PRMT R82, RZ, 0x7610, R82 ;  /* 0x00007610ff527816 */ /* 0x000fe20000000052 */
[----:B--2---:R-:W-:-:S02]  /*3b5c0*/  @P2 IMAD.MOV.U32 R21, RZ, RZ, R13 ;  /* 0x000000ffff152224 */ /* 0x004fc400078e000d */
[----:B------:R-:W-:-:S05]  /*3b5d0*/  @P2 IMAD.MOV.U32 R20, RZ, RZ, R12 ;  /* 0x000000ffff142224 */ /* 0x000fca00078e000c */
[----:B------:R4:W2:Y:S02]  /*3b5e0*/  @P2 LDG.E.U8 R84, desc[UR14][R20.64] ;  /* 0x0000000e14542981 */ /* 0x0008a4000c1e1100 */
[----:B----4-:R-:W-:Y:S02]  /*3b5f0*/  @P1 IMAD.MOV.U32 R20, RZ, RZ, R2 ;  /* 0x000000ffff141224 */ /* 0x010fe400078e0002 */
[----:B------:R-:W-:Y:S01]  /*3b600*/  @P1 IMAD.MOV.U32 R21, RZ, RZ, R3 ;  /* 0x000000ffff151224 */ /* 0x000fe200078e0003 */
[----:B---3--:R-:W-:Y:S04]  /*3b610*/  STL [R1+0x17e0], R92 ;  /* 0x0017e05c01007387 */ /* 0x008fe80000100800 */
[----:B0-----:R-:W3:Y:S04]  /*3b620*/  LDL R7, [R1+0x1380] ;  /* 0x0013800001077983 */ /* 0x001ee80000100800 */
[----:B------:R-:W4:Y:S04]  /*3b630*/  LDL R6, [R1+0x1384] ;  /* 0x0013840001067983 */ /* 0x000f280000100800 */
[----:B------:R0:W4:Y:S04]  /*3b640*/  @P1 LDG.E.U8 R82, desc[UR14][R20.64] ;  /* 0x0000000e14521981 */ /* 0x000128000c1e1100 */
[----:B------:R-:W-:Y:S04]  /*3b650*/  STL [R1+0x17e4], R90 ;  /* 0x0017e45a01007387 */ /* 0x000fe80000100800 */
[----:B------:R-:W-:Y:S04]  /*3b660*/  STL [R1+0x17ec], R88 ;  /* 0x0017ec5801007387 */ /* 0x000fe80000100800 */
[----:B------:R-:W4:Y:S04]  /*3b670*/  LDL R11, [R1+0x1388] ;  /* 0x00138800010b7983 */ /* 0x000f280000100800 */
[----:B------:R-:W4:Y:S04]  /*3b680*/  LDL R10, [R1+0x138c] ;  /* 0x00138c00010a7983 */ /* 0x000f280000100800 */
[----:B------:R-:W4:Y:S04]  /*3b690*/  LDL R5, [R1+0x1390] ;  /* 0x0013900001057983 */ /* 0x000f280000100800 */
[----:B------:R-:W4:Y:S04]  /*3b6a0*/  LDL R4, [R1+0x1394] ;  /* 0x0013940001047983 */ /* 0x000f280000100800 */
[----:B------:R-:W-:Y:S01]  /*3b6b0*/  STL [R1+0x17f0], R86 ;  /* 0x0017f05601007387 */ /* 0x000fe20000100800 */
[----:B------:R-:W-:Y:S01]  /*3b6c0*/  PRMT R80, RZ, 0x7610, R80 ;  /* 0x00007610ff507816 */ /* 0x000fe20000000050 */
[----:B0-----:R-:W-:-:S02]  /*3b6d0*/  @P1 IMAD.MOV.U32 R21, RZ, RZ, R9 ;  /* 0x000000ffff151224 */ /* 0x001fc400078e0009 */
[----:B------:R-:W-:Y:S01]  /*3b6e0*/  @P1 IMAD.MOV.U32 R20, RZ, RZ, R8 ;  /* 0x000000ffff141224 */ /* 0x000fe200078e0008 */
[----:B------:R-:W-:-:S04]  /*3b6f0*/  PRMT R78, RZ, 0x7610, R78 ;  /* 0x00007610ff4e7816 */ /* 0x000fc8000000004e */
[----:B------:R3:W4:Y:S01]  /*3b700*/  @P1 LDG.E.U8 R80, desc[UR14][R20.64] ;  /* 0x0000000e14501981 */ /* 0x000722000c1e1100 */
[----:B------:R-:W-:Y:S02]  /*3b710*/  PRMT R76, RZ, 0x7610, R76 ;  /* 0x00007610ff4c7816 */ /* 0x000fe4000000004c */
[----:B------:R-:W-:Y:S02]  /*3b720*/  ISETP.GT.AND P2, PT, R18, 0x70, PT ;  /* 0x000000701200780c */ /* 0x000fe40003f44270 */
[----:B------:R-:W-:Y:S01]  /*3b730*/  PRMT R74, RZ, 0x7610, R74 ;  /* 0x00007610ff4a7816 */ /* 0x000fe2000000004a */
[----:B--2---:R-:W-:Y:S04]  /*3b740*/  STL [R1+0x17f4], R84 ;  /* 0x0017f45401007387 */ /* 0x004fe80000100800 */
[----:B------:R-:W2:Y:S04]  /*3b750*/  LDL R3, [R1+0x1398] ;  /* 0x0013980001037983 */ /* 0x000ea80000100800 */
[----:B------:R-:W2:Y:S01]  /*3b760*/  LDL R2, [R1+0x139c] ;  /* 0x00139c0001027983 */ /* 0x000ea20000100800 */
[----:B---3--:R-:W-:-:S02]  /*3b770*/  @P1 IMAD.MOV.U32 R21, RZ, RZ, R7 ;  /* 0x000000ffff151224 */ /* 0x008fc400078e0007 */
[----:B----4-:R-:W-:Y:S01]  /*3b780*/  @P1 IMAD.MOV.U32 R20, RZ, RZ, R6 ;  /* 0x000000ffff141224 */ /* 0x010fe200078e0006 */
[----:B------:R-:W-:Y:S04]  /*3b790*/  STL [R1+0x17f8], R82 ;  /* 0x0017f85201007387 */ /* 0x000fe80000100800 */
[----:B------:R-:W3:Y:S04]  /*3b7a0*/  LDL R9, [R1+0x13a0] ;  /* 0x0013a00001097983 */ /* 0x000ee80000100800 */
[----:B------:R-:W4:Y:S04]  /*3b7b0*/  LDL R8, [R1+0x13a4] ;  /* 0x0013a40001087983 */ /* 0x000f280000100800 */
[----:B------:R0:W4:Y:S02]  /*3b7c0*/  @P1 LDG.E.U8 R78, desc[UR14][R20.64] ;  /* 0x0000000e144e1981 */ /* 0x000124000c1e1100 */
[----:B0-----:R-:W-:-:S02]  /*3b7d0*/  @P1 IMAD.MOV.U32 R21, RZ, RZ, R11 ;  /* 0x000000ffff151224 */ /* 0x001fc400078e000b */
[----:B------:R-:W-:-:S05]  /*3b7e0*/  @P1 IMAD.MOV.U32 R20, RZ, RZ, R10 ;  /* 0x000000ffff141224 */ /* 0x000fca00078e000a */
[----:B------:R0:W4:Y:S02]  /*3b7f0*/  @P1 LDG.E.U8 R76, desc[UR14][R20.64] ;  /* 0x0000000e144c1981 */ /* 0x000124000c1e1100 */
[----:B0-----:R-:W-:Y:S02]  /*3b800*/  @P2 IMAD.MOV.U32 R20, RZ, RZ, R4 ;  /* 0x000000ffff142224 */ /* 0x001fe400078e0004 */
[----:B------:R-:W-:-:S05]  /*3b810*/  @P2 IMAD.MOV.U32 R21, RZ, RZ, R5 ;  /* 0x000000ffff152224 */ /* 0x000fca00078e0005 */
[----:B------:R2:W4:Y:S01]  /*3b820*/  @P2 LDG.E.U8 R74, desc[UR14][R20.64] ;  /* 0x0000000e144a2981 */ /* 0x000522000c1e1100 */
[----:B------:R-:W-:-:S03]  /*3b830*/  PRMT R72, RZ, 0x7610, R72 ;  /* 0x00007610ff487816 */ /* 0x000fc60000000048 */
[----:B------:R-:W-:Y:S04]  /*3b840*/  STL [R1+0x17fc], R80 ;  /* 0x0017fc5001007387 */ /* 0x000fe80000100800 */
[----:B------:R-:W4:Y:S04]  /*3b850*/  LDL R13, [R1+0x13a8] ;  /* 0x0013a800010d7983 */ /* 0x000f280000100800 */
[----:B------:R-:W4:Y:S01]  /*3b860*/  LDL R12, [R1+0x13ac] ;  /* 0x0013ac00010c7983 */ /* 0x000f220000100800 */
[----:B------:R-:W-:-:S03]  /*3b870*/  PRMT R70, RZ, 0x7610, R70 ;  /* 0x00007610ff467816 */ /* 0x000fc60000000046 */
[----:B------:R-:W4:Y:S04]  /*3b880*/  LDL R7, [R1+0x13b0] ;  /* 0x0013b00001077983 */ /* 0x000f280000100800 */
[----:B------:R-:W4:Y:S01]  /*3b890*/  LDL R6, [R1+0x13b4] ;  /* 0x0013b40001067983 */ /* 0x000f220000100800 */
[----:B--2---:R-:W-:Y:S02]  /*3b8a0*/  @P2 IMAD.MOV.U32 R21, RZ, RZ, R3 ;  /* 0x000000ffff152224 */ /* 0x004fe400078e0003 */
[----:B------:R-:W-:-:S05]  /*3b8b0*/  @P2 IMAD.MOV.U32 R20, RZ, RZ, R2 ;  /* 0x000000ffff142224 */ /* 0x000fca00078e0002 */
[----:B------:R3:W2:Y:S02]  /*3b8c0*/  @P2 LDG.E.U8 R72, desc[UR14][R20.64] ;  /* 0x0000000e14482981 */ /* 0x0006a4000c1e1100 */
[----:B---3--:R-:W-:Y:S02]  /*3b8d0*/  @P2 IMAD.MOV.U32 R21, RZ, RZ, R9 ;  /* 0x000000ffff152224 */ /* 0x008fe400078e0009 */
[----:B----4-:R-:W-:Y:S01]  /*3b8e0*/  @P2 IMAD.MOV.U32 R20, RZ, RZ, R8 ;  /* 0x000000ffff142224 */ /* 0x010fe200078e0008 */
[----:B------:R-:W-:Y:S04]  /*3b8f0*/  STL [R1+0x1804], R78 ;  /* 0x0018044e01007387 */ /* 0x000fe80000100800 */
[----:B------:R0:W3:Y:S04]  /*3b900*/  @P2 LDG.E.U8 R70, desc[UR14][R20.64] ;  /* 0x0000000e14462981 */ /* 0x0000e8000c1e1100 */
[----:B------:R4:W-:Y:S04]  /*3b910*/  STL [R1+0x1808], R76 ;  /* 0x0018084c01007387 */ /* 0x0009e80000100800 */
[----:B-1----:R-:W4:Y:S04]  /*3b920*/  LDL R15, [R1+0x13b8] ;  /* 0x0013b800010f7983 */ /* 0x002f280000100800 */
[----:B------:R-:W4:Y:S04]  /*3b930*/  LDL R14, [R1+0x13bc] ;  /* 0x0013bc00010e7983 */ /* 0x000f280000100800 */
[----:B------:R-:W4:Y:S04]  /*3b940*/  LDL R5, [R1+0x13c0] ;  /* 0x0013c00001057983 */ /* 0x000f280000100800 */
[----:B------:R-:W4:Y:S04]  /*3b950*/  LDL R4, [R1+0x13c4] ;  /* 0x0013c40001047983 */ /* 0x000f280000100800 */
[----:B------:R1:W-:Y:S04]  /*3b960*/  STL [R1+0x180c], R74 ;  /* 0x00180c4a01007387 */ /* 0x0003e80000100800 */
[----:B------:R-:W4:Y:S04]  /*3b970*/  LDL R2, [R1+0x13cc] ;  /* 0x0013cc0001027983 */ /* 0x000f280000100800 */
[----:B------:R-:W4:Y:S01]  /*3b980*/  LDL R3, [R1+0x13c8] ;  /* 0x0013c80001037983 */ /* 0x000f220000100800 */
[----:B------:R-:W-:-:S02]  /*3b990*/  ISETP.GT.AND P1, PT, R18, 0x71, PT ;  /* 0x000000711200780c */ /* 0x000fc40003f24270 */
[----:B------:R-:W-:Y:S01]  /*3b9a0*/  PRMT R68, RZ, 0x7610, R68 ;  /* 0x00007610ff447816 */ /* 0x000fe20000000044 */
[----:B0-----:R-:W-:Y:S02]  /*3b9b0*/  @P2 IMAD.MOV.U32 R20, RZ, RZ, R12 ;  /* 0x000000ffff142224 */ /* 0x001fe400078e000c */
[----:B------:R-:W-:Y:S01]  /*3b9c0*/  @P2 IMAD.MOV.U32 R21, RZ, RZ, R13 ;  /* 0x000000ffff152224 */ /* 0x000fe200078e000d */
[----:B------:R-:W-:-:S04]  /*3b9d0*/  PRMT R66, RZ, 0x7610, R66 ;  /* 0x00007610ff427816 */ /* 0x000fc80000000042 */
[----:B------:R0:W4:Y:S01]  /*3b9e0*/  @P2 LDG.E.U8 R68, desc[UR14][R20.64] ;  /* 0x0000000e14442981 */ /* 0x000122000c1e1100 */
[----:B------:R-:W-:Y:S02]  /*3b9f0*/  PRMT R64, RZ, 0x7610, R64 ;  /* 0x00007610ff407816 */ /* 0x000fe40000000040 */
[----:B0-----:R-:W-:Y:S02]  /*3ba00*/  @P1 IMAD.MOV.U32 R20, RZ, RZ, R6 ;  /* 0x000000ffff141224 */ /* 0x001fe400078e0006 */
[----:B------:R-:W-:-:S05]  /*3ba10*/  @P1 IMAD.MOV.U32 R21, RZ, RZ, R7 ;  /* 0x000000ffff151224 */ /* 0x000fca00078e0007 */
[----:B------:R4:W4:Y:S01]  /*3ba20*/  @P1 LDG.E.U8 R66, desc[UR14][R20.64] ;  /* 0x0000000e14421981 */ /* 0x000922000c1e1100 */
[----:B------:R-:W-:-:S03]  /*3ba30*/  PRMT R62, RZ, 0x7610, R62 ;  /* 0x00007610ff3e7816 */ /* 0x000fc6000000003e */
[----:B--2---:R0:W-:Y:S04]  /*3ba40*/  STL [R1+0x1810], R72 ;  /* 0x0018104801007387 */ /* 0x0041e80000100800 */
[----:B------:R-:W2:Y:S04]  /*3ba50*/  LDL R9, [R1+0x13d0] ;  /* 0x0013d00001097983 */ /* 0x000ea80000100800 */
[----:B------:R-:W2:Y:S04]  /*3ba60*/  LDL R8, [R1+0x13d4] ;  /* 0x0013d40001087983 */ /* 0x000ea80000100800 */
[----:B------:R-:W2:Y:S04]  /*3ba70*/  LDL R11, [R1+0x13d8] ;  /* 0x0013d800010b7983 */ /* 0x000ea80000100800 */
[----:B------:R-:W2:Y:S04]  /*3ba80*/  LDL R10, [R1+0x13dc] ;  /* 0x0013dc00010a7983 */ /* 0x000ea80000100800 */
[----:B---3--:R3:W-:Y:S04]  /*3ba90*/  STL [R1+0x1814], R70 ;  /* 0x0018144601007387 */ /* 0x0087e80000100800 */
[----:B------:R-:W2:Y:S04]  /*3baa0*/  LDL R13, [R1+0x13e0] ;  /* 0x0013e000010d7983 */ /* 0x000ea80000100800 */
[----:B------:R-:W2:Y:S04]  /*3bab0*/  LDL R12, [R1+0x13e4] ;  /* 0x0013e400010c7983 */ /* 0x000ea80000100800 */
[----:B------:R-:W2:Y:S04]  /*3bac0*/  LDL R7, [R1+0x13e8] ;  /* 0x0013e80001077983 */ /* 0x000ea80000100800 */
[----:B------:R-:W2:Y:S01]  /*3bad0*/  LDL R6, [R1+0x13ec] ;  /* 0x0013ec0001067983 */ /* 0x000ea20000100800 */
[----:B------:R-:W-:-:S02]  /*3bae0*/  ISETP.GT.AND P2, PT, R18, 0x72, PT ;  /* 0x000000721200780c */ /* 0x000fc40003f44270 */
        /* <DEDUP_REMOVED lines=20> */
[----:B------:R-:W-:Y:S01]  /*3bc30*/  PRMT R73, RZ, 0x7610, R73 ;  /* 0x00007610ff497816 */ /* 0x000fe20000000049 */
[----:B----4-:R-:W-:Y:S02]  /*3bc40*/  @P1 IMAD.MOV.U32 R21, RZ, RZ, R15 ;  /* 0x000000ffff151224 */ /* 0x010fe400078e000f */
[----:B------:R-:W-:Y:S01]  /*3bc50*/  @P1 IMAD.MOV.U32 R20, RZ, RZ, R14 ;  /* 0x000000ffff141224 */ /* 0x000fe200078e000e */
[----:B------:R-:W4:Y:S04]  /*3bc60*/  LDL R15, [R1+0x1408] ;  /* 0x00140800010f7983 */ /* 0x000f280000100800 */
[----:B------:R-:W4:Y:S04]  /*3bc70*/  LDL R14, [R1+0x140c] ;  /* 0x00140c00010e7983 */ /* 0x000f280000100800 */
[----:B------:R0:W4:Y:S01]  /*3bc80*/  @P1 LDG.E.U8 R64, desc[UR14][R20.64] ;  /* 0x0000000e14401981 */ /* 0x000122000c1e1100 */
[----:B------:R-:W-:-:S02]  /*3bc90*/  PRMT R75, RZ, 0x7610, R75 ;  /* 0x00007610ff4b7816 */ /* 0x000fc4000000004b */
[----:B------:R-:W-:Y:S02]  /*3bca0*/  PRMT R77, RZ, 0x7610, R77 ;  /* 0x00007610ff4d7816 */ /* 0x000fe4000000004d */
[----:B------:R-:W-:Y:S01]  /*3bcb0*/  PRMT R79, RZ, 0x7610, R79 ;  /* 0x00007610ff4f7816 */ /* 0x000fe2000000004f */
[----:B------:R-:W4:Y:S04]  /*3bcc0*/  LDL R76, [R1+0x670] ;  /* 0x00067000014c7983 */ /* 0x000f280000100800 */
[----:B-1----:R-:W4:Y:S01]  /*3bcd0*/  LDL R74, [R1+0x674] ;  /* 0x00067400014a7983 */ /* 0x002f220000100800 */
[----:B------:R-:W-:-:S03]  /*3bce0*/  PRMT R81, RZ, 0x7610, R81 ;  /* 0x00007610ff517816 */ /* 0x000fc60000000051 */
[----:B0-----:R-:W4:Y:S04]  /*3bcf0*/  LDL R72, [R1+0x678] ;  /* 0x0006780001487983 */ /* 0x001f280000100800 */
[----:B---3--:R-:W3:Y:S01]  /*3bd00*/  LDL R70, [R1+0x67c] ;  /* 0x00067c0001467983 */ /* 0x008ee20000100800 */
[----:B------:R-:W-:Y:S02]  /*3bd10*/  @P1 IMAD.MOV.U32 R20, RZ, RZ, R4 ;  /* 0x000000ffff141224 */ /* 0x000fe400078e0004 */
[----:B------:R-:W-:Y:S01]  /*3bd20*/  @P1 IMAD.MOV.U32 R21, RZ, RZ, R5 ;  /* 0x000000ffff151224 */ /* 0x000fe200078e0005 */
[----:B------:R-:W3:Y:S04]  /*3bd30*/  LDL R4, [R1+0x13f4] ;  /* 0x0013f40001047983 */ /* 0x000ee80000100800 */
[----:B------:R-:W4:Y:S04]  /*3bd40*/  LDL R5, [R1+0x13f0] ;  /* 0x0013f00001057983 */ /* 0x000f280000100800 */
[----:B------:R0:W4:Y:S02]  /*3bd50*/  @P1 LDG.E.U8 R62, desc[UR14][R20.64] ;  /* 0x0000000e143e1981 */ /* 0x000124000c1e1100 */
[----:B0-----:R-:W-:-:S02]  /*3bd60*/  @P1 IMAD.MOV.U32 R20, RZ, RZ, R2 ;  /* 0x000000ffff141224 */ /* 0x001fc400078e0002 */
[----:B------:R-:W-:Y:S01]  /*3bd70*/  @P1 IMAD.MOV.U32 R21, RZ, RZ, R3 ;  /* 0x000000ffff151224 */ /* 0x000fe200078e0003 */
[----:B------:R-:W4:Y:S04]  /*3bd80*/  LDL R2, [R1+0x13fc] ;  /* 0x0013fc0001027983 */ /* 0x000f280000100800 */
[----:B------:R-:W4:Y:S04]  /*3bd90*/  LDL R3, [R1+0x13f8] ;  /* 0x0013f80001037983 */ /* 0x000f280000100800 */
[----:B------:R2:W4:Y:S01]  /*3bda0*/  @P1 LDG.E.U8 R60, desc[UR14][R20.64] ;  /* 0x0000000e143c1981 */ /* 0x000522000c1e1100 */
[----:B------:R-:W-:Y:S01]  /*3bdb0*/  ISETP.GT.AND P1, PT, R18, 0x73, PT ;  /* 0x000000731200780c */ /* 0x000fe20003f24270 */
[----:B--2---:R-:W-:-:S02]  /*3bdc0*/  @P2 IMAD.MOV.U32 R21, RZ, RZ, R9 ;  /* 0x000000ffff152224 */ /* 0x004fc400078e0009 */
        /* <DEDUP_REMOVED lines=20> */
[----:B----4-:R-:W-:Y:S01]  /*3bf10*/  @P1 IMAD.MOV.U32 R21, RZ, RZ, R5 ;  /* 0x000000ffff151224 */ /* 0x010fe200078e0005 */
        /* <DEDUP_REMOVED lines=9> */
[----:B------:R-:W-:-:S02]  /*3bfb0*/  @P1 IMAD.MOV.U32 R22, RZ, RZ, R14 ;  /* 0x000000ffff161224 */ /* 0x000fc400078e000e */
[----:B------:R-:W-:Y:S01]  /*3bfc0*/  @P1 IMAD.MOV.U32 R23, RZ, RZ, R15 ;  /* 0x000000ffff171224 */ /* 0x000fe200078e000f */
[----:B------:R-:W4:Y:S04]  /*3bfd0*/  LDL R14, [R1+0x1444] ;  /* 0x00144400010e7983 */ /* 0x000f280000100800 */
[----:B------:R-:W4:Y:S01]  /*3bfe0*/  LDL R15, [R1+0x1440] ;  /* 0x00144000010f7983 */ /* 0x000f220000100800 */
[----:B--2---:R-:W-:Y:S02]  /*3bff0*/  @P1 IMAD.MOV.U32 R21, RZ, RZ, R9 ;  /* 0x000000ffff151224 */ /* 0x004fe400078e0009 */
[----:B------:R-:W-:Y:S01]  /*3c000*/  @P1 IMAD.MOV.U32 R20, RZ, RZ, R8 ;  /* 0x000000ffff141224 */ /* 0x000fe200078e0008 */
[----:B------:R-:W2:Y:S04]  /*3c010*/  LDL R9, [R1+0x1438] ;  /* 0x0014380001097983 */ /* 0x000ea80000100800 */
[----:B------:R-:W2:Y:S04]  /*3c020*/  LDL R8, [R1+0x143c] ;  /* 0x00143c0001087983 */ /* 0x000ea80000100800 */
[----:B------:R0:W2:Y:S02]  /*3c030*/  @P1 LDG.E.U8 R19, desc[UR14][R20.64] ;  /* 0x0000000e14131981 */ /* 0x0000a4000c1e1100 */
[----:B0-----:R-:W-:-:S02]  /*3c040*/  PRMT R20, RZ, 0x7610, R20 ;  /* 0x00007610ff147816 */ /* 0x001fc40000000014 */
[----:B------:R-:W-:-:S04]  /*3c050*/  PRMT R21, RZ, 0x7610, R21 ;  /* 0x00007610ff157816 */ /* 0x000fc80000000015 */
[----:B------:R0:W2:Y:S02]  /*3c060*/  @P1 LDG.E.U8 R20, desc[UR14][R22.64] ;  /* 0x0000000e16141981 */ /* 0x0000a4000c1e1100 */
[----:B0-----:R-:W-:Y:S02]  /*3c070*/  @P2 IMAD.MOV.U32 R22, RZ, RZ, R10 ;  /* 0x000000ffff162224 */ /* 0x001fe400078e000a */
[----:B------:R-:W-:Y:S01]  /*3c080*/  @P2 IMAD.MOV.U32 R23, RZ, RZ, R11 ;  /* 0x000000ffff172224 */ /* 0x000fe200078e000b */
[----:B------:R-:W2:Y:S04]  /*3c090*/  LDL R10, [R1+0x144c] ;  /* 0x00144c00010a7983 */ /* 0x000ea80000100800 */
[----:B------:R-:W2:Y:S04]  /*3c0a0*/  LDL R11, [R1+0x1448] ;  /* 0x00144800010b7983 */ /* 0x000ea80000100800 */
[----:B------:R0:W2:Y:S01]  /*3c0b0*/  @P2 LDG.E.U8 R21, desc[UR14][R22.64] ;  /* 0x0000000e16152981 */ /* 0x0000a2000c1e1100 */
[----:B------:R-:W-:-:S02]  /*3c0c0*/  @P2 IMAD.MOV.U32 R24, RZ, RZ, R12 ;  /* 0x000000ffff182224 */ /* 0x000fc400078e000c */
[----:B------:R-:W-:Y:S01]  /*3c0d0*/  @P2 IMAD.MOV.U32 R25, RZ, RZ, R13 ;  /* 0x000000ffff192224 */ /* 0x000fe200078e000d */
[----:B------:R-:W-:Y:S01]  /*3c0e0*/  ISETP.GT.AND P1, PT, R18, 0x75, PT ;  /* 0x000000751200780c */ /* 0x000fe20003f24270 */
[----:B------:R-:W2:Y:S04]  /*3c0f0*/  LDL R13, [R1+0x14a0] ;  /* 0x0014a000010d7983 */ /* 0x000ea80000100800 */
[----:B------:R-:W2:Y:S01]  /*3c100*/  LDL R12, [R1+0x14a4] ;  /* 0x0014a400010c7983 */ /* 0x000ea20000100800 */
[----:B0-----:R-:W-:Y:S02]  /*3c110*/  PRMT R22, RZ, 0x7610, R22 ;  /* 0x00007610ff167816 */ /* 0x001fe40000000016 */
[----:B------:R-:W-:-:S04]  /*3c120*/  PRMT R23, RZ, 0x7610, R23 ;  /* 0x00007610ff177816 */ /* 0x000fc80000000017 */
[----:B------:R0:W2:Y:S02]  /*3c130*/  @P2 LDG.E.U8 R22, desc[UR14][R24.64] ;  /* 0x0000000e18162981 */ /* 0x0000a4000c1e1100 */
[----:B0-----:R-:W-:Y:S02]  /*3c140*/  @P2 IMAD.MOV.U32 R24, RZ, RZ, R6 ;  /* 0x000000ffff182224 */ /* 0x001fe400078e0006 */
[----:B------:R-:W-:Y:S01]  /*3c150*/  @P2 IMAD.MOV.U32 R25, RZ, RZ, R7 ;  /* 0x000000ffff192224 */ /* 0x000fe200078e0007 */
[----:B------:R-:W2:Y:S04]  /*3c160*/  LDL R6, [R1+0x1454] ;  /* 0x0014540001067983 */ /* 0x000ea80000100800 */
[----:B------:R-:W2:Y:S01]  /*3c170*/  LDL R7, [R1+0x1450] ;  /* 0x0014500001077983 */ /* 0x000ea20000100800 */
[----:B---3--:R-:W-:-:S02]  /*3c180*/  @P2 IMAD.MOV.U32 R26, RZ, RZ, R4 ;  /* 0x000000ffff1a2224 */ /* 0x008fc400078e0004 */
[----:B----4-:R-:W-:Y:S01]  /*3c190*/  @P2 IMAD.MOV.U32 R27, RZ, RZ, R5 ;  /* 0x000000ffff1b2224 */ /* 0x010fe200078e0005 */
[----:B------:R-:W3:Y:S04]  /*3c1a0*/  LDL R4, [R1+0x1494] ;  /* 0x0014940001047983 */ /* 0x000ee80000100800 */
[----:B------:R-:W4:Y:S04]  /*3c1b0*/  LDL R5, [R1+0x1490] ;  /* 0x0014900001057983 */ /* 0x000f280000100800 */
[----:B------:R0:W4:Y:S02]  /*3c1c0*/  @P2 LDG.E.U8 R23, desc[UR14][R24.64] ;  /* 0x0000000e18172981 */ /* 0x000124000c1e1100 */
[----:B0-----:R-:W-:-:S06]  /*3c1d0*/  PRMT R24, RZ, 0x7610, R24 ;  /* 0x00007610ff187816 */ /* 0x001fcc0000000018 */
[----:B------:R0:W4:Y:S02]  /*3c1e0*/  @P2 LDG.E.U8 R24, desc[UR14][R26.64] ;  /* 0x0000000e1a182981 */ /* 0x000124000c1e1100 */
[----:B0-----:R-:W-:Y:S02]  /*3c1f0*/  @P1 IMAD.MOV.U32 R26, RZ, RZ, R2 ;  /* 0x000000ffff1a1224 */ /* 0x001fe400078e0002 */
[----:B------:R-:W-:Y:S01]  /*3c200*/  @P1 IMAD.MOV.U32 R27, RZ, RZ, R3 ;  /* 0x000000ffff1b1224 */ /* 0x000fe200078e0003 */
[----:B------:R-:W4:Y:S04]  /*3c210*/  LDL R2, [R1+0x149c] ;  /* 0x00149c0001027983 */ /* 0x000f280000100800 */
[----:B------:R-:W4:Y:S01]  /*3c220*/  LDL R3, [R1+0x1498] ;  /* 0x0014980001037983 */ /* 0x000f220000100800 */
[----:B------:R-:W-:-:S06]  /*3c230*/  PRMT R25, RZ, 0x7610, R25 ;  /* 0x00007610ff197816 */ /* 0x000fcc0000000019 */
[----:B------:R0:W4:Y:S02]  /*3c240*/  @P1 LDG.E.U8 R25, desc[UR14][R26.64] ;  /* 0x0000000e1a191981 */ /* 0x000124000c1e1100 */
[----:B0-----:R-:W-:Y:S02]  /*3c250*/  PRMT R26, RZ, 0x7610, R26 ;  /* 0x00007610ff1a7816 */ /* 0x001fe4000000001a */
[----:B------:R-:W-:Y:S02]  /*3c260*/  PRMT R27, RZ, 0x7610, R27 ;  /* 0x00007610ff1b7816 */ /* 0x000fe4000000001b */
[----:B------:R-:W-:Y:S01]  /*3c270*/  ISETP.GT.AND P2, PT, R18, 0x76, PT ;  /* 0x000000761200780c */ /* 0x000fe20003f44270 */
        /* <DEDUP_REMOVED lines=10> */
[----:B0-----:R-:W-:Y:S01]  /*3c320*/  PRMT R28, RZ, 0x7610, R28 ;  /* 0x00007610ff1c7816 */ /* 0x001fe2000000001c */
[----:B------:R-:W-:-:S02]  /*3c330*/  @P1 IMAD.MOV.U32 R30, RZ, RZ, R10 ;  /* 0x000000ffff1e1224 */ /* 0x000fc400078e000a */
[----:B------:R-:W-:Y:S01]  /*3c340*/  @P1 IMAD.MOV.U32 R31, RZ, RZ, R11 ;  /* 0x000000ffff1f1224 */ /* 0x000fe200078e000b */
[----:B------:R-:W2:Y:S04]  /*3c350*/  LDL R10, [R1+0x1464] ;  /* 0x00146400010a7983 */ /* 0x000ea80000100800 */
[----:B------:R-:W2:Y:S04]  /*3c360*/  LDL R11, [R1+0x1460] ;  /* 0x00146000010b7983 */ /* 0x000ea80000100800 */
[----:B------:R0:W2:Y:S01]  /*3c370*/  @P1 LDG.E.U8 R28, desc[UR14][R30.64] ;  /* 0x0000000e1e1c1981 */ /* 0x0000a2000c1e1100 */
[----:B------:R-:W-:-:S02]  /*3c380*/  ISETP.GT.AND P1, PT, R18, 0x78, PT ;  /* 0x000000781200780c */ /* 0x000fc40003f24270 */
[----:B------:R-:W-:Y:S01]  /*3c390*/  PRMT R29, RZ, 0x7610, R29 ;  /* 0x00007610ff1d7816 */ /* 0x000fe2000000001d */
[----:B0-----:R-:W-:Y:S02]  /*3c3a0*/  @P2 IMAD.MOV.U32 R30, RZ, RZ, R6 ;  /* 0x000000ffff1e2224 */ /* 0x001fe400078e0006 */
[----:B------:R-:W-:Y:S01]  /*3c3b0*/  @P2 IMAD.MOV.U32 R31, RZ, RZ, R7 ;  /* 0x000000ffff1f2224 */ /* 0x000fe200078e0007 */
[----:B------:R-:W2:Y:S04]  /*3c3c0*/  LDL R6, [R1+0x146c] ;  /* 0x00146c0001067983 */ /* 0x000ea80000100800 */
[----:B------:R-:W2:Y:S03]  /*3c3d0*/  LDL R7, [R1+0x1468] ;  /* 0x0014680001077983 */ /* 0x000ea60000100800 */
        /* <DEDUP_REMOVED lines=11> */
[----:B------:R-:W-:Y:S01]  /*3c490*/  PRMT R31, RZ, 0x7610, R31 ;  /* 0x00007610ff1f7816 */ /* 0x000fe2000000001f */
[----:B------:R-:W-:-:S02]  /*3c4a0*/  @P1 IMAD.MOV.U32 R34, RZ, RZ, R12 ;  /* 0x000000ffff221224 */ /* 0x000fc400078e000c */
[----:B------:R-:W-:Y:S01]  /*3c4b0*/  @P1 IMAD.MOV.U32 R35, RZ, RZ, R13 ;  /* 0x000000ffff231224 */ /* 0x000fe200078e000d */
[----:B------:R-:W4:Y:S04]  /*3c4c0*/  LDL R12, [R1+0x14b4] ;  /* 0x0014b400010c7983 */ /* 0x000f280000100800 */
[----:B------:R0:W4:Y:S04]  /*3c4d0*/  @P1 LDG.E.U8 R31, desc[UR14][R32.64] ;  /* 0x0000000e201f1981 */ /* 0x000128000c1e1100 */
[----:B------:R-:W4:Y:S01]  /*3c4e0*/  LDL R13, [R1+0x14b0] ;  /* 0x0014b000010d7983 */ /* 0x000f220000100800 */
[----:B0-----:R-:W-:-:S02]  /*3c4f0*/  PRMT R32, RZ, 0x7610, R32 ;  /* 0x00007610ff207816 */ /* 0x001fc40000000020 */
[----:B------:R-:W-:-:S04]  /*3c500*/  PRMT R33, RZ, 0x7610, R33 ;  /* 0x00007610ff217816 */ /* 0x000fc80000000021 */
[----:B------:R2:W4:Y:S02]  /*3c510*/  @P1 LDG.E.U8 R32, desc[UR14][R34.64] ;  /* 0x0000000e22201981 */ /* 0x000524000c1e1100 */
[----:B--2---:R-:W-:Y:S02]  /*3c520*/  @P1 IMAD.MOV.U32 R35, RZ, RZ, R9 ;  /* 0x000000ffff231224 */ /* 0x004fe400078e0009 */
[----:B------:R-:W-:Y:S01]  /*3c530*/  @P1 IMAD.MOV.U32 R34, RZ, RZ, R8 ;  /* 0x000000ffff221224 */ /* 0x000fe200078e0008 */
[----:B------:R-:W2:Y:S04]  /*3c540*/  LDL R9, [R1+0x14b8] ;  /* 0x0014b80001097983 */ /* 0x000ea80000100800 */
[----:B------:R-:W2:Y:S04]  /*3c550*/  LDL R8, [R1+0x14bc] ;  /* 0x0014bc0001087983 */ /* 0x000ea80000100800 */
[----:B------:R0:W2:Y:S01]  /*3c560*/  @P1 LDG.E.U8 R33, desc[UR14][R34.64] ;  /* 0x0000000e22211981 */ /* 0x0000a2000c1e1100 */
[----:B------:R-:W-:-:S02]  /*3c570*/  ISETP.GT.AND P1, PT, R18, 0x77, PT ;  /* 0x000000771200780c */ /* 0x000fc40003f24270 */
[----:B0-----:R-:W-:Y:S01]  /*3c580*/  PRMT R34, RZ, 0x7610, R34 ;  /* 0x00007610ff227816 */ /* 0x001fe20000000022 */
[----:B------:R-:W-:Y:S02]  /*3c590*/  @P2 IMAD.MOV.U32 R36, RZ, RZ, R14 ;  /* 0x000000ffff242224 */ /* 0x000fe400078e000e */
[----:B------:R-:W-:Y:S01]  /*3c5a0*/  @P2 IMAD.MOV.U32 R37, RZ, RZ, R15 ;  /* 0x000000ffff252224 */ /* 0x000fe200078e000f */
[----:B------:R-:W-:Y:S01]  /*3c5b0*/  PRMT R35, RZ, 0x7610, R35 ;  /* 0x00007610ff237816 */ /* 0x000fe20000000023 */
[----:B------:R-:W2:Y:S04]  /*3c5c0*/  LDL R15, [R1+0x1548] ;  /* 0x00154800010f7983 */ /* 0x000ea80000100800 */
[----:B------:R0:W2:Y:S04]  /*3c5d0*/  @P2 LDG.E.U8 R34, desc[UR14][R36.64] ;  /* 0x0000000e24222981 */ /* 0x0000a8000c1e1100 */
[----:B------:R-:W2:Y:S01]  /*3c5e0*/  LDL R14, [R1+0x154c] ;  /* 0x00154c00010e7983 */ /* 0x000ea20000100800 */
        /* <DEDUP_REMOVED lines=10> */
[----:B------:R3:W2:Y:S02]  /*3c690*/  @P2 LDG.E.U8 R36, desc[UR14][R38.64] ;  /* 0x0000000e26242981 */ /* 0x0006a4000c1e1100 */
[----:B---3--:R-:W-:-:S02]  /*3c6a0*/  @P1 IMAD.MOV.U32 R38, RZ, RZ, R4 ;  /* 0x000000ffff261224 */ /* 0x008fc400078e0004 */
[----:B----4-:R-:W-:Y:S01]  /*3c6b0*/  @P1 IMAD.MOV.U32 R39, RZ, RZ, R5 ;  /* 0x000000ffff271224 */ /* 0x010fe200078e0005 */
[----:B------:R-:W3:Y:S04]  /*3c6c0*/  LDL R4, [R1+0x1484] ;  /* 0x0014840001047983 */ /* 0x000ee80000100800 */
[----:B------:R-:W4:Y:S01]  /*3c6d0*/  LDL R5, [R1+0x1480] ;  /* 0x0014800001057983 */ /* 0x000f220000100800 */
[----:B------:R-:W-:Y:S02]  /*3c6e0*/  @P1 IMAD.MOV.U32 R40, RZ, RZ, R2 ;  /* 0x000000ffff281224 */ /* 0x000fe400078e0002 */
[----:B------:R-:W-:Y:S01]  /*3c6f0*/  @P1 IMAD.MOV.U32 R41, RZ, RZ, R3 ;  /* 0x000000ffff291224 */ /* 0x000fe200078e0003 */
[----:B------:R-:W4:Y:S04]  /*3c700*/  LDL R2, [R1+0x148c] ;  /* 0x00148c0001027983 */ /* 0x000f280000100800 */
[----:B------:R-:W4:Y:S01]  /*3c710*/  LDL R3, [R1+0x1488] ;  /* 0x0014880001037983 */ /* 0x000f220000100800 */
[----:B------:R-:W-:-:S02]  /*3c720*/  PRMT R37, RZ, 0x7610, R37 ;  /* 0x00007610ff257816 */ /* 0x000fc40000000025 */
[----:B------:R-:W-:-:S04]  /*3c730*/  ISETP.GT.AND P2, PT, R18, 0x79, PT ;  /* 0x000000791200780c */ /* 0x000fc80003f44270 */
[----:B------:R0:W4:Y:S02]  /*3c740*/  @P1 LDG.E.U8 R37, desc[UR14][R38.64] ;  /* 0x0000000e26251981 */ /* 0x000124000c1e1100 */
[----:B0-----:R-:W-:Y:S02]  /*3c750*/  PRMT R38, RZ, 0x7610, R38 ;  /* 0x00007610ff267816 */ /* 0x001fe40000000026 */
[----:B------:R-:W-:-:S04]  /*3c760*/  PRMT R39, RZ, 0x7610, R39 ;  /* 0x00007610ff277816 */ /* 0x000fc80000000027 */
[----:B------:R0:W4:Y:S02]  /*3c770*/  @P1 LDG.E.U8 R38, desc[UR14][R40.64] ;  /* 0x0000000e28261981 */ /* 0x000124000c1e1100 */
[----:B0-----:R-:W-:Y:S02]  /*3c780*/  @P2 IMAD.MOV.U32 R40, RZ, RZ, R12 ;  /* 0x000000ffff282224 */ /* 0x001fe400078e000c */
[----:B------:R-:W-:Y:S01]  /*3c790*/  @P2 IMAD.MOV.U32 R41, RZ, RZ, R13 ;  /* 0x000000ffff292224 */ /* 0x000fe200078e000d */
[----:B------:R-:W4:Y:S04]  /*3c7a0*/  LDL R12, [R1+0x1504] ;  /* 0x00150400010c7983 */ /* 0x000f280000100800 */
[----:B------:R-:W4:Y:S04]  /*3c7b0*/  LDL R13, [R1+0x1500] ;  /* 0x00150000010d7983 */ /* 0x000f280000100800 */
[----:B------:R0:W4:Y:S02]  /*3c7c0*/  @P2 LDG.E.U8 R39, desc[UR14][R40.64] ;  /* 0x0000000e28272981 */ /* 0x000124000c1e1100 */
[----:B0-----:R-:W-:-:S02]  /*3c7d0*/  PRMT R40, RZ, 0x7610, R40 ;  /* 0x00007610ff287816 */ /* 0x001fc40000000028 */
[----:B------:R-:W-:Y:S01]  /*3c7e0*/  PRMT R41, RZ, 0x7610, R41 ;  /* 0x00007610ff297816 */ /* 0x000fe20000000029 */
        /* <DEDUP_REMOVED lines=29> */
[----:B------:R2:W4:Y:S01]  /*3c9c0*/  @P1 LDG.E.U8 R44, desc[UR14][R46.64] ;  /* 0x0000000e2e2c1981 */ /* 0x000522000c1e1100 */
        /* <DEDUP_REMOVED lines=49> */
[----:B------:R-:W-:Y:S01]  /*3cce0*/  ISETP.GT.AND P1, PT, R18, 0x7d, PT ;  /* 0x0000007d1200780c */ /* 0x000fe20003f24270 */
[----:B------:R-:W4:Y:S04]  /*3ccf0*/  LDL R11, [R1+0x1558] ;  /* 0x00155800010b7983 */ /* 0x000f280000100800 */
[----:B------:R0:W4:Y:S04]  /*3cd00*/  @P2 LDG.E.U8 R65, desc[UR14][R46.64] ;  /* 0x0000000e2e412981 */ /* 0x000128000c1e1100 */
[----:B------:R-:W4:Y:S01]  /*3cd10*/  LDL R10, [R1+0x155c] ;  /* 0x00155c00010a7983 */ /* 0x000f220000100800 */
[----:B0-----:R-:W-:-:S02]  /*3cd20*/  @P2 IMAD.MOV.U32 R46, RZ, RZ, R2 ;  /* 0x000000ffff2e2224 */ /* 0x001fc400078e0002 */
[----:B------:R-:W-:Y:S01]  /*3cd30*/  @P2 IMAD.MOV.U32 R47, RZ, RZ, R3 ;  /* 0x000000ffff2f2224 */ /* 0x000fe200078e0003 */
[----:B------:R-:W4:Y:S04]  /*3cd40*/  LDL R2, [R1+0x1544] ;  /* 0x0015440001027983 */ /* 0x000f280000100800 */
[----:B------:R-:W4:Y:S04]  /*3cd50*/  LDL R3, [R1+0x1540] ;  /* 0x0015400001037983 */ /* 0x000f280000100800 */
[----:B------:R2:W4:Y:S02]  /*3cd60*/  @P2 LDG.E.U8 R67, desc[UR14][R46.64] ;  /* 0x0000000e2e432981 */ /* 0x000524000c1e1100 */
        /* <DEDUP_REMOVED lines=18> */
[----:B------:R-:W4:Y:S01]  /*3ce90*/  LDL R3, [R1+0x668] ;  /* 0x0006680001037983 */ /* 0x000f220000100800 */
[----:B------:R-:W-:-:S03]  /*3cea0*/  ISETP.GT.AND P2, PT, R18, 0x7e, PT ;  /* 0x0000007e1200780c */ /* 0x000fc60003f44270 */
[----:B------:R0:W4:Y:S01]  /*3ceb0*/  @P1 LDG.E.U8 R75, desc[UR14][R46.64] ;  /* 0x0000000e2e4b1981 */ /* 0x000122000c1e1100 */
[----:B------:R-:W-:-:S03]  /*3cec0*/  PRMT R83, RZ, 0x7610, R83 ;  /* 0x00007610ff537816 */ /* 0x000fc60000000053 */
[----:B------:R-:W4:Y:S04]  /*3ced0*/  LDL.LU R78, [R1+0x1738] ;  /* 0x00173800014e7983 */ /* 0x000f280000300800 */
[----:B------:R-:W4:Y:S01]  /*3cee0*/  LDL.LU R80, [R1+0x1734] ;  /* 0x0017340001507983 */ /* 0x000f220000300800 */
[----:B------:R-:W-:-:S03]  /*3cef0*/  PRMT R85, RZ, 0x7610, R85 ;  /* 0x00007610ff557816 */ /* 0x000fc60000000055 */
[----:B------:R-:W4:Y:S04]  /*3cf00*/  LDL.LU R82, [R1+0x1730] ;  /* 0x0017300001527983 */ /* 0x000f280000300800 */
[----:B------:R-:W4:Y:S04]  /*3cf10*/  LDL.LU R84, [R1+0x172c] ;  /* 0x00172c0001547983 */ /* 0x000f280000300800 */
[----:B------:R-:W4:Y:S01]  /*3cf20*/  LDL.LU R86, [R1+0x1680] ;  /* 0x0016800001567983 */ /* 0x000f220000300800 */
[----:B0-----:R-:W-:-:S03]  /*3cf30*/  @P1 IMAD.MOV.U32 R46, RZ, RZ, R14 ;  /* 0x000000ffff2e1224 */ /* 0x001fc600078e000e */
[----:B------:R-:W4:Y:S01]  /*3cf40*/  LDL.LU R88, [R1+0x166c] ;  /* 0x00166c0001587983 */ /* 0x000f220000300800 */
[----:B------:R-:W-:-:S03]  /*3cf50*/  @P1 IMAD.MOV.U32 R47, RZ, RZ, R15 ;  /* 0x000000ffff2f1224 */ /* 0x000fc600078e000f */
[----:B------:R-:W4:Y:S04]  /*3cf60*/  LDL.LU R90, [R1+0x1664] ;  /* 0x00166400015a7983 */ /* 0x000f280000300800 */
[----:B------:R-:W4:Y:S04]  /*3cf70*/  LDL.LU R92, [R1+0x165c] ;  /* 0x00165c00015c7983 */ /* 0x000f280000300800 */
[----:B------:R-:W4:Y:S04]  /*3cf80*/  LDL.LU R15, [R1+0x644] ;  /* 0x00064400010f7983 */ /* 0x000f280000300800 */
[----:B------:R0:W4:Y:S02]  /*3cf90*/  @P1 LDG.E.U8 R77, desc[UR14][R46.64] ;  /* 0x0000000e2e4d1981 */ /* 0x000124000c1e1100 */
[----:B0-----:R-:W-:-:S02]  /*3cfa0*/  @P2 IMAD.MOV.U32 R46, RZ, RZ, R12 ;  /* 0x000000ffff2e2224 */ /* 0x001fc400078e000c */
[----:B------:R-:W-:-:S05]  /*3cfb0*/  @P2 IMAD.MOV.U32 R47, RZ, RZ, R13 ;  /* 0x000000ffff2f2224 */ /* 0x000fca00078e000d */
[----:B------:R0:W4:Y:S01]  /*3cfc0*/  @P2 LDG.E.U8 R79, desc[UR14][R46.64] ;  /* 0x0000000e2e4f2981 */ /* 0x000122000c1e1100 */
[----:B------:R-:W-:Y:S01]  /*3cfd0*/  ISETP.GT.AND P1, PT, R18, 0x7f, PT ;  /* 0x0000007f1200780c */ /* 0x000fe20003f24270 */
[----:B0-----:R-:W-:Y:S02]  /*3cfe0*/  @P2 IMAD.MOV.U32 R46, RZ, RZ, R10 ;  /* 0x000000ffff2e2224 */ /* 0x001fe400078e000a */
[----:B------:R-:W-:-:S05]  /*3cff0*/  @P2 IMAD.MOV.U32 R47, RZ, RZ, R11 ;  /* 0x000000ffff2f2224 */ /* 0x000fca00078e000b */
[----:B------:R2:W4:Y:S01]  /*3d000*/  @P2 LDG.E.U8 R81, desc[UR14][R46.64] ;  /* 0x0000000e2e512981 */ /* 0x000522000c1e1100 */
[----:B------:R-:W-:Y:S01]  /*3d010*/  PRMT R87, RZ, 0x7610, R87 ;  /* 0x00007610ff577816 */ /* 0x000fe20000000057 */
[----:B--2---:R-:W-:Y:S02]  /*3d020*/  @P2 IMAD.MOV.U32 R47, RZ, RZ, R9 ;  /* 0x000000ffff2f2224 */ /* 0x004fe400078e0009 */
[----:B------:R-:W-:-:S05]  /*3d030*/  @P2 IMAD.MOV.U32 R46, RZ, RZ, R8 ;  /* 0x000000ffff2e2224 */ /* 0x000fca00078e0008 */
[----:B------:R0:W2:Y:S02]  /*3d040*/  @P2 LDG.E.U8 R83, desc[UR14][R46.64] ;  /* 0x0000000e2e532981 */ /* 0x0000a4000c1e1100 */
[----:B0-----:R-:W-:Y:S02]  /*3d050*/  @P2 IMAD.MOV.U32 R46, RZ, RZ, R6 ;  /* 0x000000ffff2e2224 */ /* 0x001fe400078e0006 */
[----:B------:R-:W-:Y:S02]  /*3d060*/  @P2 IMAD.MOV.U32 R47, RZ, RZ, R7 ;  /* 0x000000ffff2f2224 */ /* 0x000fe400078e0007 */
[----:B------:R-:W2:Y:S04]  /*3d070*/  LDL.LU R7, [R1+0x640] ;  /* 0x0006400001077983 */ /* 0x000ea80000300800 */
[----:B------:R3:W2:Y:S02]  /*3d080*/  @P2 LDG.E.U8 R85, desc[UR14][R46.64] ;  /* 0x0000000e2e552981 */ /* 0x0006a4000c1e1100 */
[----:B---3--:R-:W-:-:S02]  /*3d090*/  @P1 IMAD.MOV.U32 R46, RZ, RZ, R4 ;  /* 0x000000ffff2e1224 */ /* 0x008fc400078e0004 */
[----:B----4-:R-:W-:Y:S01]  /*3d0a0*/  @P1 IMAD.MOV.U32 R47, RZ, RZ, R5 ;  /* 0x000000ffff2f1224 */ /* 0x010fe200078e0005 */
[----:B------:R-:W3:Y:S04]  /*3d0b0*/  LDL.LU R4, [R1+0x63c] ;  /* 0x00063c0001047983 */ /* 0x000ee80000300800 */
[----:B------:R-:W4:Y:S04]  /*3d0c0*/  LDL.LU R14, [R1+0x638] ;  /* 0x00063800010e7983 */ /* 0x000f280000300800 */
[----:B------:R-:W4:Y:S04]  /*3d0d0*/  LDL.LU R6, [R1+0x5c4] ;  /* 0x0005c40001067983 */ /* 0x000f280000300800 */
[----:B------:R-:W4:Y:S04]  /*3d0e0*/  LDL.LU R9, [R1+0x5c0] ;  /* 0x0005c00001097983 */ /* 0x000f280000300800 */
[----:B------:R-:W4:Y:S04]  /*3d0f0*/  LDL.LU R8, [R1+0x5bc] ;  /* 0x0005bc0001087983 */ /* 0x000f280000300800 */
[----:B------:R-:W4:Y:S04]  /*3d100*/  LDL.LU R13, [R1+0x5b8] ;  /* 0x0005b800010d7983 */ /* 0x000f280000300800 */
[----:B------:R0:W4:Y:S04]  /*3d110*/  @P1 LDG.E.U8 R87, desc[UR14][R46.64] ;  /* 0x0000000e2e571981 */ /* 0x000128000c1e1100 */
[----:B------:R-:W4:Y:S04]  /*3d120*/  LDL.LU R16, [R1+0x544] ;  /* 0x0005440001107983 */ /* 0x000f280000300800 */
[----:B------:R-:W4:Y:S01]  /*3d130*/  LDL.LU R5, [R1+0x540] ;  /* 0x0005400001057983 */ /* 0x000f220000300800 */
[----:B0-----:R-:W-:-:S02]  /*3d140*/  @P1 IMAD.MOV.U32 R46, RZ, RZ, R2 ;  /* 0x000000ffff2e1224 */ /* 0x001fc400078e0002 */
[----:B------:R-:W-:Y:S01]  /*3d150*/  @P1 IMAD.MOV.U32 R47, RZ, RZ, R3 ;  /* 0x000000ffff2f1224 */ /* 0x000fe200078e0003 */
[----:B------:R-:W4:Y:S04]  /*3d160*/  LDL.LU R2, [R1+0x538] ;  /* 0x0005380001027983 */ /* 0x000f280000300800 */
[----:B------:R-:W4:Y:S04]  /*3d170*/  LDL.LU R12, [R1+0x530] ;  /* 0x00053000010c7983 */ /* 0x000f280000300800 */
[----:B------:R-:W4:Y:S04]  /*3d180*/  LDL.LU R3, [R1+0x4c4] ;  /* 0x0004c40001037983 */ /* 0x000f280000300800 */
[----:B------:R-:W4:Y:S04]  /*3d190*/  LDL.LU R17, [R1+0x4bc] ;  /* 0x0004bc0001117983 */ /* 0x000f280000300800 */
[----:B------:R-:W4:Y:S04]  /*3d1a0*/  LDL.LU R11, [R1+0x4b4] ;  /* 0x0004b400010b7983 */ /* 0x000f280000300800 */
[----:B------:R-:W4:Y:S01]  /*3d1b0*/  LDL.LU R10, [R1+0x4ac] ;  /* 0x0004ac00010a7983 */ /* 0x000f220000300800 */
[----:B------:R-:W-:Y:S01]  /*3d1c0*/  PRMT R89, RZ, 0x7610, R89 ;  /* 0x00007610ff597816 */ /* 0x000fe20000000059 */
[----:B------:R-:W0:Y:S01]  /*3d1d0*/  S2R R0, SR_TID.X ;  /* 0x0000000000007919 */ /* 0x000e220000002100 */
[----:B------:R-:W-:-:S04]  /*3d1e0*/  PRMT R91, RZ, 0x7610, R91 ;  /* 0x00007610ff5b7816 */ /* 0x000fc8000000005b */
[----:B------:R1:W4:Y:S01]  /*3d1f0*/  @P1 LDG.E.U8 R89, desc[UR14][R46.64] ;  /* 0x0000000e2e591981 */ /* 0x000322000c1e1100 */
[----:B------:R-:W-:Y:S01]  /*3d200*/  PRMT R93, RZ, 0x7610, R93 ;  /* 0x00007610ff5d7816 */ /* 0x000fe2000000005d */
[----:B-1----:R-:W-:Y:S02]  /*3d210*/  @P1 IMAD.MOV.U32 R46, RZ, RZ, R74 ;  /* 0x000000ffff2e1224 */ /* 0x002fe400078e004a */
[----:B------:R-:W-:-:S05]  /*3d220*/  @P1 IMAD.MOV.U32 R47, RZ, RZ, R76 ;  /* 0x000000ffff2f1224 */ /* 0x000fca00078e004c */
[----:B------:R1:W4:Y:S02]  /*3d230*/  @P1 LDG.E.U8 R91, desc[UR14][R46.64] ;  /* 0x0000000e2e5b1981 */ /* 0x000324000c1e1100 */
[----:B-1----:R-:W-:Y:S02]  /*3d240*/  @P1 IMAD.MOV.U32 R46, RZ, RZ, R70 ;  /* 0x000000ffff2e1224 */ /* 0x002fe400078e0046 */
[----:B------:R-:W-:Y:S01]  /*3d250*/  @P1 IMAD.MOV.U32 R47, RZ, RZ, R72 ;  /* 0x000000ffff2f1224 */ /* 0x000fe200078e0048 */
[----:B0-----:R-:W-:Y:S01]  /*3d260*/  LOP3.LUT R0, R0, 0x7f, RZ, 0xc0, !PT ;  /* 0x0000007f00007812 */ /* 0x001fe200078ec0ff */
[----:B------:R-:W4:Y:S04]  /*3d270*/  LDL.LU R70, [R1+0x444] ;  /* 0x0004440001467983 */ /* 0x000f280000300800 */
[----:B------:R-:W4:Y:S01]  /*3d280*/  @P1 LDG.E.U8 R93, desc[UR14][R46.64] ;  /* 0x0000000e2e5d1981 */ /* 0x000f22000c1e1100 */
[----:B------:R-:W-:Y:S06]  /*3d290*/  BAR.SYNC.DEFER_BLOCKING 0x0 ;  /* 0x0000000000007b1d */ /* 0x000fec0000010000 */
[----:B------:R-:W4:Y:S04]  /*3d2a0*/  LDL.LU R72, [R1+0x43c] ;  /* 0x00043c0001487983 */ /* 0x000f280000300800 */
[----:B------:R-:W4:Y:S04]  /*3d2b0*/  LDL.LU R74, [R1+0x434] ;  /* 0x00043400014a7983 */ /* 0x000f280000300800 */
[----:B------:R-:W4:Y:S01]  /*3d2c0*/  LDL.LU R76, [R1+0x42c] ;  /* 0x00042c00014c7983 */ /* 0x000f220000300800 */
[----:B------:R-:W-:-:S03]  /*3d2d0*/  ISETP.GE.AND P1, PT, R0, R18, PT ;  /* 0x000000120000720c */ /* 0x000fc60003f26270 */
[----:B------:R0:W-:Y:S04]  /*3d2e0*/  STS.U8 [R0+UR4+0x10000], R78 ;  /* 0x0100004e00007988 */ /* 0x0001e80008000004 */
[----:B------:R-:W-:Y:S04]  /*3d2f0*/  STS.U8 [R0+UR4+0x14000], R80 ;  /* 0x0140005000007988 */ /* 0x000fe80008000004 */
[----:B------:R-:W-:Y:S04]  /*3d300*/  STS.U8 [R0+UR4+0x18000], R82 ;  /* 0x0180005200007988 */ /* 0x000fe80008000004 */
[----:B------:R-:W-:Y:S04]  /*3d310*/  STS.U8 [R0+UR4+0x1c000], R84 ;  /* 0x01c0005400007988 */ /* 0x000fe80008000004 */
[----:B0-----:R-:W4:Y:S04]  /*3d320*/  LDL.LU R78, [R1+0x3c4] ;  /* 0x0003c400014e7983 */ /* 0x001f280000300800 */
[----:B------:R-:W-:Y:S04]  /*3d330*/  STS.U8 [R0+UR4+0x10400], R86 ;  /* 0x0104005600007988 */ /* 0x000fe80008000004 */
[----:B------:R-:W-:Y:S04]  /*3d340*/  STS.U8 [R0+UR4+0x14400], R88 ;  /* 0x0144005800007988 */ /* 0x000fe80008000004 */
        /* <DEDUP_REMOVED lines=36> */
[----:B------:R1:W-:Y:S04]  /*3d590*/  STS.U8 [R0+UR4+0x11400], R3 ;  /* 0x0114000300007988 */ /* 0x0003e80008000004 */
[----:B0-----:R-:W4:Y:S04]  /*3d5a0*/  LDL.LU R2, [R1+0xc0] ;  /* 0x0000c00001027983 */ /* 0x001f280000300800 */
[----:B-1----:R-:W4:Y:S04]  /*3d5b0*/  LDL.LU R12, [R1+0xbc] ;  /* 0x0000bc00010c7983 */ /* 0x002f280000300800 */
[----:B------:R-:W4:Y:S04]  /*3d5c0*/  LDL.LU R3, [R1+0x58] ;  /* 0x0000580001037983 */ /* 0x000f280000300800 */
[----:B------:R0:W-:Y:S04]  /*3d5d0*/  STS.U8 [R0+UR4+0x15400], R17 ;  /* 0x0154001100007988 */ /* 0x0001e80008000004 */
[----:B------:R1:W-:Y:S04]  /*3d5e0*/  STS.U8 [R0+UR4+0x19400], R11 ;  /* 0x0194000b00007988 */ /* 0x0003e80008000004 */
[----:B0-----:R-:W4:Y:S04]  /*3d5f0*/  LDL.LU R17, [R1+0x54] ;  /* 0x0000540001117983 */ /* 0x001f280000300800 */
[----:B-1----:R-:W4:Y:S04]  /*3d600*/  LDL.LU R11, [R1+0x50] ;  /* 0x00005000010b7983 */ /* 0x002f280000300800 */
[----:B------:R0:W-:Y:S04]  /*3d610*/  STS.U8 [R0+UR4+0x11800], R70 ;  /* 0x0118004600007988 */ /* 0x0001e80008000004 */
[----:B------:R1:W-:Y:S04]  /*3d620*/  STS.U8 [R0+UR4+0x15800], R72 ;  /* 0x0158004800007988 */ /* 0x0003e80008000004 */
[----:B------:R1:W-:Y:S04]  /*3d630*/  STS.U8 [R0+UR4+0x19800], R74 ;  /* 0x0198004a00007988 */ /* 0x0003e80008000004 */
[----:B------:R1:W-:Y:S04]  /*3d640*/  STS.U8 [R0+UR4+0x1d800], R76 ;  /* 0x01d8004c00007988 */ /* 0x0003e80008000004 */
[----:B0-----:R-:W4:Y:S04]  /*3d650*/  LDL.LU R70, [R1+0x1814] ;  /* 0x0018140001467983 */ /* 0x001f280000300800 */
[----:B-1----:R-:W4:Y:S04]  /*3d660*/  LDL.LU R72, [R1+0x1810] ;  /* 0x0018100001487983 */ /* 0x002f280000300800 */
[----:B------:R-:W4:Y:S04]  /*3d670*/  LDL.LU R74, [R1+0x180c] ;  /* 0x00180c00014a7983 */ /* 0x000f280000300800 */
[----:B------:R-:W4:Y:S04]  /*3d680*/  LDL.LU R76, [R1+0x1808] ;  /* 0x00180800014c7983 */ /* 0x000f280000300800 */
[----:B------:R0:W-:Y:S04]  /*3d690*/  STS.U8 [R0+UR4+0x11c00], R78 ;  /* 0x011c004e00007988 */ /* 0x0001e80008000004 */
[----:B0-----:R-:W4:Y:S04]  /*3d6a0*/  LDL.LU R78, [R1+0x1804] ;  /* 0x00180400014e7983 */ /* 0x001f280000300800 */
[----:B--2---:R0:W-:Y:S04]  /*3d6b0*/  STS.U8 [R0+UR4+0x15c00], R10 ;  /* 0x015c000a00007988 */ /* 0x0041e80008000004 */
[----:B---3--:R1:W-:Y:S04]  /*3d6c0*/  STS.U8 [R0+UR4+0x12000], R47 ;  /* 0x0120002f00007988 */ /* 0x0083e80008000004 */
[----:B----4-:R2:W-:Y:S04]  /*3d6d0*/  STS.U8 [R0+UR4+0x16000], R80 ;  /* 0x0160005000007988 */ /* 0x0105e80008000004 */
[----:B------:R3:W-:Y:S04]  /*3d6e0*/  STS.U8 [R0+UR4+0x1a000], R82 ;  /* 0x01a0005200007988 */ /* 0x0007e80008000004 */
[----:B------:R4:W-:Y:S04]  /*3d6f0*/  STS.U8 [R0+UR4+0x1e000], R84 ;  /* 0x01e0005400007988 */ /* 0x0009e80008000004 */
[----:B------:R2:W-:Y:S04]  /*3d700*/  STS.U8 [R0+UR4+0x12400], R86 ;  /* 0x0124005600007988 */ /* 0x0005e80008000004 */
[----:B0-----:R-:W4:Y:S04]  /*3d710*/  LDL.LU R10, [R1+0x1800] ;  /* 0x00180000010a7983 */ /* 0x001f280000300800 */
[----:B-1----:R-:W4:Y:S04]  /*3d720*/  LDL.LU R47, [R1+0x1728] ;  /* 0x00172800012f7983 */ /* 0x002f280000300800 */
[----:B--2---:R-:W2:Y:S04]  /*3d730*/  LDL.LU R80, [R1+0x1720] ;  /* 0x0017200001507983 */ /* 0x004ea80000300800 */
[----:B---3--:R-:W3:Y:S04]  /*3d740*/  LDL.LU R82, [R1+0x1718] ;  /* 0x0017180001527983 */ /* 0x008ee80000300800 */
[----:B----4-:R-:W4:Y:S04]  /*3d750*/  LDL.LU R84, [R1+0x1710] ;  /* 0x0017100001547983 */ /* 0x010f280000300800 */
[----:B------:R0:W-:Y:S04]  /*3d760*/  STS.U8 [R0+UR4+0x16400], R88 ;  /* 0x0164005800007988 */ /* 0x0001e80008000004 */
[----:B------:R-:W4:Y:S04]  /*3d770*/  LDL.LU R86, [R1+0x1650] ;  /* 0x0016500001567983 */ /* 0x000f280000300800 */
[----:B------:R-:W-:Y:S04]  /*3d780*/  STS.U8 [R0+UR4+0x1a400], R90 ;  /* 0x01a4005a00007988 */ /* 0x000fe80008000004 */
[----:B------:R-:W-:Y:S04]  /*3d790*/  STS.U8 [R0+UR4+0x1e400], R92 ;  /* 0x01e4005c00007988 */ /* 0x000fe80008000004 */
[----:B------:R-:W-:Y:S04]  /*3d7a0*/  STS.U8 [R0+UR4+0x12800], R15 ;  /* 0x0128000f00007988 */ /* 0x000fe80008000004 */
[----:B------:R-:W-:Y:S04]  /*3d7b0*/  STS.U8 [R0+UR4+0x16800], R7 ;  /* 0x0168000700007988 */ /* 0x000fe80008000004 */
[----:B0-----:R-:W4:Y:S04]  /*3d7c0*/  LDL.LU R88, [R1+0x1638] ;  /* 0x0016380001587983 */ /* 0x001f280000300800 */
[----:B------:R-:W-:Y:S04]  /*3d7d0*/  STS.U8 [R0+UR4+0x1a800], R4 ;  /* 0x01a8000400007988 */ /* 0x000fe80008000004 */
[----:B------:R0:W-:Y:S04]  /*3d7e0*/  STS.U8 [R0+UR4+0x13400], R3 ;  /* 0x0134000300007988 */ /* 0x0001e80008000004 */
[----:B------:R1:W-:Y:S04]  /*3d7f0*/  STS.U8 [R0+UR4+0x1e800], R14 ;  /* 0x01e8000e00007988 */ /* 0x0003e80008000004 */
[----:B------:R1:W-:Y:S04]  /*3d800*/  STS.U8 [R0+UR4+0x12c00], R6 ;  /* 0x012c000600007988 */ /* 0x0003e80008000004 */
[----:B------:R1:W-:Y:S04]  /*3d810*/  STS.U8 [R0+UR4+0x16c00], R9 ;  /* 0x016c000900007988 */ /* 0x0003e80008000004 */
[----:B0-----:R-:W4:Y:S04]  /*3d820*/  LDL.LU R3, [R1+0x1628] ;  /* 0x0016280001037983 */ /* 0x001f280000300800 */
[----:B------:R-:W4:Y:S04]  /*3d830*/  LDL.LU R90, [R1+0x1618] ;  /* 0x00161800015a7983 */ /* 0x000f280000300800 */
[----:B------:R-:W4:Y:S04]  /*3d840*/  LDL.LU R92, [R1+0x634] ;  /* 0x00063400015c7983 */ /* 0x000f280000300800 */
[----:B------:R-:W4:Y:S04]  /*3d850*/  LDL.LU R15, [R1+0x62c] ;  /* 0x00062c00010f7983 */ /* 0x000f280000300800 */
[----:B------:R-:W4:Y:S04]  /*3d860*/  LDL.LU R7, [R1+0x624] ;  /* 0x0006240001077983 */ /* 0x000f280000300800 */
[----:B------:R-:W4:Y:S04]  /*3d870*/  LDL.LU R4, [R1+0x61c] ;  /* 0x00061c0001047983 */ /* 0x000f280000300800 */
[----:B-1----:R-:W4:Y:S04]  /*3d880*/  LDL.LU R14, [R1+0x5b4] ;  /* 0x0005b400010e7983 */ /* 0x002f280000300800 */
[----:B------:R-:W4:Y:S04]  /*3d890*/  LDL.LU R6, [R1+0x5ac] ;  /* 0x0005ac0001067983 */ /* 0x000f280000300800 */
[----:B------:R0:W-:Y:S04]  /*3d8a0*/  STS.U8 [R0+UR4+0x1ac00], R8 ;  /* 0x01ac000800007988 */ /* 0x0001e80008000004 */
[----:B------:R-:W4:Y:S04]  /*3d8b0*/  LDL.LU R9, [R1+0x5a4] ;  /* 0x0005a40001097983 */ /* 0x000f280000300800 */
[----:B------:R1:W-:Y:S04]  /*3d8c0*/  STS.U8 [R0+UR4+0x1ec00], R13 ;  /* 0x01ec000d00007988 */ /* 0x0003e80008000004 */
        /* <DEDUP_REMOVED lines=8> */
[----:B------:R-:W4:Y:S04]  /*3d950*/  LDL.LU R2, [R1+0x510] ;  /* 0x0005100001027983 */ /* 0x000f280000300800 */
[----:B------:R0:W-:Y:S04]  /*3d960*/  STS.U8 [R0+UR4+0x17400], R17 ;  /* 0x0174001100007988 */ /* 0x0001e80008000004 */
[----:B------:R-:W4:Y:S04]  /*3d970*/  LDL.LU R12, [R1+0x4a4] ;  /* 0x0004a400010c7983 */ /* 0x000f280000300800 */
[----:B------:R1:W-:Y:S04]  /*3d980*/  STS.U8 [R0+UR4+0x1b400], R11 ;  /* 0x01b4000b00007988 */ /* 0x0003e80008000004 */
[----:B0-----:R-:W4:Y:S04]  /*3d990*/  LDL.LU R17, [R1+0x49c] ;  /* 0x00049c0001117983 */ /* 0x001f280000300800 */
[----:B-1----:R-:W4:Y:S04]  /*3d9a0*/  LDL.LU R11, [R1+0x494] ;  /* 0x00049400010b7983 */ /* 0x002f280000300800 */
        /* <DEDUP_REMOVED lines=10> */
[----:B------:R0:W-:Y:S02]  /*3da50*/  STS.U8 [R0+UR4+0x1f400], R10 ;  /* 0x01f4000a00007988 */ /* 0x0001e40008000004 */
[----:B0-----:R-:W-:-:S05]  /*3da60*/  LOP3.LUT R10, R0, 0x10, RZ, 0x3c, !PT ;  /* 0x00000010000a7812 */ /* 0x001fca00078e3cff */
[----:B--2---:R-:W-:Y:S04]  /*3da70*/  STS.U8 [R10+UR4+0x14080], R80 ;  /* 0x014080500a007988 */ /* 0x004fe80008000004 */
[----:B---3--:R-:W-:Y:S04]  /*3da80*/  STS.U8 [R10+UR4+0x18080], R82 ;  /* 0x018080520a007988 */ /* 0x008fe80008000004 */
[----:B----4-:R-:W-:Y:S04]  /*3da90*/  STS.U8 [R10+UR4+0x1c080], R84 ;  /* 0x01c080540a007988 */ /* 0x010fe80008000004 */
[----:B------:R-:W-:Y:S04]  /*3daa0*/  STS.U8 [R10+UR4+0x10480], R86 ;  /* 0x010480560a007988 */ /* 0x000fe80008000004 */
[----:B------:R-:W-:Y:S04]  /*3dab0*/  STS.U8 [R10+UR4+0x14480], R88 ;  /* 0x014480580a007988 */ /* 0x000fe80008000004 */
[----:B------:R0:W-:Y:S04]  /*3dac0*/  STS.U8 [R10+UR4+0x18480], R3 ;  /* 0x018480030a007988 */ /* 0x0001e80008000004 */
[----:B0-----:R-:W2:Y:S04]  /*3dad0*/  LDL.LU R3, [R1+0x48c] ;  /* 0x00048c0001037983 */ /* 0x001ea80000300800 */
[----:B------:R-:W3:Y:S04]  /*3dae0*/  LDL.LU R80, [R1+0x424] ;  /* 0x0004240001507983 */ /* 0x000ee80000300800 */
[----:B------:R-:W4:Y:S04]  /*3daf0*/  LDL.LU R82, [R1+0x41c] ;  /* 0x00041c0001527983 */ /* 0x000f280000300800 */
[----:B------:R-:W4:Y:S04]  /*3db00*/  LDL.LU R84, [R1+0x414] ;  /* 0x0004140001547983 */ /* 0x000f280000300800 */
[----:B------:R-:W4:Y:S04]  /*3db10*/  LDL.LU R86, [R1+0x40c] ;  /* 0x00040c0001567983 */ /* 0x000f280000300800 */
[----:B------:R-:W4:Y:S04]  /*3db20*/  LDL.LU R88, [R1+0x3a4] ;  /* 0x0003a40001587983 */ /* 0x000f280000300800 */
[----:B------:R0:W-:Y:S04]  /*3db30*/  STS.U8 [R10+UR4+0x19480], R11 ;  /* 0x0194800b0a007988 */ /* 0x0001e80008000004 */
[----:B0-----:R-:W4:Y:S04]  /*3db40*/  LDL.LU R11, [R1+0x39c] ;  /* 0x00039c00010b7983 */ /* 0x001f280000300800 */
        /* <DEDUP_REMOVED lines=8> */
[----:B0-----:R-:W4:Y:S04]  /*3dbd0*/  LDL.LU R17, [R1+0x218] ;  /* 0x0002180001117983 */ /* 0x001f280000300800 */
[----:B------:R0:W-:Y:S04]  /*3dbe0*/  STS.U8 [R10+UR4+0x10080], R47 ;  /* 0x0100802f0a007988 */ /* 0x0001e80008000004 */
        /* <DEDUP_REMOVED lines=40> */
[----:B------:R-:W2:Y:S04]  /*3de70*/  LDL.LU R88, [R1+0x17ec] ;  /* 0x0017ec0001587983 */ /* 0x000ea80000300800 */
[----:B------:R0:W-:Y:S04]  /*3de80*/  STS.U8 [R10+UR4+0x15c80], R11 ;  /* 0x015c800b0a007988 */ /* 0x0001e80008000004 */
[----:B0-----:R-:W2:Y:S04]  /*3de90*/  LDL.LU R11, [R1+0x17e8] ;  /* 0x0017e800010b7983 */ /* 0x001ea80000300800 */
[----:B------:R0:W-:Y:S04]  /*3dea0*/  STS.U8 [R10+UR4+0x16480], R17 ;  /* 0x016480110a007988 */ /* 0x0001e80008000004 */
[----:B0-----:R-:W3:Y:S04]  /*3deb0*/  LDL.LU R17, [R1+0x40] ;  /* 0x0000400001117983 */ /* 0x001ee80000300800 */
        /* <DEDUP_REMOVED lines=50> */
[----:B0-----:R-:W4:Y:S04]  /*3e1e0*/  LDL.LU R3, [R1+0x4fc] ;  /* 0x0004fc0001037983 */ /* 0x001f280000300800 */
[----:B--2---:R0:W-:Y:S02]  /*3e1f0*/  STS.U8 [R10+UR4+0x1f480], R11 ;  /* 0x01f4800b0a007988 */ /* 0x0041e40008000004 */
[----:B0-----:R-:W0:Y:S02]  /*3e200*/  S2R R11, SR_TID.X ;  /* 0x00000000000b7919 */ /* 0x001e240000002100 */
[----:B---3--:R1:W-:Y:S04]  /*3e210*/  STS.U8 [R10+UR4+0x1b480], R17 ;  /* 0x01b480110a007988 */ /* 0x0083e80008000004 */
[----:B-1----:R-:W2:Y:S01]  /*3e220*/  LDL.LU R17, [R1+0x484] ;  /* 0x0004840001117983 */ /* 0x002ea20000300800 */
[----:B0-----:R-:W-:-:S04]  /*3e230*/  LOP3.LUT R11, R11, 0x7f, RZ, 0xc0, !PT ;  /* 0x0000007f0b0b7812 */ /* 0x001fc800078ec0ff */
[----:B------:R-:W-:-:S05]  /*3e240*/  LOP3.LUT R11, R11, 0x20, RZ, 0x3c, !PT ;  /* 0x000000200b0b7812 */ /* 0x000fca00078e3cff */
[----:B----4-:R0:W-:Y:S04]  /*3e250*/  STS.U8 [R11+UR4+0x14d00], R2 ;  /* 0x014d00020b007988 */ /* 0x0101e80008000004 */
[----:B0-----:R-:W3:Y:S04]  /*3e260*/  LDL.LU R2, [R1+0x480] ;  /* 0x0004800001027983 */ /* 0x001ee80000300800 */
[----:B------:R0:W-:Y:S04]  /*3e270*/  STS.U8 [R11+UR4+0x14500], R90 ;  /* 0x0145005a0b007988 */ /* 0x0001e80008000004 */
[----:B------:R1:W-:Y:S04]  /*3e280*/  STS.U8 [R11+UR4+0x18500], R92 ;  /* 0x0185005c0b007988 */ /* 0x0003e80008000004 */
[----:B------:R4:W-:Y:S04]  /*3e290*/  STS.U8 [R11+UR4+0x1c500], R15 ;  /* 0x01c5000f0b007988 */ /* 0x0009e80008000004 */
[----:B------:R0:W-:Y:S04]  /*3e2a0*/  STS.U8 [R11+UR4+0x10900], R7 ;  /* 0x010900070b007988 */ /* 0x0001e80008000004 */
[----:B------:R1:W-:Y:S04]  /*3e2b0*/  STS.U8 [R11+UR4+0x14900], R4 ;  /* 0x014900040b007988 */ /* 0x0003e80008000004 */
[----:B------:R4:W-:Y:S04]  /*3e2c0*/  STS.U8 [R11+UR4+0x18900], R14 ;  /* 0x0189000e0b007988 */ /* 0x0009e80008000004 */
[----:B0-----:R-:W3:Y:S04]  /*3e2d0*/  LDL.LU R90, [R1+0x47c] ;  /* 0x00047c00015a7983 */ /* 0x001ee80000300800 */
[----:B-1----:R-:W3:Y:S04]  /*3e2e0*/  LDL.LU R92, [R1+0x478] ;  /* 0x00047800015c7983 */ /* 0x002ee80000300800 */
[----:B----4-:R-:W4:Y:S04]  /*3e2f0*/  LDL.LU R15, [R1+0x404] ;  /* 0x00040400010f7983 */ /* 0x010f280000300800 */
        /* <DEDUP_REMOVED lines=19> */
[----:B--2---:R0:W-:Y:S04]  /*3e430*/  STS.U8 [R11+UR4+0x11500], R17 ;  /* 0x011500110b007988 */ /* 0x0041e80008000004 */
[----:B0-----:R-:W2:Y:S04]  /*3e440*/  LDL.LU R17, [R1+0x378] ;  /* 0x0003780001117983 */ /* 0x001ea80000300800 */
        /* <DEDUP_REMOVED lines=19> */
[----:B---3--:R0:W-:Y:S04]  /*3e580*/  STS.U8 [R11+UR4+0x15500], R2 ;  /* 0x015500020b007988 */ /* 0x0081e80008000004 */
[----:B0-----:R-:W3:Y:S04]  /*3e590*/  LDL.LU R2, [R1+0x9c] ;  /* 0x00009c0001027983 */ /* 0x001ee80000300800 */
[----:B------:R0:W-:Y:S04]  /*3e5a0*/  STS.U8 [R11+UR4+0x19500], R90 ;  /* 0x0195005a0b007988 */ /* 0x0001e80008000004 */
[----:B------:R1:W-:Y:S04]  /*3e5b0*/  STS.U8 [R11+UR4+0x1d500], R92 ;  /* 0x01d5005c0b007988 */ /* 0x0003e80008000004 */
[----:B----4-:R4:W-:Y:S04]  /*3e5c0*/  STS.U8 [R11+UR4+0x11900], R15 ;  /* 0x0119000f0b007988 */ /* 0x0109e80008000004 */
        /* <DEDUP_REMOVED lines=8> */
[----:B------:R-:W4:Y:S04]  /*3e650*/  LDL.LU R14, [R1+0x17d0] ;  /* 0x0017d000010e7983 */ /* 0x000f280000300800 */
[----:B------:R0:W-:Y:S04]  /*3e660*/  STS.U8 [R11+UR4+0x11d00], R6 ;  /* 0x011d00060b007988 */ /* 0x0001e80008000004 */
[----:B------:R1:W-:Y:S04]  /*3e670*/  STS.U8 [R11+UR4+0x15d00], R12 ;  /* 0x015d000c0b007988 */ /* 0x0003e80008000004 */
[----:B0-----:R-:W4:Y:S04]  /*3e680*/  LDL.LU R6, [R1+0x17cc] ;  /* 0x0017cc0001067983 */ /* 0x001f280000300800 */
[----:B-1----:R-:W4:Y:S04]  /*3e690*/  LDL.LU R12, [R1+0x17c8] ;  /* 0x0017c800010c7983 */ /* 0x002f280000300800 */
[----:B------:R0:W-:Y:S04]  /*3e6a0*/  STS.U8 [R11+UR4+0x19d00], R3 ;  /* 0x019d00030b007988 */ /* 0x0001e80008000004 */
[----:B0-----:R-:W4:Y:S04]  /*3e6b0*/  LDL.LU R3, [R1+0x17c4] ;  /* 0x0017c40001037983 */ /* 0x001f280000300800 */
[----:B--2---:R0:W-:Y:S04]  /*3e6c0*/  STS.U8 [R11+UR4+0x1dd00], R17 ;  /* 0x01dd00110b007988 */ /* 0x0041e80008000004 */
[----:B0-----:R-:W2:Y:S04]  /*3e6d0*/  LDL.LU R17, [R1+0x17c0] ;  /* 0x0017c00001117983 */ /* 0x001ea80000300800 */
[----:B------:R0:W-:Y:S04]  /*3e6e0*/  STS.U8 [R11+UR4+0x12100], R42 ;  /* 0x0121002a0b007988 */ /* 0x0001e80008000004 */
[----:B------:R1:W-:Y:S04]  /*3e6f0*/  STS.U8 [R11+UR4+0x16100], R10 ;  /* 0x0161000a0b007988 */ /* 0x0003e80008000004 */
[----:B------:R0:W-:Y:S04]  /*3e700*/  STS.U8 [R11+UR4+0x1a100], R60 ;  /* 0x01a1003c0b007988 */ /* 0x0001e80008000004 */
[----:B------:R0:W-:Y:S04]  /*3e710*/  STS.U8 [R11+UR4+0x1e100], R62 ;  /* 0x01e1003e0b007988 */ /* 0x0001e80008000004 */
[----:B------:R1:W-:Y:S04]  /*3e720*/  STS.U8 [R11+UR4+0x12500], R64 ;  /* 0x012500400b007988 */ /* 0x0003e80008000004 */
[----:B------:R1:W-:Y:S04]  /*3e730*/  STS.U8 [R11+UR4+0x16500], R66 ;  /* 0x016500420b007988 */ /* 0x0003e80008000004 */
[----:B0-----:R-:W2:Y:S04]  /*3e740*/  LDL.LU R42, [R1+0x30] ;  /* 0x00003000012a7983 */ /* 0x001ea80000300800 */
[----:B-1----:R-:W2:Y:S04]  /*3e750*/  LDL.LU R10, [R1+0x16f8] ;  /* 0x0016f800010a7983 */ /* 0x002ea80000300800 */
[----:B------:R-:W2:Y:S04]  /*3e760*/  LDL.LU R60, [R1+0x16f4] ;  /* 0x0016f400013c7983 */ /* 0x000ea80000300800 */
[----:B------:R-:W2:Y:S04]  /*3e770*/  LDL.LU R62, [R1+0x16f0] ;  /* 0x0016f000013e7983 */ /* 0x000ea80000300800 */
[----:B------:R-:W2:Y:S04]  /*3e780*/  LDL.LU R64, [R1+0x16ec] ;  /* 0x0016ec0001407983 */ /* 0x000ea80000300800 */
[----:B------:R0:W-:Y:S04]  /*3e790*/  STS.U8 [R11+UR4+0x1a500], R0 ;  /* 0x01a500000b007988 */ /* 0x0001e80008000004 */
[----:B------:R-:W2:Y:S04]  /*3e7a0*/  LDL.LU R66, [R1+0x15cc] ;  /* 0x0015cc0001427983 */ /* 0x000ea80000300800 */
        /* <DEDUP_REMOVED lines=24> */
[----:B---3--:R1:W-:Y:S04]  /*3e930*/  STS.U8 [R11+UR4+0x1f100], R2 ;  /* 0x01f100020b007988 */ /* 0x0083e80008000004 */
[----:B0-----:R-:W3:Y:S04]  /*3e940*/  LDL.LU R5, [R1+0x4f4] ;  /* 0x0004f40001057983 */ /* 0x001ee80000300800 */
[----:B-1----:R-:W3:Y:S04]  /*3e950*/  LDL.LU R2, [R1+0x4f0] ;  /* 0x0004f00001027983 */ /* 0x002ee80000300800 */
[----:B----4-:R0:W-:Y:S02]  /*3e960*/  STS.U8 [R11+UR4+0x1f500], R12 ;  /* 0x01f5000c0b007988 */ /* 0x0101e40008000004 */
[----:B0-----:R-:W0:Y:S02]  /*3e970*/  S2R R12, SR_TID.X ;  /* 0x00000000000c7919 */ /* 0x001e240000002100 */
        /* <DEDUP_REMOVED lines=8> */
[----:B0-----:R-:W-:-:S04]  /*3ea00*/  LOP3.LUT R12, R12, 0x7f, RZ, 0xc0, !PT ;  /* 0x0000007f0c0c7812 */ /* 0x001fc800078ec0ff */
[----:B------:R-:W-:Y:S01]  /*3ea10*/  LOP3.LUT R12, R12, 0x30, RZ, 0x3c, !PT ;  /* 0x000000300c0c7812 */ /* 0x000fe200078e3cff */
[----:B------:R-:W-:Y:S04]  /*3ea20*/  STS.U8 [R11+UR4+0x17500], R3 ;  /* 0x017500030b007988 */ /* 0x000fe80008000004 */
[----:B--2---:R0:W-:Y:S04]  /*3ea30*/  STS.U8 [R11+UR4+0x13500], R17 ;  /* 0x013500110b007988 */ /* 0x0041e80008000004 */
[----:B0-----:R-:W2:Y:S04]  /*3ea40*/  LDL.LU R17, [R1+0x4ec] ;  /* 0x0004ec0001117983 */ /* 0x001ea80000300800 */
        /* <DEDUP_REMOVED lines=13> */
[----:B------:R3:W-:Y:S04]  /*3eb20*/  STS.U8 [R12+UR4+0x11180], R16 ;  /* 0x011180100c007988 */ /* 0x0007e80008000004 */
[----:B0-----:R-:W4:Y:S04]  /*3eb30*/  LDL.LU R9, [R1+0x470] ;  /* 0x0004700001097983 */ /* 0x001f280000300800 */
[----:B-1----:R-:W4:Y:S04]  /*3eb40*/  LDL.LU R8, [R1+0x46c] ;  /* 0x00046c0001087983 */ /* 0x002f280000300800 */
[----:B------:R-:W4:Y:S04]  /*3eb50*/  LDL.LU R13, [R1+0x468] ;  /* 0x00046800010d7983 */ /* 0x000f280000300800 */
[----:B---3--:R-:W3:Y:S04]  /*3eb60*/  LDL.LU R16, [R1+0x3f4] ;  /* 0x0003f40001107983 */ /* 0x008ee80000300800 */
[----:B------:R0:W-:Y:S04]  /*3eb70*/  STS.U8 [R12+UR4+0x15180], R5 ;  /* 0x015180050c007988 */ /* 0x0001e80008000004 */
[----:B------:R1:W-:Y:S04]  /*3eb80*/  STS.U8 [R12+UR4+0x19180], R2 ;  /* 0x019180020c007988 */ /* 0x0003e80008000004 */
[----:B0-----:R-:W3:Y:S04]  /*3eb90*/  LDL.LU R5, [R1+0x3f0] ;  /* 0x0003f00001057983 */ /* 0x001ee80000300800 */
[----:B-1----:R-:W3:Y:S04]  /*3eba0*/  LDL.LU R2, [R1+0x3ec] ;  /* 0x0003ec0001027983 */ /* 0x002ee80000300800 */
[----:B------:R-:W-:Y:S04]  /*3ebb0*/  STS.U8 [R12+UR4+0x10980], R72 ;  /* 0x010980480c007988 */ /* 0x000fe80008000004 */
[----:B------:R-:W-:Y:S04]  /*3ebc0*/  STS.U8 [R12+UR4+0x14980], R74 ;  /* 0x0149804a0c007988 */ /* 0x000fe80008000004 */
[----:B------:R-:W-:Y:S04]  /*3ebd0*/  STS.U8 [R12+UR4+0x18980], R18 ;  /* 0x018980120c007988 */ /* 0x000fe80008000004 */
[----:B------:R-:W-:Y:S04]  /*3ebe0*/  STS.U8 [R12+UR4+0x1c980], R46 ;  /* 0x01c9802e0c007988 */ /* 0x000fe80008000004 */
[----:B------:R-:W-:Y:S04]  /*3ebf0*/  STS.U8 [R12+UR4+0x10d80], R47 ;  /* 0x010d802f0c007988 */ /* 0x000fe80008000004 */
[----:B--2---:R0:W-:Y:S04]  /*3ec00*/  STS.U8 [R12+UR4+0x1d180], R17 ;  /* 0x01d180110c007988 */ /* 0x0041e80008000004 */
[----:B----4-:R1:W-:Y:S04]  /*3ec10*/  STS.U8 [R12+UR4+0x11580], R3 ;  /* 0x011580030c007988 */ /* 0x0103e80008000004 */
[----:B0-----:R-:W2:Y:S04]  /*3ec20*/  LDL.LU R17, [R1+0x3e8] ;  /* 0x0003e80001117983 */ /* 0x001ea80000300800 */
        /* <DEDUP_REMOVED lines=25> */
[----:B------:R1:W-:Y:S04]  /*3edc0*/  STS.U8 [R12+UR4+0x19580], R8 ;  /* 0x019580080c007988 */ /* 0x0003e80008000004 */
[----:B------:R1:W-:Y:S04]  /*3edd0*/  STS.U8 [R12+UR4+0x1d580], R13 ;  /* 0x01d5800d0c007988 */ /* 0x0003e80008000004 */
[----:B---3--:R3:W-:Y:S04]  /*3ede0*/  STS.U8 [R12+UR4+0x11980], R16 ;  /* 0x011980100c007988 */ /* 0x0087e80008000004 */
        /* <DEDUP_REMOVED lines=8> */
[----:B--2---:R0:W-:Y:S04]  /*3ee70*/  STS.U8 [R12+UR4+0x1d980], R17 ;  /* 0x01d980110c007988 */ /* 0x0041e80008000004 */
[----:B----4-:R1:W-:Y:S04]  /*3ee80*/  STS.U8 [R12+UR4+0x11d80], R3 ;  /* 0x011d80030c007988 */ /* 0x0103e80008000004 */
[----:B------:R-:W-:Y:S04]  /*3ee90*/  STS.U8 [R12+UR4+0x1dd80], R51 ;  /* 0x01dd80330c007988 */ /* 0x000fe80008000004 */
[----:B------:R-:W-:Y:S04]  /*3eea0*/  STS.U8 [R12+UR4+0x12180], R49 ;  /* 0x012180310c007988 */ /* 0x000fe80008000004 */
[----:B------:R-:W-:Y:S04]  /*3eeb0*/  STS.U8 [R12+UR4+0x16180], R45 ;  /* 0x0161802d0c007988 */ /* 0x000fe80008000004 */
[----:B0-----:R-:W2:Y:S04]  /*3eec0*/  LDL.LU R17, [R1+0x17a4] ;  /* 0x0017a40001117983 */ /* 0x001ea80000300800 */
        /* <DEDUP_REMOVED lines=13> */
[----:B------:R0:W-:Y:S04]  /*3efa0*/  STS.U8 [R12+UR4+0x13580], R2 ;  /* 0x013580020c007988 */ /* 0x0001e80008000004 */
[----:B0-----:R-:W3:Y:S04]  /*3efb0*/  LDL.LU R2, [R1+0x179c] ;  /* 0x00179c0001027983 */ /* 0x001ee80000300800 */
        /* <DEDUP_REMOVED lines=10> */
[----:B------:R-:W3:Y:S04]  /*3f060*/  LDL.LU R60, [R1+0x5f0] ;  /* 0x0005f000013c7983 */ /* 0x000ee80000300800 */
[----:B------:R-:W3:Y:S04]  /*3f070*/  LDL.LU R62, [R1+0x5ec] ;  /* 0x0005ec00013e7983 */ /* 0x000ee80000300800 */
[----:B------:R-:W3:Y:S04]  /*3f080*/  LDL.LU R64, [R1+0x5e8] ;  /* 0x0005e80001407983 */ /* 0x000ee80000300800 */
[----:B------:R-:W3:Y:S04]  /*3f090*/  LDL.LU R66, [R1+0x574] ;  /* 0x0005740001427983 */ /* 0x000ee80000300800 */
[----:B------:R-:W3:Y:S04]  /*3f0a0*/  LDL.LU R0, [R1+0x570] ;  /* 0x0005700001007983 */ /* 0x000ee80000300800 */
[----:B------:R0:W-:Y:S02]  /*3f0b0*/  STS.U8 [R12+UR4+0x1f580], R13 ;  /* 0x01f5800d0c007988 */ /* 0x0001e40008000004 */
[----:B0-----:R-:W0:Y:S02]  /*3f0c0*/  S2R R13, SR_TID.X ;  /* 0x00000000000d7919 */ /* 0x001e240000002100 */
[----:B------:R1:W-:Y:S04]  /*3f0d0*/  STS.U8 [R12+UR4+0x16d80], R68 ;  /* 0x016d80440c007988 */ /* 0x0003e80008000004 */
[----:B------:R1:W-:Y:S04]  /*3f0e0*/  STS.U8 [R12+UR4+0x1ad80], R70 ;  /* 0x01ad80460c007988 */ /* 0x0003e80008000004 */
[----:B------:R0:W-:Y:S04]  /*3f0f0*/  STS.U8 [R12+UR4+0x1ed80], R72 ;  /* 0x01ed80480c007988 */ /* 0x0001e80008000004 */
[----:B------:R0:W-:Y:S04]  /*3f100*/  STS.U8 [R12+UR4+0x13180], R74 ;  /* 0x0131804a0c007988 */ /* 0x0001e80008000004 */
[----:B------:R0:W-:Y:S04]  /*3f110*/  STS.U8 [R12+UR4+0x17180], R18 ;  /* 0x017180120c007988 */ /* 0x0001e80008000004 */
[----:B------:R0:W-:Y:S04]  /*3f120*/  STS.U8 [R12+UR4+0x1b180], R46 ;  /* 0x01b1802e0c007988 */ /* 0x0001e80008000004 */
[----:B-1----:R-:W4:Y:S04]  /*3f130*/  LDL.LU R68, [R1+0x56c] ;  /* 0x00056c0001447983 */ /* 0x002f280000300800 */
[----:B------:R-:W4:Y:S04]  /*3f140*/  LDL.LU R70, [R1+0x568] ;  /* 0x0005680001467983 */ /* 0x000f280000300800 */
[----:B0-----:R-:W4:Y:S04]  /*3f150*/  LDL.LU R72, [R1+0x4e8] ;  /* 0x0004e80001487983 */ /* 0x001f280000300800 */
[----:B------:R-:W4:Y:S04]  /*3f160*/  LDL.LU R74, [R1+0x4e4] ;  /* 0x0004e400014a7983 */ /* 0x000f280000300800 */
[----:B------:R-:W4:Y:S04]  /*3f170*/  LDL.LU R18, [R1+0x4e0] ;  /* 0x0004e00001127983 */ /* 0x000f280000300800 */
[----:B------:R0:W-:Y:S04]  /*3f180*/  STS.U8 [R12+UR4+0x1f180], R47 ;  /* 0x01f1802f0c007988 */ /* 0x0001e80008000004 */
[----:B------:R-:W4:Y:S04]  /*3f190*/  LDL.LU R46, [R1+0x4dc] ;  /* 0x0004dc00012e7983 */ /* 0x000f280000300800 */
[----:B------:R1:W-:Y:S04]  /*3f1a0*/  STS.U8 [R12+UR4+0x1b580], R16 ;  /* 0x01b580100c007988 */ /* 0x0003e80008000004 */
[----:B------:R-:W-:Y:S04]  /*3f1b0*/  STS.U8 [R12+UR4+0x15d80], R53 ;  /* 0x015d80350c007988 */ /* 0x000fe80008000004 */
[----:B------:R-:W-:Y:S04]  /*3f1c0*/  STS.U8 [R12+UR4+0x19d80], R11 ;  /* 0x019d800b0c007988 */ /* 0x000fe80008000004 */
[----:B------:R-:W-:Y:S04]  /*3f1d0*/  STS.U8 [R12+UR4+0x13980], R50 ;  /* 0x013980320c007988 */ /* 0x000fe80008000004 */
[----:B------:R-:W-:Y:S04]  /*3f1e0*/  STS.U8 [R12+UR4+0x17980], R48 ;  /* 0x017980300c007988 */ /* 0x000fe80008000004 */
[----:B------:R-:W-:Y:S04]  /*3f1f0*/  STS.U8 [R12+UR4+0x1b980], R19 ;  /* 0x01b980130c007988 */ /* 0x000fe80008000004 */
[----:B0-----:R-:W4:Y:S04]  /*3f200*/  LDL.LU R47, [R1+0x464] ;  /* 0x00046400012f7983 */ /* 0x001f280000300800 */
[----:B------:R-:W-:Y:S04]  /*3f210*/  STS.U8 [R12+UR4+0x1f980], R20 ;  /* 0x01f980140c007988 */ /* 0x000fe80008000004 */
[----:B-1----:R-:W4:Y:S01]  /*3f220*/  LDL.LU R16, [R1+0x1794] ;  /* 0x0017940001107983 */ /* 0x002f220000300800 */
[----:B------:R-:W-:-:S03]  /*3f230*/  LOP3.LUT R13, R13, 0x7f, RZ, 0xc0, !PT ;  /* 0x0000007f0d0d7812 */ /* 0x000fc600078ec0ff */
[----:B------:R-:W-:Y:S01]  /*3f240*/  STS.U8 [R12+UR4+0x13d80], R55 ;  /* 0x013d80370c007988 */ /* 0x000fe20008000004 */
[----:B------:R-:W-:-:S03]  /*3f250*/  LOP3.LUT R13, R13, 0x40, RZ, 0x3c, !PT ;  /* 0x000000400d0d7812 */ /* 0x000fc600078e3cff */
[----:B------:R-:W-:Y:S04]  /*3f260*/  STS.U8 [R12+UR4+0x17d80], R57 ;  /* 0x017d80390c007988 */ /* 0x000fe80008000004 */
[----:B------:R-:W-:Y:S04]  /*3f270*/  STS.U8 [R12+UR4+0x1bd80], R59 ;  /* 0x01bd803b0c007988 */ /* 0x000fe80008000004 */
[----:B------:R0:W-:Y:S04]  /*3f280*/  STS.U8 [R12+UR4+0x1fd80], R61 ;  /* 0x01fd803d0c007988 */ /* 0x0001e80008000004 */
[----:B0-----:R-:W4:Y:S04]  /*3f290*/  LDL.LU R12, [R1+0x460] ;  /* 0x00046000010c7983 */ /* 0x001f280000300800 */
[----:B------:R-:W4:Y:S04]  /*3f2a0*/  LDL.LU R11, [R1+0x45c] ;  /* 0x00045c00010b7983 */ /* 0x000f280000300800 */
[----:B--2---:R0:W-:Y:S04]  /*3f2b0*/  STS.U8 [R13+UR4+0x10a00], R10 ;  /* 0x010a000a0d007988 */ /* 0x0041e80008000004 */
[----:B---3--:R1:W-:Y:S04]  /*3f2c0*/  STS.U8 [R13+UR4+0x14e00], R0 ;  /* 0x014e00000d007988 */ /* 0x0083e80008000004 */
[----:B0-----:R-:W2:Y:S04]  /*3f2d0*/  LDL.LU R10, [R1+0x458] ;  /* 0x00045800010a7983 */ /* 0x001ea80000300800 */
[----:B-1----:R-:W3:Y:S04]  /*3f2e0*/  LDL.LU R0, [R1+0x3e4] ;  /* 0x0003e40001007983 */ /* 0x002ee80000300800 */
        /* <DEDUP_REMOVED lines=8> */
[----:B------:R-:W3:Y:S04]  /*3f370*/  LDL.LU R53, [R1+0x2e4] ;  /* 0x0002e40001357983 */ /* 0x000ee80000300800 */
[----:B------:R1:W-:Y:S04]  /*3f380*/  STS.U8 [R13+UR4+0x14200], R49 ;  /* 0x014200310d007988 */ /* 0x0003e80008000004 */
[----:B------:R1:W-:Y:S04]  /*3f390*/  STS.U8 [R13+UR4+0x18200], R45 ;  /* 0x0182002d0d007988 */ /* 0x0003e80008000004 */
[----:B------:R1:W-:Y:S04]  /*3f3a0*/  STS.U8 [R13+UR4+0x1c200], R52 ;  /* 0x01c200340d007988 */ /* 0x0003e80008000004 */
[----:B0-----:R-:W3:Y:S04]  /*3f3b0*/  LDL.LU R51, [R1+0x2e0] ;  /* 0x0002e00001337983 */ /* 0x001ee80000300800 */
[----:B-1----:R-:W3:Y:S04]  /*3f3c0*/  LDL.LU R49, [R1+0x2dc] ;  /* 0x0002dc0001317983 */ /* 0x002ee80000300800 */
[----:B------:R-:W3:Y:S04]  /*3f3d0*/  LDL.LU R45, [R1+0x2d8] ;  /* 0x0002d800012d7983 */ /* 0x000ee80000300800 */
[----:B------:R-:W3:Y:S04]  /*3f3e0*/  LDL.LU R52, [R1+0x1d8] ;  /* 0x0001d80001347983 */ /* 0x000ee80000300800 */
[----:B------:R0:W-:Y:S04]  /*3f3f0*/  STS.U8 [R13+UR4+0x10600], R54 ;  /* 0x010600360d007988 */ /* 0x0001e80008000004 */
        /* <DEDUP_REMOVED lines=11> */
[----:B----4-:R4:W-:Y:S04]  /*3f4b0*/  STS.U8 [R13+UR4+0x18e00], R68 ;  /* 0x018e00440d007988 */ /* 0x0109e80008000004 */
[----:B------:R4:W-:Y:S04]  /*3f4c0*/  STS.U8 [R13+UR4+0x1ce00], R70 ;  /* 0x01ce00460d007988 */ /* 0x0009e80008000004 */
[----:B0-----:R-:W3:Y:S04]  /*3f4d0*/  LDL.LU R60, [R1+0x154] ;  /* 0x00015400013c7983 */ /* 0x001ee80000300800 */
[----:B-1----:R-:W3:Y:S04]  /*3f4e0*/  LDL.LU R62, [R1+0x150] ;  /* 0x00015000013e7983 */ /* 0x002ee80000300800 */
[----:B------:R-:W3:Y:S04]  /*3f4f0*/  LDL.LU R64, [R1+0x14c] ;  /* 0x00014c0001407983 */ /* 0x000ee80000300800 */
[----:B------:R-:W3:Y:S04]  /*3f500*/  LDL.LU R66, [R1+0xe8] ;  /* 0x0000e80001427983 */ /* 0x000ee80000300800 */
[----:B----4-:R-:W4:Y:S04]  /*3f510*/  LDL.LU R68, [R1+0xe4] ;  /* 0x0000e40001447983 */ /* 0x010f280000300800 */
[----:B------:R0:W-:Y:S04]  /*3f520*/  STS.U8 [R13+UR4+0x11200], R72 ;  /* 0x011200480d007988 */ /* 0x0001e80008000004 */
[----:B------:R-:W4:Y:S04]  /*3f530*/  LDL.LU R70, [R1+0xe0] ;  /* 0x0000e00001467983 */ /* 0x000f280000300800 */
        /* <DEDUP_REMOVED lines=10> */
[----:B------:R1:W-:Y:S04]  /*3f5e0*/  STS.U8 [R13+UR4+0x17600], R9 ;  /* 0x017600090d007988 */ /* 0x0003e80008000004 */
[----:B0-----:R-:W4:Y:S04]  /*3f5f0*/  LDL.LU R8, [R1+0x1790] ;  /* 0x0017900001087983 */ /* 0x001f280000300800 */
[----:B-1----:R-:W4:Y:S04]  /*3f600*/  LDL.LU R9, [R1+0x178c] ;  /* 0x00178c0001097983 */ /* 0x002f280000300800 */
[----:B--2---:R0:W-:Y:S04]  /*3f610*/  STS.U8 [R13+UR4+0x1de00], R50 ;  /* 0x01de00320d007988 */ /* 0x0041e80008000004 */
[----:B---3--:R1:W-:Y:S04]  /*3f620*/  STS.U8 [R13+UR4+0x12200], R53 ;  /* 0x012200350d007988 */ /* 0x0083e80008000004 */
[----:B0-----:R-:W2:Y:S04]  /*3f630*/  LDL.LU R50, [R1+0x16d8] ;  /* 0x0016d80001327983 */ /* 0x001ea80000300800 */
[----:B------:R0:W-:Y:S04]  /*3f640*/  STS.U8 [R13+UR4+0x16200], R51 ;  /* 0x016200330d007988 */ /* 0x0001e80008000004 */
[----:B-1----:R-:W3:Y:S04]  /*3f650*/  LDL.LU R53, [R1+0x16d4] ;  /* 0x0016d40001357983 */ /* 0x002ee80000300800 */
        /* <DEDUP_REMOVED lines=21> */
[----:B----4-:R4:W-:Y:S04]  /*3f7b0*/  STS.U8 [R13+UR4+0x16e00], R68 ;  /* 0x016e00440d007988 */ /* 0x0109e80008000004 */
[----:B------:R0:W-:Y:S04]  /*3f7c0*/  STS.U8 [R13+UR4+0x1ae00], R70 ;  /* 0x01ae00460d007988 */ /* 0x0001e80008000004 */
[----:B-1----:R-:W3:Y:S04]  /*3f7d0*/  LDL.LU R60, [R1+0x5dc] ;  /* 0x0005dc00013c7983 */ /* 0x002ee80000300800 */
[----:B------:R-:W3:Y:S04]  /*3f7e0*/  LDL.LU R62, [R1+0x5d8] ;  /* 0x0005d800013e7983 */ /* 0x000ee80000300800 */
[----:B0-----:R-:W3:Y:S04]  /*3f7f0*/  LDL.LU R64, [R1+0x564] ;  /* 0x0005640001407983 */ /* 0x001ee80000300800 */
        /* <DEDUP_REMOVED lines=14> */
[----:B------:R-:W4:Y:S04]  /*3f8e0*/  LDL.LU R6, [R1+0x1788] ;  /* 0x0017880001067983 */ /* 0x000f280000300800 */
[----:B------:R0:W-:Y:S01]  /*3f8f0*/  STS.U8 [R13+UR4+0x1fe00], R69 ;  /* 0x01fe00450d007988 */ /* 0x0001e20008000004 */
[----:B------:R-:W-:-:S03]  /*3f900*/  LOP3.LUT R0, R0, 0x7f, RZ, 0xc0, !PT ;  /* 0x0000007f00007812 */ /* 0x000fc600078ec0ff */
        /* <DEDUP_REMOVED lines=8> */
[----:B------:R0:W-:Y:S04]  /*3f990*/  STS.U8 [R13+UR4+0x19a00], R59 ;  /* 0x019a003b0d007988 */ /* 0x0001e80008000004 */
[----:B------:R-:W4:Y:S04]  /*3f9a0*/  LDL.LU R63, [R1+0x3d4] ;  /* 0x0003d400013f7983 */ /* 0x000f280000300800 */
[----:B------:R-:W4:Y:S01]  /*3f9b0*/  LDL.LU R61, [R1+0x3d0] ;  /* 0x0003d000013d7983 */ /* 0x000f220000300800 */
[----:B------:R-:W-:-:S03]  /*3f9c0*/  LOP3.LUT R14, R0, 0x50, RZ, 0x3c, !PT ;  /* 0x00000050000e7812 */ /* 0x000fc600078e3cff */
[----:B------:R1:W-:Y:S04]  /*3f9d0*/  STS.U8 [R13+UR4+0x1da00], R57 ;  /* 0x01da00390d007988 */ /* 0x0003e80008000004 */
[----:B------:R0:W-:Y:S04]  /*3f9e0*/  STS.U8 [R13+UR4+0x11e00], R55 ;  /* 0x011e00370d007988 */ /* 0x0001e80008000004 */
[----:B------:R1:W-:Y:S04]  /*3f9f0*/  STS.U8 [R13+UR4+0x15e00], R19 ;  /* 0x015e00130d007988 */ /* 0x0003e80008000004 */
[----:B------:R-:W-:Y:S04]  /*3fa00*/  STS.U8 [R13+UR4+0x15600], R12 ;  /* 0x0156000c0d007988 */ /* 0x000fe80008000004 */
[----:B0-----:R-:W4:Y:S04]  /*3fa10*/  LDL.LU R59, [R1+0x3cc] ;  /* 0x0003cc00013b7983 */ /* 0x001f280000300800 */
[----:B------:R-:W-:Y:S04]  /*3fa20*/  STS.U8 [R13+UR4+0x19600], R11 ;  /* 0x0196000b0d007988 */ /* 0x000fe80008000004 */
[----:B------:R-:W-:Y:S04]  /*3fa30*/  STS.U8 [R13+UR4+0x1d600], R10 ;  /* 0x01d6000a0d007988 */ /* 0x000fe80008000004 */
[----:B------:R0:W-:Y:S04]  /*3fa40*/  STS.U8 [R13+UR4+0x19e00], R48 ;  /* 0x019e00300d007988 */ /* 0x0001e80008000004 */
[----:B-1----:R-:W4:Y:S04]  /*3fa50*/  LDL.LU R57, [R1+0x3c8] ;  /* 0x0003c80001397983 */ /* 0x002f280000300800 */
[----:B------:R-:W4:Y:S04]  /*3fa60*/  LDL.LU R55, [R1+0x354] ;  /* 0x0003540001377983 */ /* 0x000f280000300800 */
[----:B------:R-:W-:Y:S04]  /*3fa70*/  STS.U8 [R13+UR4+0x13a00], R21 ;  /* 0x013a00150d007988 */ /* 0x000fe80008000004 */
[----:B------:R-:W-:Y:S04]  /*3fa80*/  STS.U8 [R13+UR4+0x17a00], R22 ;  /* 0x017a00160d007988 */ /* 0x000fe80008000004 */
[----:B------:R-:W-:Y:S04]  /*3fa90*/  STS.U8 [R13+UR4+0x1ba00], R23 ;  /* 0x01ba00170d007988 */ /* 0x000fe80008000004 */
[----:B------:R-:W-:Y:S04]  /*3faa0*/  STS.U8 [R13+UR4+0x1fa00], R24 ;  /* 0x01fa00180d007988 */ /* 0x000fe80008000004 */
[----:B------:R-:W4:Y:S04]  /*3fab0*/  LDL.LU R19, [R1+0x350] ;  /* 0x0003500001137983 */ /* 0x000f280000300800 */
[----:B0-----:R-:W4:Y:S04]  /*3fac0*/  LDL.LU R48, [R1+0x34c] ;  /* 0x00034c0001307983 */ /* 0x001f280000300800 */
        /* <DEDUP_REMOVED lines=8> */
[----:B0-----:R-:W2:Y:S04]  /*3fb50*/  LDL.LU R51, [R1+0x2d0] ;  /* 0x0002d00001337983 */ /* 0x001ea80000300800 */
[----:B-1----:R-:W2:Y:S04]  /*3fb60*/  LDL.LU R49, [R1+0x2cc] ;  /* 0x0002cc0001317983 */ /* 0x002ea80000300800 */
[----:B------:R-:W2:Y:S04]  /*3fb70*/  LDL.LU R45, [R1+0x2c8] ;  /* 0x0002c800012d7983 */ /* 0x000ea80000300800 */
[----:B------:R-:W2:Y:S04]  /*3fb80*/  LDL.LU R52, [R1+0x1c8] ;  /* 0x0001c80001347983 */ /* 0x000ea80000300800 */
        /* <DEDUP_REMOVED lines=12> */
[----:B----4-:R4:W-:Y:S04]  /*3fc50*/  STS.U8 [R14+UR4+0x18e80], R68 ;  /* 0x018e80440e007988 */ /* 0x0109e80008000004 */
[----:B------:R4:W-:Y:S04]  /*3fc60*/  STS.U8 [R14+UR4+0x1ce80], R70 ;  /* 0x01ce80460e007988 */ /* 0x0009e80008000004 */
[----:B0-----:R-:W2:Y:S04]  /*3fc70*/  LDL.LU R60, [R1+0x144] ;  /* 0x00014400013c7983 */ /* 0x001ea80000300800 */
[----:B-1----:R-:W2:Y:S04]  /*3fc80*/  LDL.LU R62, [R1+0x140] ;  /* 0x00014000013e7983 */ /* 0x002ea80000300800 */
[----:B------:R-:W2:Y:S04]  /*3fc90*/  LDL.LU R64, [R1+0x13c] ;  /* 0x00013c0001407983 */ /* 0x000ea80000300800 */
[----:B------:R-:W2:Y:S04]  /*3fca0*/  LDL.LU R66, [R1+0xd8] ;  /* 0x0000d80001427983 */ /* 0x000ea80000300800 */
        /* <DEDUP_REMOVED lines=16> */
[----:B---3--:R0:W-:Y:S04]  /*3fdb0*/  STS.U8 [R14+UR4+0x12280], R53 ;  /* 0x012280350e007988 */ /* 0x0081e80008000004 */
[----:B--2---:R1:W-:Y:S04]  /*3fdc0*/  STS.U8 [R14+UR4+0x16280], R51 ;  /* 0x016280330e007988 */ /* 0x0043e80008000004 */
[----:B0-----:R-:W2:Y:S04]  /*3fdd0*/  LDL.LU R53, [R1+0x16c8] ;  /* 0x0016c80001357983 */ /* 0x001ea80000300800 */
[----:B------:R0:W-:Y:S04]  /*3fde0*/  STS.U8 [R14+UR4+0x12680], R52 ;  /* 0x012680340e007988 */ /* 0x0001e80008000004 */
[----:B------:R3:W-:Y:S04]  /*3fdf0*/  STS.U8 [R14+UR4+0x1a280], R49 ;  /* 0x01a280310e007988 */ /* 0x0007e80008000004 */
[----:B------:R3:W-:Y:S04]  /*3fe00*/  STS.U8 [R14+UR4+0x1e280], R45 ;  /* 0x01e2802d0e007988 */ /* 0x0007e80008000004 */
[----:B-1----:R-:W2:Y:S04]  /*3fe10*/  LDL.LU R51, [R1+0x16c0] ;  /* 0x0016c00001337983 */ /* 0x002ea80000300800 */
[----:B0-----:R-:W2:Y:S04]  /*3fe20*/  LDL.LU R52, [R1+0x16b4] ;  /* 0x0016b40001347983 */ /* 0x001ea80000300800 */
[----:B---3--:R-:W3:Y:S04]  /*3fe30*/  LDL.LU R49, [R1+0x16ac] ;  /* 0x0016ac0001317983 */ /* 0x008ee80000300800 */
[----:B------:R-:W3:Y:S04]  /*3fe40*/  LDL.LU R45, [R1+0x654] ;  /* 0x00065400012d7983 */ /* 0x000ee80000300800 */
[----:B------:R0:W-:Y:S04]  /*3fe50*/  STS.U8 [R14+UR4+0x16680], R54 ;  /* 0x016680360e007988 */ /* 0x0001e80008000004 */
[----:B------:R1:W-:Y:S04]  /*3fe60*/  STS.U8 [R14+UR4+0x1a680], R56 ;  /* 0x01a680380e007988 */ /* 0x0003e80008000004 */
[----:B------:R1:W-:Y:S04]  /*3fe70*/  STS.U8 [R14+UR4+0x12a80], R42 ;  /* 0x012a802a0e007988 */ /* 0x0003e80008000004 */
[----:B0-----:R-:W3:Y:S04]  /*3fe80*/  LDL.LU R54, [R1+0x650] ;  /* 0x0006500001367983 */ /* 0x001ee80000300800 */
[----:B-1----:R-:W3:Y:S04]  /*3fe90*/  LDL.LU R56, [R1+0x64c] ;  /* 0x00064c0001387983 */ /* 0x002ee80000300800 */
[----:B------:R-:W3:Y:S04]  /*3fea0*/  LDL.LU R42, [R1+0x648] ;  /* 0x00064800012a7983 */ /* 0x000ee80000300800 */
[----:B------:R0:W-:Y:S04]  /*3feb0*/  STS.U8 [R14+UR4+0x1e680], R58 ;  /* 0x01e6803a0e007988 */ /* 0x0001e80008000004 */
[----:B------:R-:W-:Y:S04]  /*3fec0*/  STS.U8 [R14+UR4+0x15e80], R19 ;  /* 0x015e80130e007988 */ /* 0x000fe80008000004 */
[----:B0-----:R-:W3:Y:S04]  /*3fed0*/  LDL.LU R58, [R1+0x5d4] ;  /* 0x0005d400013a7983 */ /* 0x001ee80000300800 */
        /* <DEDUP_REMOVED lines=19> */
[----:B------:R-:W4:Y:S04]  /*40010*/  LDL R19, [R1+0x680] ;  /* 0x0006800001137983 */ /* 0x000f280000100800 */
[----:B------:R-:W4:Y:S04]  /*40020*/  LDL R18, [R1+0x684] ;  /* 0x0006840001127983 */ /* 0x000f280000100800 */
[----:B------:R-:W4:Y:S04]  /*40030*/  LDL R46, [R1+0x6c4] ;  /* 0x0006c400012e7983 */ /* 0x000f280000100800 */
[----:B------:R-:W4:Y:S04]  /*40040*/  LDL R47, [R1+0x6c0] ;  /* 0x0006c000012f7983 */ /* 0x000f280000100800 */
[----:B------:R0:W-:Y:S04]  /*40050*/  STS.U8 [R14+UR4+0x1b680], R15 ;  /* 0x01b6800f0e007988 */ /* 0x0001e80008000004 */
[----:B------:R-:W-:Y:S04]  /*40060*/  STS.U8 [R14+UR4+0x15680], R69 ;  /* 0x015680450e007988 */ /* 0x000fe80008000004 */
[----:B------:R-:W-:Y:S04]  /*40070*/  STS.U8 [R14+UR4+0x19680], R67 ;  /* 0x019680430e007988 */ /* 0x000fe80008000004 */
[----:B------:R-:W-:Y:S04]  /*40080*/  STS.U8 [R14+UR4+0x1d680], R65 ;  /* 0x01d680410e007988 */ /* 0x000fe80008000004 */
[----:B------:R-:W-:Y:S04]  /*40090*/  STS.U8 [R14+UR4+0x11a80], R63 ;  /* 0x011a803f0e007988 */ /* 0x000fe80008000004 */
[----:B------:R-:W-:Y:S04]  /*400a0*/  STS.U8 [R14+UR4+0x15a80], R61 ;  /* 0x015a803d0e007988 */ /* 0x000fe80008000004 */
[----:B------:R-:W-:Y:S01]  /*400b0*/  STS.U8 [R14+UR4+0x19a80], R59 ;  /* 0x019a803b0e007988 */ /* 0x000fe20008000004 */
[----:B0-----:R-:W-:-:S03]  /*400c0*/  LOP3.LUT R15, R0, 0x60, RZ, 0x3c, !PT ;  /* 0x00000060000f7812 */ /* 0x001fc600078e3cff */
        /* <DEDUP_REMOVED lines=13> */
[----:B0-----:R-:W4:Y:S01]  /*401a0*/  LDL R50, [R1+0x694] ;  /* 0x0006940001327983 */ /* 0x001f220000100800 */
[----:B------:R-:W-:-:S03]  /*401b0*/  PRMT R20, RZ, 0x7610, R20 ;  /* 0x00007610ff147816 */ /* 0x000fc60000000014 */
[----:B------:R-:W4:Y:S01]  /*401c0*/  LDL R48, [R1+0x6d4] ;  /* 0x0006d40001307983 */ /* 0x000f220000100800 */
[----:B------:R-:W-:-:S03]  /*401d0*/  PRMT R21, RZ, 0x7610, R21 ;  /* 0x00007610ff157816 */ /* 0x000fc60000000015 */
[----:B------:R-:W4:Y:S01]  /*401e0*/  LDL R59, [R1+0x6d8] ;  /* 0x0006d800013b7983 */ /* 0x000f220000100800 */
[----:B------:R-:W-:-:S03]  /*401f0*/  PRMT R22, RZ, 0x7610, R22 ;  /* 0x00007610ff167816 */ /* 0x000fc60000000016 */
[----:B------:R-:W4:Y:S01]  /*40200*/  LDL R57, [R1+0x6a0] ;  /* 0x0006a00001397983 */ /* 0x000f220000100800 */
[----:B------:R-:W-:Y:S02]  /*40210*/  PRMT R23, RZ, 0x7610, R23 ;  /* 0x00007610ff177816 */ /* 0x000fe40000000017 */
[----:B------:R-:W-:Y:S01]  /*40220*/  PRMT R24, RZ, 0x7610, R24 ;  /* 0x00007610ff187816 */ /* 0x000fe20000000018 */
[----:B------:R-:W4:Y:S04]  /*40230*/  LDL R55, [R1+0x6a8] ;  /* 0x0006a80001377983 */ /* 0x000f280000100800 */
[----:B--2---:R0:W-:Y:S04]  /*40240*/  STS.U8 [R15+UR4+0x10300], R53 ;  /* 0x010300350f007988 */ /* 0x0041e80008000004 */
[----:B------:R1:W-:Y:S04]  /*40250*/  STS.U8 [R15+UR4+0x18300], R52 ;  /* 0x018300340f007988 */ /* 0x0003e80008000004 */
[----:B0-----:R-:W2:Y:S04]  /*40260*/  LDL R53, [R1+0x688] ;  /* 0x0006880001357983 */ /* 0x001ea80000100800 */
[----:B---3--:R0:W-:Y:S04]  /*40270*/  STS.U8 [R15+UR4+0x10700], R45 ;  /* 0x0107002d0f007988 */ /* 0x0081e80008000004 */
[----:B-1----:R-:W3:Y:S04]  /*40280*/  LDL R52, [R1+0x68c] ;  /* 0x00068c0001347983 */ /* 0x002ee80000100800 */
[----:B0-----:R-:W3:Y:S04]  /*40290*/  LDL R45, [R1+0x6c8] ;  /* 0x0006c800012d7983 */ /* 0x001ee80000100800 */
[----:B------:R0:W-:Y:S04]  /*402a0*/  STS.U8 [R15+UR4+0x1c700], R42 ;  /* 0x01c7002a0f007988 */ /* 0x0001e80008000004 */
[----:B0-----:R-:W3:Y:S04]  /*402b0*/  LDL R42, [R1+0x6cc] ;  /* 0x0006cc00012a7983 */ /* 0x001ee80000100800 */
[----:B------:R0:W-:Y:S04]  /*402c0*/  STS.U8 [R15+UR4+0x14300], R51 ;  /* 0x014300330f007988 */ /* 0x0001e80008000004 */
[----:B------:R1:W-:Y:S04]  /*402d0*/  STS.U8 [R15+UR4+0x1c300], R49 ;  /* 0x01c300310f007988 */ /* 0x0003e80008000004 */
[----:B------:R-:W-:Y:S04]  /*402e0*/  STS.U8 [R15+UR4+0x14700], R54 ;  /* 0x014700360f007988 */ /* 0x000fe80008000004 */
[----:B0-----:R-:W3:Y:S04]  /*402f0*/  LDL R51, [R1+0x690] ;  /* 0x0006900001337983 */ /* 0x001ee80000100800 */
[----:B-1----:R-:W3:Y:S04]  /*40300*/  LDL R49, [R1+0x6d0] ;  /* 0x0006d00001317983 */ /* 0x002ee80000100800 */
[----:B------:R0:W-:Y:S04]  /*40310*/  STS.U8 [R15+UR4+0x18700], R56 ;  /* 0x018700380f007988 */ /* 0x0001e80008000004 */
[----:B------:R1:W-:Y:S04]  /*40320*/  STS.U8 [R15+UR4+0x10b00], R58 ;  /* 0x010b003a0f007988 */ /* 0x0003e80008000004 */
[----:B------:R0:W-:Y:S04]  /*40330*/  STS.U8 [R15+UR4+0x14b00], R60 ;  /* 0x014b003c0f007988 */ /* 0x0001e80008000004 */
[----:B------:R0:W-:Y:S04]  /*40340*/  STS.U8 [R15+UR4+0x18b00], R62 ;  /* 0x018b003e0f007988 */ /* 0x0001e80008000004 */
[----:B------:R0:W-:Y:S04]  /*40350*/  STS.U8 [R15+UR4+0x1cb00], R64 ;  /* 0x01cb00400f007988 */ /* 0x0001e80008000004 */
[----:B------:R0:W-:Y:S04]  /*40360*/  STS.U8 [R15+UR4+0x10f00], R66 ;  /* 0x010f00420f007988 */ /* 0x0001e80008000004 */
[----:B----4-:R4:W-:Y:S04]  /*40370*/  STS.U8 [R15+UR4+0x14f00], R68 ;  /* 0x014f00440f007988 */ /* 0x0109e80008000004 */
[----:B------:R2:W-:Y:S04]  /*40380*/  STS.U8 [R15+UR4+0x18f00], R70 ;  /* 0x018f00460f007988 */ /* 0x0005e80008000004 */
[----:B0-----:R-:W4:Y:S04]  /*40390*/  LDL R56, [R1+0x6a4] ;  /* 0x0006a40001387983 */ /* 0x001f280000100800 */
[----:B-1----:R-:W4:Y:S04]  /*403a0*/  LDL R58, [R1+0x6dc] ;  /* 0x0006dc00013a7983 */ /* 0x002f280000100800 */
[----:B------:R-:W4:Y:S04]  /*403b0*/  LDL R54, [R1+0x6ac] ;  /* 0x0006ac0001367983 */ /* 0x000f280000100800 */
[----:B------:R0:W-:Y:S04]  /*403c0*/  STS.U8 [R15+UR4+0x1cf00], R72 ;  /* 0x01cf00480f007988 */ /* 0x0001e80008000004 */
[----:B------:R1:W-:Y:S04]  /*403d0*/  STS.U8 [R15+UR4+0x11300], R74 ;  /* 0x0113004a0f007988 */ /* 0x0003e80008000004 */
[----:B------:R0:W4:Y:S02]  /*403e0*/  @!P1 LDG.E.U8 R20, desc[UR14][R18.64] ;  /* 0x0000000e12149981 */ /* 0x000124000c1e1100 */
[----:B0-----:R-:W-:-:S02]  /*403f0*/  @!P1 IMAD.MOV.U32 R18, RZ, RZ, R46 ;  /* 0x000000ffff129224 */ /* 0x001fc400078e002e */
[----:B------:R-:W-:Y:S01]  /*40400*/  @!P1 IMAD.MOV.U32 R19, RZ, RZ, R47 ;  /* 0x000000ffff139224 */ /* 0x000fe200078e002f */
[----:B------:R-:W4:Y:S04]  /*40410*/  LDL R46, [R1+0x69c] ;  /* 0x00069c00012e7983 */ /* 0x000f280000100800 */
[----:B------:R-:W4:Y:S04]  /*40420*/  LDL R47, [R1+0x698] ;  /* 0x00069800012f7983 */ /* 0x000f280000100800 */
[----:B------:R2:W4:Y:S02]  /*40430*/  @!P1 LDG.E.U8 R21, desc[UR14][R18.64] ;  /* 0x0000000e12159981 */ /* 0x000524000c1e1100 */
[----:B--2---:R-:W-:Y:S01]  /*40440*/  @!P1 IMAD.MOV.U32 R19, RZ, RZ, R53 ;  /* 0x000000ffff139224 */ /* 0x004fe200078e0035 */
[----:B------:R-:W-:Y:S01]  /*40450*/  PRMT R25, RZ, 0x7610, R25 ;  /* 0x00007610ff197816 */ /* 0x000fe20000000019 */
[----:B------:R-:W2:Y:S01]  /*40460*/  LDL R53, [R1+0x6e8] ;  /* 0x0006e80001357983 */ /* 0x000ea20000100800 */
[----:B---3--:R-:W-:-:S03]  /*40470*/  @!P1 IMAD.MOV.U32 R18, RZ, RZ, R52 ;  /* 0x000000ffff129224 */ /* 0x008fc600078e0034 */
[----:B------:R-:W3:Y:S04]  /*40480*/  LDL R52, [R1+0x6ec] ;  /* 0x0006ec0001347983 */ /* 0x000ee80000100800 */
[----:B------:R0:W2:Y:S02]  /*40490*/  @!P1 LDG.E.U8 R22, desc[UR14][R18.64] ;  /* 0x0000000e12169981 */ /* 0x0000a4000c1e1100 */
[----:B0-----:R-:W-:Y:S02]  /*404a0*/  @!P1 IMAD.MOV.U32 R19, RZ, RZ, R45 ;  /* 0x000000ffff139224 */ /* 0x001fe400078e002d */
[----:B------:R-:W2:Y:S01]  /*404b0*/  LDL R45, [R1+0x6e0] ;  /* 0x0006e000012d7983 */ /* 0x000ea20000100800 */
[----:B------:R-:W-:-:S03]  /*404c0*/  @!P1 IMAD.MOV.U32 R18, RZ, RZ, R42 ;  /* 0x000000ffff129224 */ /* 0x000fc600078e002a */
[----:B------:R-:W3:Y:S04]  /*404d0*/  LDL R42, [R1+0x6e4] ;  /* 0x0006e400012a7983 */ /* 0x000ee80000100800 */
[----:B------:R0:W3:Y:S02]  /*404e0*/  @!P1 LDG.E.U8 R23, desc[UR14][R18.64] ;  /* 0x0000000e12179981 */ /* 0x0000e4000c1e1100 */
[----:B0-----:R-:W-:Y:S02]  /*404f0*/  @!P1 IMAD.MOV.U32 R18, RZ, RZ, R50 ;  /* 0x000000ffff129224 */ /* 0x001fe400078e0032 */
[----:B------:R-:W-:Y:S01]  /*40500*/  @!P1 IMAD.MOV.U32 R19, RZ, RZ, R51 ;  /* 0x000000ffff139224 */ /* 0x000fe200078e0033 */
[----:B------:R-:W-:Y:S01]  /*40510*/  PRMT R26, RZ, 0x7610, R26 ;  /* 0x00007610ff1a7816 */ /* 0x000fe2000000001a */
[----:B------:R-:W3:Y:S04]  /*40520*/  LDL R51, [R1+0x6b0] ;  /* 0x0006b00001337983 */ /* 0x000ee80000100800 */
[----:B------:R0:W3:Y:S04]  /*40530*/  @!P1 LDG.E.U8 R24, desc[UR14][R18.64] ;  /* 0x0000000e12189981 */ /* 0x0000e8000c1e1100 */
[----:B------:R-:W3:Y:S01]  /*40540*/  LDL R50, [R1+0x6b4] ;  /* 0x0006b40001327983 */ /* 0x000ee20000100800 */
[----:B0-----:R-:W-:-:S02]  /*40550*/  @!P1 IMAD.MOV.U32 R18, RZ, RZ, R48 ;  /* 0x000000ffff129224 */ /* 0x001fc400078e0030 */
[----:B------:R-:W-:Y:S01]  /*40560*/  @!P1 IMAD.MOV.U32 R19, RZ, RZ, R49 ;  /* 0x000000ffff139224 */ /* 0x000fe200078e0031 */
[----:B------:R-:W-:Y:S01]  /*40570*/  PRMT R27, RZ, 0x7610, R27 ;  /* 0x00007610ff1b7816 */ /* 0x000fe2000000001b */
[----:B------:R-:W3:Y:S04]  /*40580*/  LDL R49, [R1+0x6f0] ;  /* 0x0006f00001317983 */ /* 0x000ee80000100800 */
[----:B------:R4:W3:Y:S04]  /*40590*/  @!P1 LDG.E.U8 R25, desc[UR14][R18.64] ;  /* 0x0000000e12199981 */ /* 0x0008e8000c1e1100 */
[----:B------:R-:W3:Y:S01]  /*405a0*/  LDL R48, [R1+0x6f4] ;  /* 0x0006f40001307983 */ /* 0x000ee20000100800 */
[----:B----4-:R-:W-:-:S02]  /*405b0*/  @!P1 IMAD.MOV.U32 R18, RZ, RZ, R46 ;  /* 0x000000ffff129224 */ /* 0x010fc400078e002e */
[----:B------:R-:W-:Y:S01]  /*405c0*/  @!P1 IMAD.MOV.U32 R19, RZ, RZ, R47 ;  /* 0x000000ffff139224 */ /* 0x000fe200078e002f */
[----:B------:R-:W-:Y:S01]  /*405d0*/  PRMT R28, RZ, 0x7610, R28 ;  /* 0x00007610ff1c7816 */ /* 0x000fe2000000001c */
[----:B------:R-:W4:Y:S04]  /*405e0*/  LDL R47, [R1+0x6b8] ;  /* 0x0006b800012f7983 */ /* 0x000f280000100800 */
[----:B------:R0:W4:Y:S04]  /*405f0*/  @!P1 LDG.E.U8 R26, desc[UR14][R18.64] ;  /* 0x0000000e121a9981 */ /* 0x000128000c1e1100 */
[----:B------:R-:W4:Y:S01]  /*40600*/  LDL R46, [R1+0x6bc] ;  /* 0x0006bc00012e7983 */ /* 0x000f220000100800 */
[----:B0-----:R-:W-:-:S02]  /*40610*/  @!P1 IMAD.MOV.U32 R18, RZ, RZ, R58 ;  /* 0x000000ffff129224 */ /* 0x001fc400078e003a */
[----:B------:R-:W-:-:S05]  /*40620*/  @!P1 IMAD.MOV.U32 R19, RZ, RZ, R59 ;  /* 0x000000ffff139224 */ /* 0x000fca00078e003b */
[----:B------:R0:W4:Y:S02]  /*40630*/  @!P1 LDG.E.U8 R27, desc[UR14][R18.64] ;  /* 0x0000000e121b9981 */ /* 0x000124000c1e1100 */
[----:B0-----:R-:W-:Y:S02]  /*40640*/  @!P1 IMAD.MOV.U32 R18, RZ, RZ, R56 ;  /* 0x000000ffff129224 */ /* 0x001fe400078e0038 */
[----:B------:R-:W-:-:S05]  /*40650*/  @!P1 IMAD.MOV.U32 R19, RZ, RZ, R57 ;  /* 0x000000ffff139224 */ /* 0x000fca00078e0039 */
[----:B------:R2:W4:Y:S02]  /*40660*/  @!P1 LDG.E.U8 R28, desc[UR14][R18.64] ;  /* 0x0000000e121c9981 */ /* 0x000524000c1e1100 */
[----:B--2---:R-:W-:Y:S02]  /*40670*/  @!P1 IMAD.MOV.U32 R19, RZ, RZ, R45 ;  /* 0x000000ffff139224 */ /* 0x004fe400078e002d */
[----:B------:R-:W2:Y:S01]  /*40680*/  LDL R45, [R1+0x6f8] ;  /* 0x0006f800012d7983 */ /* 0x000ea20000100800 */
[----:B---3--:R-:W-:-:S03]  /*40690*/  @!P1 IMAD.MOV.U32 R18, RZ, RZ, R42 ;  /* 0x000000ffff129224 */ /* 0x008fc600078e002a */
[----:B------:R-:W3:Y:S01]  /*406a0*/  LDL R42, [R1+0x6fc] ;  /* 0x0006fc00012a7983 */ /* 0x000ee20000100800 */
[----:B------:R-:W-:Y:S02]  /*406b0*/  PRMT R30, RZ, 0x7610, R30 ;  /* 0x00007610ff1e7816 */ /* 0x000fe4000000001e */
[----:B------:R-:W-:Y:S02]  /*406c0*/  PRMT R31, RZ, 0x7610, R31 ;  /* 0x00007610ff1f7816 */ /* 0x000fe4000000001f */
[----:B------:R-:W-:Y:S02]  /*406d0*/  PRMT R32, RZ, 0x7610, R32 ;  /* 0x00007610ff207816 */ /* 0x000fe40000000020 */
[----:B------:R-:W-:Y:S01]  /*406e0*/  PRMT R33, RZ, 0x7610, R33 ;  /* 0x00007610ff217816 */ /* 0x000fe20000000021 */
[----:B------:R-:W3:Y:S04]  /*406f0*/  LDL.LU R67, [R1+0x53c] ;  /* 0x00053c0001437983 */ /* 0x000ee80000300800 */
[----:B------:R0:W3:Y:S01]  /*40700*/  @!P1 LDG.E.U8 R30, desc[UR14][R18.64] ;  /* 0x0000000e121e9981 */ /* 0x0000e2000c1e1100 */
[----:B------:R-:W-:-:S03]  /*40710*/  PRMT R39, RZ, 0x7610, R39 ;  /* 0x00007610ff277816 */ /* 0x000fc60000000027 */
[----:B------:R-:W3:Y:S04]  /*40720*/  LDL.LU R65, [R1+0x534] ;  /* 0x0005340001417983 */ /* 0x000ee80000300800 */
[----:B------:R-:W3:Y:S04]  /*40730*/  LDL.LU R63, [R1+0x52c] ;  /* 0x00052c00013f7983 */ /* 0x000ee80000300800 */
[----:B------:R-:W3:Y:S04]  /*40740*/  LDL.LU R61, [R1+0x4c0] ;  /* 0x0004c000013d7983 */ /* 0x000ee80000300800 */
[----:B------:R-:W3:Y:S04]  /*40750*/  LDL.LU R59, [R1+0x4b8] ;  /* 0x0004b800013b7983 */ /* 0x000ee80000300800 */
[----:B------:R-:W3:Y:S01]  /*40760*/  LDL.LU R57, [R1+0x4b0] ;  /* 0x0004b00001397983 */ /* 0x000ee20000300800 */
[----:B0-----:R-:W-:-:S02]  /*40770*/  @!P1 IMAD.MOV.U32 R18, RZ, RZ, R54 ;  /* 0x000000ffff129224 */ /* 0x001fc400078e0036 */
[----:B------:R-:W-:Y:S01]  /*40780*/  @!P1 IMAD.MOV.U32 R19, RZ, RZ, R55 ;  /* 0x000000ffff139224 */ /* 0x000fe200078e0037 */
[----:B------:R-:W-:Y:S01]  /*40790*/  PRMT R40, RZ, 0x7610, R40 ;  /* 0x00007610ff287816 */ /* 0x000fe20000000028 */
[----:B------:R-:W3:Y:S04]  /*407a0*/  LDL.LU R55, [R1+0x4a8] ;  /* 0x0004a80001377983 */ /* 0x000ee80000300800 */
[----:B------:R0:W3:Y:S02]  /*407b0*/  @!P1 LDG.E.U8 R31, desc[UR14][R18.64] ;  /* 0x0000000e121f9981 */ /* 0x0000e4000c1e1100 */
[----:B0-----:R-:W-:Y:S02]  /*407c0*/  @!P1 IMAD.MOV.U32 R18, RZ, RZ, R52 ;  /* 0x000000ffff129224 */ /* 0x001fe400078e0034 */
[----:B------:R-:W-:-:S05]  /*407d0*/  @!P1 IMAD.MOV.U32 R19, RZ, RZ, R53 ;  /* 0x000000ffff139224 */ /* 0x000fca00078e0035 */
[----:B------:R0:W3:Y:S02]  /*407e0*/  @!P1 LDG.E.U8 R32, desc[UR14][R18.64] ;  /* 0x0000000e12209981 */ /* 0x0000e4000c1e1100 */
[----:B0-----:R-:W-:Y:S02]  /*407f0*/  @!P1 IMAD.MOV.U32 R18, RZ, RZ, R50 ;  /* 0x000000ffff129224 */ /* 0x001fe400078e0032 */
[----:B------:R-:W-:-:S05]  /*40800*/  @!P1 IMAD.MOV.U32 R19, RZ, RZ, R51 ;  /* 0x000000ffff139224 */ /* 0x000fca00078e0033 */
[----:B------:R0:W3:Y:S02]  /*40810*/  @!P1 LDG.E.U8 R33, desc[UR14][R18.64] ;  /* 0x0000000e12219981 */ /* 0x0000e4000c1e1100 */
[----:B0-----:R-:W-:Y:S02]  /*40820*/  @!P1 IMAD.MOV.U32 R18, RZ, RZ, R48 ;  /* 0x000000ffff129224 */ /* 0x001fe400078e0030 */
[----:B------:R-:W-:Y:S01]  /*40830*/  @!P1 IMAD.MOV.U32 R19, RZ, RZ, R49 ;  /* 0x000000ffff139224 */ /* 0x000fe200078e0031 */
[----:B------:R-:W3:Y:S04]  /*40840*/  LDL.LU R48, [R1+0x440] ;  /* 0x0004400001307983 */ /* 0x000ee80000300800 */
[----:B------:R-:W3:Y:S04]  /*40850*/  LDL.LU R50, [R1+0x438] ;  /* 0x0004380001327983 */ /* 0x000ee80000300800 */
[----:B------:R-:W3:Y:S04]  /*40860*/  LDL.LU R52, [R1+0x430] ;  /* 0x0004300001347983 */ /* 0x000ee80000300800 */
[----:B------:R-:W3:Y:S04]  /*40870*/  LDL.LU R54, [R1+0x428] ;  /* 0x0004280001367983 */ /* 0x000ee80000300800 */
[----:B------:R4:W3:Y:S04]  /*40880*/  @!P1 LDG.E.U8 R39, desc[UR14][R18.64] ;  /* 0x0000000e12279981 */ /* 0x0008e8000c1e1100 */
[----:B------:R-:W3:Y:S04]  /*40890*/  LDL.LU R56, [R1+0x3c0] ;  /* 0x0003c00001387983 */ /* 0x000ee80000300800 */
[----:B------:R-:W3:Y:S04]  /*408a0*/  LDL.LU R53, [R1+0x3b8] ;  /* 0x0003b80001357983 */ /* 0x000ee80000300800 */
[----:B------:R-:W3:Y:S04]  /*408b0*/  LDL.LU R51, [R1+0x3b0] ;  /* 0x0003b00001337983 */ /* 0x000ee80000300800 */
[----:B------:R-:W3:Y:S01]  /*408c0*/  LDL.LU R49, [R1+0x3a8] ;  /* 0x0003a80001317983 */ /* 0x000ee20000300800 */
[----:B----4-:R-:W-:-:S02]  /*408d0*/  @!P1 IMAD.MOV.U32 R18, RZ, RZ, R46 ;  /* 0x000000ffff129224 */ /* 0x010fc400078e002e */
[----:B------:R-:W-:-:S05]  /*408e0*/  @!P1 IMAD.MOV.U32 R19, RZ, RZ, R47 ;  /* 0x000000ffff139224 */ /* 0x000fca00078e002f */
[----:B------:R2:W4:Y:S02]  /*408f0*/  @!P1 LDG.E.U8 R40, desc[UR14][R18.64] ;  /* 0x0000000e12289981 */ /* 0x000524000c1e1100 */
[----:B--2---:R-:W-:Y:S02]  /*40900*/  @!P1 IMAD.MOV.U32 R19, RZ, RZ, R45 ;  /* 0x000000ffff139224 */ /* 0x004fe400078e002d */
[----:B------:R-:W2:Y:S01]  /*40910*/  LDL.LU R45, [R1+0x340] ;  /* 0x00034000012d7983 */ /* 0x000ea20000300800 */
[----:B---3--:R-:W-:-:S03]  /*40920*/  @!P1 IMAD.MOV.U32 R18, RZ, RZ, R42 ;  /* 0x000000ffff129224 */ /* 0x008fc600078e002a */
[----:B------:R-:W3:Y:S04]  /*40930*/  LDL.LU R58, [R1+0x338] ;  /* 0x00033800013a7983 */ /* 0x000ee80000300800 */
[----:B------:R-:W2:Y:S04]  /*40940*/  LDL.LU R42, [R1+0x330] ;  /* 0x00033000012a7983 */ /* 0x000ea80000300800 */
[----:B------:R-:W4:Y:S04]  /*40950*/  LDL.LU R60, [R1+0x328] ;  /* 0x00032800013c7983 */ /* 0x000f280000300800 */
[----:B------:R-:W4:Y:S04]  /*40960*/  LDL.LU R62, [R1+0x2c0] ;  /* 0x0002c000013e7983 */ /* 0x000f280000300800 */
[----:B------:R-:W4:Y:S04]  /*40970*/  LDL.LU R64, [R1+0x2b8] ;  /* 0x0002b80001407983 */ /* 0x000f280000300800 */
[----:B------:R-:W4:Y:S04]  /*40980*/  LDL.LU R66, [R1+0x2b0] ;  /* 0x0002b00001427983 */ /* 0x000f280000300800 */
[----:B------:R-:W4:Y:S04]  /*40990*/  LDL.LU R68, [R1+0x2a8] ;  /* 0x0002a80001447983 */ /* 0x000f280000300800 */
[----:B------:R-:W4:Y:S04]  /*409a0*/  LDL.LU R70, [R1+0x230] ;  /* 0x0002300001467983 */ /* 0x000f280000300800 */
[----:B------:R-:W4:Y:S04]  /*409b0*/  LDL.LU R72, [R1+0x224] ;  /* 0x0002240001487983 */ /* 0x000f280000300800 */
[----:B-1----:R-:W4:Y:S04]  /*409c0*/  LDL.LU R74, [R1+0x21c] ;  /* 0x00021c00014a7983 */ /* 0x002f280000300800 */
[----:B------:R-:W4:Y:S04]  /*409d0*/  LDL.LU R46, [R1+0x210] ;  /* 0x00021000012e7983 */ /* 0x000f280000300800 */
[----:B------:R-:W4:Y:S04]  /*409e0*/  LDL.LU R47, [R1+0x1a0] ;  /* 0x0001a000012f7983 */ /* 0x000f280000300800 */
        /* <DEDUP_REMOVED lines=8> */
[----:B------:R-:W4:Y:S04]  /*40a70*/  LDL.LU R56, [R1+0x188] ;  /* 0x0001880001387983 */ /* 0x000f280000300800 */
[----:B---3--:R0:W-:Y:S04]  /*40a80*/  STS.U8 [R15+UR4+0x16300], R58 ;  /* 0x0163003a0f007988 */ /* 0x0081e80008000004 */
[----:B--2---:R1:W-:Y:S04]  /*40a90*/  STS.U8 [R15+UR4+0x1a300], R42 ;  /* 0x01a3002a0f007988 */ /* 0x0043e80008000004 */
        /* <DEDUP_REMOVED lines=54> */
[----:B------:R-:W-:Y:S04]  /*40e00*/  STS.U8 [R15+UR4+0x13700], R90 ;  /* 0x0137005a0f007988 */ /* 0x000fe80008000004 */
[----:B------:R1:W-:Y:S04]  /*40e10*/  STS.U8 [R15+UR4+0x16f00], R52 ;  /* 0x016f00340f007988 */ /* 0x0003e80008000004 */
[----:B------:R1:W-:Y:S04]  /*40e20*/  STS.U8 [R15+UR4+0x1af00], R54 ;  /* 0x01af00360f007988 */ /* 0x0003e80008000004 */
[----:B0-----:R-:W4:Y:S04]  /*40e30*/  LDL.LU R49, [R1+0x410] ;  /* 0x0004100001317983 */ /* 0x001f280000300800 */
[----:B------:R0:W-:Y:S04]  /*40e40*/  STS.U8 [R15+UR4+0x1ef00], R56 ;  /* 0x01ef00380f007988 */ /* 0x0001e80008000004 */
[----:B------:R-:W-:Y:S04]  /*40e50*/  STS.U8 [R15+UR4+0x17700], R88 ;  /* 0x017700580f007988 */ /* 0x000fe80008000004 */
[----:B------:R-:W-:Y:S04]  /*40e60*/  STS.U8 [R15+UR4+0x1b700], R86 ;  /* 0x01b700560f007988 */ /* 0x000fe80008000004 */
[----:B-1----:R-:W4:Y:S04]  /*40e70*/  LDL.LU R45, [R1+0x408] ;  /* 0x00040800012d7983 */ /* 0x002f280000300800 */
[----:B------:R-:W-:Y:S04]  /*40e80*/  STS.U8 [R15+UR4+0x1f700], R84 ;  /* 0x01f700540f007988 */ /* 0x000fe80008000004 */
        /* <DEDUP_REMOVED lines=9> */
[----:B------:R-:W4:Y:S04]  /*40f20*/  LDL.LU R54, [R1+0x398] ;  /* 0x0003980001367983 */ /* 0x000f280000300800 */
[----:B0-----:R-:W4:Y:S01]  /*40f30*/  LDL.LU R56, [R1+0x390] ;  /* 0x0003900001387983 */ /* 0x001f220000300800 */
[----:B------:R-:W-:-:S06]  /*40f40*/  PRMT R41, RZ, 0x7610, R41 ;  /* 0x00007610ff297816 */ /* 0x000fcc0000000029 */
[----:B------:R-:W4:Y:S04]  /*40f50*/  @!P1 LDG.E.U8 R41, desc[UR14][R18.64] ;  /* 0x0000000e12299981 */ /* 0x000f28000c1e1100 */
        /* <DEDUP_REMOVED lines=8> */
[----:B--2---:R2:W-:Y:S04]  /*40fe0*/  STS.U8 [R16+UR4+0x18380], R60 ;  /* 0x0183803c10007988 */ /* 0x0045e80008000004 */
[----:B---3--:R3:W-:Y:S04]  /*40ff0*/  STS.U8 [R16+UR4+0x1c380], R62 ;  /* 0x01c3803e10007988 */ /* 0x0087e80008000004 */
[----:B----4-:R4:W-:Y:S04]  /*41000*/  STS.U8 [R16+UR4+0x10780], R64 ;  /* 0x0107804010007988 */ /* 0x0109e80008000004 */
        /* <DEDUP_REMOVED lines=19> */
[----:B------:R0:W-:Y:S04]  /*41140*/  STS.U8 [R16+UR4+0x1eb80], R8 ;  /* 0x01eb800810007988 */ /* 0x0001e80008000004 */
[----:B------:R1:W-:Y:S04]  /*41150*/  STS.U8 [R16+UR4+0x12f80], R9 ;  /* 0x012f800910007988 */ /* 0x0003e80008000004 */
[----:B------:R1:W-:Y:S04]  /*41160*/  STS.U8 [R16+UR4+0x16f80], R6 ;  /* 0x016f800610007988 */ /* 0x0003e80008000004 */
[----:B0-----:R0:W5:Y:S04]  /*41170*/  LDL.LU R8, [R1+0x1770] ;  /* 0x0017700001087983 */ /* 0x0011680000300800 */
[----:B-1----:R0:W5:Y:S04]  /*41180*/  LDL.LU R9, [R1+0x176c] ;  /* 0x00176c0001097983 */ /* 0x0021680000300800 */
[----:B------:R0:W5:Y:S04]  /*41190*/  LDL.LU R6, [R1+0x1768] ;  /* 0x0017680001067983 */ /* 0x0001680000300800 */
[----:B------:R0:W5:Y:S04]  /*411a0*/  LDL.LU R7, [R1+0x1764] ;  /* 0x0017640001077983 */ /* 0x0001680000300800 */
[----:B------:R0:W5:Y:S04]  /*411b0*/  LDL.LU R4, [R1+0x1760] ;  /* 0x0017600001047983 */ /* 0x0001680000300800 */
[----:B------:R0:W5:Y:S04]  /*411c0*/  LDL.LU R5, [R1+0x175c] ;  /* 0x00175c0001057983 */ /* 0x0001680000300800 */
[----:B------:R0:W5:Y:S04]  /*411d0*/  LDL.LU R2, [R1+0x1758] ;  /* 0x0017580001027983 */ /* 0x0001680000300800 */
[----:B------:R0:W5:Y:S04]  /*411e0*/  LDL.LU R3, [R1+0x1754] ;  /* 0x0017540001037983 */ /* 0x0001680000300800 */
[----:B------:R0:W5:Y:S01]  /*411f0*/  LDL.LU R17, [R1+0x1750] ;  /* 0x0017500001117983 */ /* 0x0001620000300800 */
[----:B------:R-:W1:Y:S01]  /*41200*/  S2R R10, SR_TID.X ;  /* 0x00000000000a7919 */ /* 0x000e620000002100 */
[----:B------:R-:W0:Y:S01]  /*41210*/  S2R R11, SR_TID.X ;  /* 0x00000000000b7919 */ /* 0x000e220000002100 */
[----:B------:R-:W0:Y:S01]  /*41220*/  S2R R12, SR_TID.X ;  /* 0x00000000000c7919 */ /* 0x000e220000002100 */
        /* <DEDUP_REMOVED lines=23> */
[----:B-1----:R-:W-:-:S02]  /*413a0*/  LOP3.LUT R10, R10, 0x7f, RZ, 0xc0, !PT ;  /* 0x0000007f0a0a7812 */ /* 0x002fc400078ec0ff */
[----:B0-----:R-:W-:Y:S02]  /*413b0*/  LOP3.LUT R11, R11, 0x7f, RZ, 0xc0, !PT ;  /* 0x0000007f0b0b7812 */ /* 0x001fe400078ec0ff */
[----:B------:R-:W-:Y:S02]  /*413c0*/  LOP3.LUT R12, R12, 0x7f, RZ, 0xc0, !PT ;  /* 0x0000007f0c0c7812 */ /* 0x000fe400078ec0ff */
[----:B------:R-:W-:Y:S02]  /*413d0*/  LOP3.LUT R10, R10, 0x10, RZ, 0x3c, !PT ;  /* 0x000000100a0a7812 */ /* 0x000fe400078e3cff */
[----:B------:R-:W-:Y:S02]  /*413e0*/  LOP3.LUT R11, R11, 0x20, RZ, 0x3c, !PT ;  /* 0x000000200b0b7812 */ /* 0x000fe400078e3cff */
[----:B------:R-:W-:Y:S01]  /*413f0*/  LOP3.LUT R12, R12, 0x30, RZ, 0x3c, !PT ;  /* 0x000000300c0c7812 */ /* 0x000fe200078e3cff */
        /* <DEDUP_REMOVED lines=8> */
[----:B------:R-:W-:Y:S01]  /*41480*/  ULEA UR6, UR11, UR4, 0x3 ;  /* 0x000000040b067291 */ /* 0x000fe2000f8e18ff */
[----:B------:R-:W-:-:S03]  /*41490*/  UMOV UR8, UR54 ;  /* 0x0000003600087c82 */ /* 0x000fc60008000000 */
[----:B------:R-:W-:Y:S01]  /*414a0*/  UIADD3 UR6, UPT, UPT, UR6, 0x21000, URZ ;  /* 0x0002100006067890 */ /* 0x000fe2000fffe0ff */
[----:B------:R0:W-:Y:S04]  /*414b0*/  STS.U8 [R16+UR4+0x1df80], R58 ;  /* 0x01df803a10007988 */ /* 0x0001e80008000004 */
[----:B------:R0:W-:Y:S04]  /*414c0*/  STS.U8 [R16+UR4+0x12380], R42 ;  /* 0x0123802a10007988 */ /* 0x0001e80008000004 */
[----:B--2---:R0:W-:Y:S04]  /*414d0*/  STS.U8 [R16+UR4+0x16380], R60 ;  /* 0x0163803c10007988 */ /* 0x0041e80008000004 */
[----:B---3--:R0:W-:Y:S04]  /*414e0*/  STS.U8 [R16+UR4+0x1a380], R62 ;  /* 0x01a3803e10007988 */ /* 0x0081e80008000004 */
        /* <DEDUP_REMOVED lines=28> */
[----:B------:R-:W-:Y:S02]  /*416b0*/  UIADD3 UR70, UPT, UPT, UR5, 0x10, URZ ;  /* 0x0000001005467890 */ /* 0x000fe4000fffe0ff */
[----:B------:R-:W-:Y:S02]  /*416c0*/  UIADD3 UR71, UPT, UPT, UR5, 0x10, URZ ;  /* 0x0000001005477890 */ /* 0x000fe4000fffe0ff */
[----:B------:R-:W-:Y:S01]  /*416d0*/  UIADD3 UR72, UPT, UPT, UR5, 0x10, URZ ;  /* 0x0000001005487890 */ /* 0x000fe2000fffe0ff */
[----:B------:R-:W-:Y:S01]  /*416e0*/  UMOV UR62, 0x0 ;  /* 0x00000000003e7882 */ /* 0x000fe20000000000 */
[----:B------:R-:W-:Y:S01]  /*416f0*/  UMOV UR63, 0x8048010 ;  /* 0x08048010003f7882 */ /* 0x000fe20000000000 */
[----:B------:R-:W-:Y:S01]  /*41700*/  UIADD3 UR73, UPT, UPT, UR5, 0x10, URZ ;  /* 0x0000001005497890 */ /* 0x000fe2000fffe0ff */
[----:B------:R-:W-:Y:S01]  /*41710*/  UMOV UR64, UR10 ;  /* 0x0000000a00407c82 */ /* 0x000fe20008000000 */
[----:B------:R-:W-:Y:S01]  /*41720*/  UMOV UR65, 0x40004040 ;  /* 0x4000404000417882 */ /* 0x000fe20000000000 */
[----:B------:R-:W-:Y:S01]  /*41730*/  UMOV UR76, 0x0 ;  /* 0x00000000004c7882 */ /* 0x000fe20000000000 */
[----:B------:R-:W-:Y:S01]  /*41740*/  UMOV UR77, 0x8048010 ;  /* 0x08048010004d7882 */ /* 0x000fe20000000000 */
[----:B------:R-:W-:Y:S01]  /*41750*/  UMOV UR66, 0x0 ;  /* 0x0000000000427882 */ /* 0x000fe20000000000 */
[----:B------:R-:W-:Y:S01]  /*41760*/  UMOV UR67, 0x8048010 ;  /* 0x0804801000437882 */ /* 0x000fe20000000000 */
[----:B------:R-:W-:Y:S01]  /*41770*/  UTCQMMA gdesc[UR64], gdesc[UR12], tmem[UR5], tmem[UR62], idesc[UR63], UPT ;  /* 0x00ff3e0c400075ea */ /* 0x000fe2000b800305 */
[----:B------:R-:W-:Y:S01]  /*41780*/  UMOV UR68, 0x0 ;  /* 0x0000000000447882 */ /* 0x000fe20000000000 */
[----:B------:R-:W-:Y:S01]  /*41790*/  UMOV UR69, 0x8048010 ;  /* 0x0804801000457882 */ /* 0x000fe20000000000 */
[----:B------:R-:W-:-:S02]  /*417a0*/  UIADD3 UR74, UPT, UPT, UR5, 0x20, URZ ;  /* 0x00000020054a7890 */ /* 0x000fc4000fffe0ff */
[----:B------:R1:W-:Y:S01]  /*417b0*/  UTCQMMA gdesc[UR16], gdesc[UR18], tmem[UR5], tmem[UR76], idesc[UR77], UPT ;  /* 0x00ff4c12100075ea */ /* 0x0003e2000b800305 */
[----:B------:R-:W-:Y:S01]  /*417c0*/  UMOV UR54, 0x0 ;  /* 0x0000000000367882 */ /* 0x000fe20000000000 */
[----:B------:R-:W-:Y:S01]  /*417d0*/  UMOV UR55, 0x8048010 ;  /* 0x0804801000377882 */ /* 0x000fe20000000000 */
[----:B------:R-:W-:Y:S02]  /*417e0*/  UIADD3 UR75, UPT, UPT, UR5, 0x20, URZ ;  /* 0x00000020054b7890 */ /* 0x000fe4000fffe0ff */
[----:B------:R-:W-:Y:S01]  /*417f0*/  UTCQMMA gdesc[UR22], gdesc[UR24], tmem[UR5], tmem[UR66], idesc[UR67], UPT ;  /* 0x00ff4218160075ea */ /* 0x000fe2000b800305 */
[----:B------:R-:W-:Y:S01]  /*41800*/  UMOV UR56, 0x0 ;  /* 0x0000000000387882 */ /* 0x000fe20000000000 */
[----:B------:R-:W-:Y:S01]  /*41810*/  UMOV UR57, 0x8048010 ;  /* 0x0804801000397882 */ /* 0x000fe20000000000 */
[----:B------:R-:W-:Y:S01]  /*41820*/  UTCQMMA gdesc[UR26], gdesc[UR28], tmem[UR5], tmem[UR68], idesc[UR69], UPT ;  /* 0x00ff441c1a0075ea */ /* 0x000fe2000b800305 */
[----:B------:R-:W-:Y:S01]  /*41830*/  UMOV UR58, 0x0 ;  /* 0x00000000003a7882 */ /* 0x000fe20000000000 */
[----:B------:R-:W-:Y:S01]  /*41840*/  UMOV UR59, 0x8048010 ;  /* 0x08048010003b7882 */ /* 0x000fe20000000000 */
[----:B-1----:R-:W-:Y:S01]  /*41850*/  UIADD3 UR76, UPT, UPT, UR5, 0x20, URZ ;  /* 0x00000020054c7890 */ /* 0x002fe2000fffe0ff */
[----:B------:R1:W-:Y:S01]  /*41860*/  UTCQMMA gdesc[UR30], gdesc[UR12], tmem[UR70], tmem[UR54], idesc[UR55], UPT ;  /* 0x00ff360c1e0075ea */ /* 0x0003e2000b800346 */
[----:B------:R-:W-:Y:S01]  /*41870*/  UIADD3 UR77, UPT, UPT, UR5, 0x20, URZ ;  /* 0x00000020054d7890 */ /* 0x000fe2000fffe0ff */
[----:B------:R2:W-:Y:S01]  /*41880*/  UTCQMMA gdesc[UR32], gdesc[UR18], tmem[UR71], tmem[UR56], idesc[UR57], UPT ;  /* 0x00ff3812200075ea */ /* 0x0005e2000b800347 */
[----:B------:R-:W-:Y:S01]  /*41890*/  UMOV UR60, 0x0 ;  /* 0x00000000003c7882 */ /* 0x000fe20000000000 */
[----:B------:R-:W-:Y:S01]  /*418a0*/  UMOV UR61, 0x8048010 ;  /* 0x08048010003d7882 */ /* 0x000fe20000000000 */
[----:B------:R3:W-:Y:S01]  /*418b0*/  UTCQMMA gdesc[UR34], gdesc[UR24], tmem[UR72], tmem[UR58], idesc[UR59], UPT ;  /* 0x00ff3a18220075ea */ /* 0x0007e2000b800348 */
[----:B------:R4:W-:Y:S01]  /*418c0*/  UTCQMMA gdesc[UR36], gdesc[UR28], tmem[UR73], tmem[UR60], idesc[UR61], UPT ;  /* 0x00ff3c1c240075ea */ /* 0x0009e2000b800349 */
[----:B------:R-:W-:Y:S01]  /*418d0*/  UMOV UR64, 0x0 ;  /* 0x0000000000407882 */ /* 0x000fe20000000000 */
[----:B------:R-:W-:Y:S01]  /*418e0*/  UMOV UR65, 0x8048010 ;  /* 0x0804801000417882 */ /* 0x000fe20000000000 */
[----:B------:R0:W-:Y:S01]  /*418f0*/  UTCQMMA gdesc[UR38], gdesc[UR12], tmem[UR74], tmem[UR62], idesc[UR63], UPT ;  /* 0x00ff3e0c260075ea */ /* 0x0001e2000b80034a */
[----:B-1----:R-:W-:Y:S01]  /*41900*/  UIADD3 UR70, UPT, UPT, UR5, 0x30, URZ ;  /* 0x0000003005467890 */ /* 0x002fe2000fffe0ff */
[----:B------:R1:W-:Y:S01]  /*41910*/  UTCQMMA gdesc[UR40], gdesc[UR18], tmem[UR75], tmem[UR64], idesc[UR65], UPT ;  /* 0x00ff4012280075ea */ /* 0x0003e2000b80034b */
[----:B--2---:R-:W-:Y:S01]  /*41920*/  UIADD3 UR71, UPT, UPT, UR5, 0x30, URZ ;  /* 0x0000003005477890 */ /* 0x004fe2000fffe0ff */
[----:B------:R1:W-:Y:S01]  /*41930*/  UTCQMMA gdesc[UR42], gdesc[UR24], tmem[UR76], tmem[UR66], idesc[UR67], UPT ;  /* 0x00ff42182a0075ea */ /* 0x0003e2000b80034c */
[----:B------:R1:W-:Y:S01]  /*41940*/  UTCQMMA gdesc[UR44], gdesc[UR28], tmem[UR77], tmem[UR68], idesc[UR69], UPT ;  /* 0x00ff441c2c0075ea */ /* 0x0003e2000b80034d */
[----:B---3--:R-:W-:-:S02]  /*41950*/  UIADD3 UR72, UPT, UPT, UR5, 0x30, URZ ;  /* 0x0000003005487890 */ /* 0x008fc4000fffe0ff */
[----:B----4-:R-:W-:Y:S01]  /*41960*/  UIADD3 UR73, UPT, UPT, UR5, 0x30, URZ ;  /* 0x0000003005497890 */ /* 0x010fe2000fffe0ff */
[----:B0-----:R-:W-:Y:S01]  /*41970*/  UMOV UR62, UR6 ;  /* 0x00000006003e7c82 */ /* 0x001fe20008000000 */
[----:B------:R-:W-:Y:S01]  /*41980*/  UMOV UR63, URZ ;  /* 0x000000ff003f7c82 */ /* 0x000fe20008000000 */
[----:B------:R1:W-:Y:S01]  /*41990*/  UTCQMMA gdesc[UR46], gdesc[UR12], tmem[UR70], tmem[UR54], idesc[UR55], UPT ;  /* 0x00ff360c2e0075ea */ /* 0x0003e2000b800346 */
[----:B------:R1:W-:Y:S01]  /*419a0*/  UTCQMMA gdesc[UR48], gdesc[UR18], tmem[UR71], tmem[UR56], idesc[UR57], UPT ;  /* 0x00ff3812300075ea */ /* 0x0003e2000b800347 */
[----:B------:R-:W-:Y:S02]  /*419b0*/  UMOV UR62, UR62 ;  /* 0x0000003e003e7c82 */ /* 0x000fe40008000000 */
[----:B------:R1:W-:Y:S02]  /*419c0*/  UTCQMMA gdesc[UR50], gdesc[UR24], tmem[UR72], tmem[UR58], idesc[UR59], UPT ;  /* 0x00ff3a18320075ea */ /* 0x0003e4000b800348 */
[----:B------:R1:W-:Y:S01]  /*419d0*/  UTCQMMA gdesc[UR52], gdesc[UR28], tmem[UR73], tmem[UR60], idesc[UR61], UPT ;  /* 0x00ff3c1c340075ea */ /* 0x0003e2000b800349 */
[----:B------:R1:W-:Y:S01]  /*419e0*/  UTCBAR [UR62], URZ ;  /* 0x000000ff3e0073e9 */ /* 0x0003e200080000ff */
[----:B------:R-:W-:Y:S01]  /*419f0*/  NOP ;  /* 0x0000000000007918 */ /* 0x000fe20000000000 */
.L_x_9:
[----:B-1----:R-:W-:Y:S01]  /*41a00*/  UIADD3 UR54, UPT, UPT, UR9, 0x7f, URZ ;  /* 0x0000007f09367890 */ /* 0x002fe2000fffe0ff */
[----:B------:R-:W-:Y:S01]  /*41a10*/  IMAD.U32 R19, RZ, RZ, UR8 ;  /* 0x00000008ff137e24 */ /* 0x000fe2000f8e00ff */
[----:B------:R-:W-:Y:S02]  /*41a20*/  UIADD3 UR11, UPT, UPT, UR11, 0x1, URZ ;  /* 0x000000010b0b7890 */ /* 0x000fe4000fffe0ff */
[----:B------:R-:W-:-:S04]  /*41a30*/  USHF.R.S32.HI UR55, URZ, 0x1f, UR54 ;  /* 0x0000001fff377899 */ /* 0x000fc80008011436 */
[----:B------:R-:W-:-:S04]  /*41a40*/  ULEA.HI UR55, UR55, UR54, URZ, 0x7 ;  /* 0x0000003637377291 */ /* 0x000fc8000f8f38ff */
[----:B------:R-:W-:-:S04]  /*41a50*/  USHF.R.S32.HI UR55, URZ, 0x7, UR55 ;  /* 0x00000007ff377899 */ /* 0x000fc80008011437 */
[----:B------:R-:W-:-:S04]  /*41a60*/  UISETP.LT.AND UP1, UPT, UR55, 0x2, UPT ;  /* 0x000000023700788c */ /* 0x000fc8000bf21270 */
[----:B------:R-:W-:Y:S02]  /*41a70*/  USEL UR55, UR55, 0x2, !UP1 ;  /* 0x0000000237377887 */ /* 0x000fe4000c800000 */
[----:B------:R-:W-:Y:S02]  /*41a80*/  UISETP.GT.AND UP1, UPT, UR11, 0x1, UPT ;  /* 0x000000010b00788c */ /* 0x000fe4000bf24270 */
[----:B------:R-:W-:Y:S02]  /*41a90*/  UIADD3 UR55, UPT, UPT, UR55, -0x2, URZ ;  /* 0xfffffffe37377890 */ /* 0x000fe4000fffe0ff */
[----:B------:R-:W-:Y:S02]  /*41aa0*/  USEL UR54, URZ, 0x1, !UP1 ;  /* 0x00000001ff367887 */ /* 0x000fe4000c800000 */
[----:B------:R-:W-:Y:S02]  /*41ab0*/  USEL UR11, UR11, URZ, !UP1 ;  /* 0x000000ff0b0b7287 */ /* 0x000fe4000c800000 */
[C---:B-----5:R-:W-:Y:S01]  /*41ac0*/  ISETP.NE.U32.AND P1, PT, R17.reuse, UR55, PT ;  /* 0x0000003711007c0c */ /* 0x060fe2000bf25070 */
[----:B------:R-:W-:Y:S01]  /*41ad0*/  ULOP3.LUT UR54, UR8, UR54, URZ, 0x3c, !UPT ;  /* 0x0000003608367292 */ /* 0x000fe2000f8e3cff */
[----:B------:R-:W-:-:S11]  /*41ae0*/  VIADD R17, R17, 0x1 ;  /* 0x0000000111117836 */ /* 0x000fd60000000000 */
[----:B------:R-:W-:Y:S05]  /*41af0*/  @P1 BRA `(.L_x_10) ;  /* 0xfffffdc4005c1947 */ /* 0x000fea000383ffff */
.L_x_7:
[----:B0-----:R-:W2:Y:S01]  /*41b00*/  LDL R20, [R1+0x1740] ;  /* 0x0017400001147983 */ /* 0x001ea20000100800 */
[----:B------:R-:W0:Y:S01]  /*41b10*/  LDCU UR9, c[0x0][0x3a0] ;  /* 0x00007400ff0977ac */ /* 0x000e220008000800 */
[----:B-----5:R-:W2:Y:S02]  /*41b20*/  LDC R3, c[0x0][0x3b4] ;  /* 0x0000ed00ff037b82 */ /* 0x020ea40000000800 */
[----:B------:R-:W3:Y:S01]  /*41b30*/  LDL R18, [R1+0x173c] ;  /* 0x00173c0001127983 */ /* 0x000ee20000100800 */
[----:B------:R-:W1:Y:S01]  /*41b40*/  LDCU UR10, c[0x0][0x3b8] ;  /* 0x00007700ff0a77ac */ /* 0x000e620008000800 */
[----:B------:R-:W4:Y:S01]  /*41b50*/  LDCU.128 UR16, c[0x0][0x390] ;  /* 0x00007200ff1077ac */ /* 0x000f220008000c00 */
[----:B0-----:R-:W-:-:S04]  /*41b60*/  UIADD3 UR9, UPT, UPT, UR9, 0x7f, URZ ;  /* 0x0000007f09097890 */ /* 0x001fc8000fffe0ff */
[----:B------:R-:W-:Y:S01]  /*41b70*/  UISETP.GE.AND UP1, UPT, UR9, 0x80, UPT ;  /* 0x000000800900788c */ /* 0x000fe2000bf26270 */
[C---:B--2---:R-:W-:Y:S01]  /*41b80*/  IMAD R74, R20.reuse, R3, RZ ;  /* 0x00000003144a7224 */ /* 0x044fe200078e02ff */
[----:B----4-:R-:W-:Y:S01]  /*41b90*/  ISETP.GE.AND P4, PT, R20, UR18, PT ;  /* 0x0000001214007c0c */ /* 0x010fe2000bf86270 */
[----:B---3--:R-:W-:-:S03]  /*41ba0*/  VIADD R2, R18, 0x1 ;  /* 0x0000000112027836 */ /* 0x008fc60000000000 */
[----:B------:R-:W-:Y:S01]  /*41bb0*/  IADD3 R77, P5, PT, R74, UR16, RZ ;  /* 0x000000104a4d7c10 */ /* 0x000fe2000ffbe0ff */
[C---:B------:R-:W-:Y:S02]  /*41bc0*/  VIADD R0, R18.reuse, 0x2 ;  /* 0x0000000212007836 */ /* 0x040fe40000000000 */
[----:B-1----:R-:W-:Y:S01]  /*41bd0*/  IMAD R82, R18, UR10, RZ ;  /* 0x0000000a12527c24 */ /* 0x002fe2000f8e02ff */
[----:B------:R-:W-:Y:S01]  /*41be0*/  ISETP.GE.AND P1, PT, R2, UR19, PT ;  /* 0x0000001302007c0c */ /* 0x000fe2000bf26270 */
[C---:B------:R-:W-:Y:S01]  /*41bf0*/  IMAD R80, R3.reuse, 0x80, R74 ;  /* 0x0000008003507824 */ /* 0x040fe200078e024a */
[----:B------:R-:W-:Y:S01]  /*41c00*/  ISETP.GE.AND P0, PT, R0, UR19, PT ;  /* 0x0000001300007c0c */ /* 0x000fe2000bf06270 */
[----:B------:R-:W-:Y:S01]  /*41c10*/  VIADD R81, R18, 0x3 ;  /* 0x0000000312517836 */ /* 0x000fe20000000000 */
[----:B------:R-:W-:Y:S01]  /*41c20*/  SHF.R.S32.HI R73, RZ, 0x1f, R82 ;  /* 0x0000001fff497819 */ /* 0x000fe20000011452 */
[----:B------:R-:W-:Y:S01]  /*41c30*/  IMAD R79, R3, 0x80, R80 ;  /* 0x00000080034f7824 */ /* 0x000fe200078e0250 */
[----:B------:R-:W-:Y:S09]  /*41c40*/  BRA.U !UP1, `(.L_x_11) ;  /* 0x0000000109107547 */ /* 0x000ff2000b800000 */
[----:B------:R-:W-:-:S06]  /*41c50*/  USHF.L.U32 UR8, UR8, 0x1f, URZ ;  /* 0x0000001f08087899 */ /* 0x000fcc00080006ff */
[----:B------:R-:W-:-:S04]  /*41c60*/  IMAD.U32 R0, RZ, RZ, UR8 ;  /* 0x00000008ff007e24 */ /* 0x000fc8000f8e00ff */
[----:B------:R-:W0:Y:S02]  /*41c70*/  SYNCS.PHASECHK.TRANS64.TRYWAIT P2, [UR6], R0 ;  /* 0x00000000ff0075a7 */ /* 0x000e240008041106 */
[----:B0-----:R-:W-:Y:S05]  /*41c80*/  @!P2 BRA `(.L_x_12) ;  /* 0x0000001c00a0a947 */ /* 0x001fea0003800000 */
.L_x_11:
[----:B------:R-:W2:Y:S04]  /*41c90*/  LDL.LU R90, [R1+0x173c] ;  /* 0x00173c00015a7983 */ /* 0x000ea80000300800 */
[----:B------:R-:W3:Y:S04]  /*41ca0*/  LDL.LU R89, [R1+0x1740] ;  /* 0x0017400001597983 */ /* 0x000ee80000300800 */
[----:B------:R-:W4:Y:S04]  /*41cb0*/  LDL.LU R88, [R1+0x1744] ;  /* 0x0017440001587983 */ /* 0x000f280000300800 */
[----:B------:R-:W5:Y:S04]  /*41cc0*/  LDL.LU R87, [R1+0x1748] ;  /* 0x0017480001577983 */ /* 0x000f680000300800 */
[----:B------:R-:W3:Y:S01]  /*41cd0*/  LDL.LU R86, [R1+0x174c] ;  /* 0x00174c0001567983 */ /* 0x000ee20000300800 */
[----:B------:R-:W-:Y:S01]  /*41ce0*/  LEA.HI.X.SX32 R74, R74, UR17, 0x1, P5 ;  /* 0x000000114a4a7c11 */ /* 0x000fe2000a8f0eff */
[----:B------:R-:W-:Y:S01]  /*41cf0*/  IMAD R76, R3, 0x80, R79 ;  /* 0x00000080034c7824 */ /* 0x000fe200078e024f */
[----:B------:R-:W-:Y:S01]  /*41d00*/  BAR.SYNC.DEFER_BLOCKING 0x0 ;  /* 0x0000000000007b1d */ /* 0x000fe20000010000 */
[C---:B------:R-:W-:Y:S01]  /*41d10*/  IADD3 R68, P6, PT, R82.reuse, R77, RZ ;  /* 0x0000004d52447210 */ /* 0x040fe20007fde0ff */
[----:B------:R-:W-:Y:S01]  /*41d20*/  VIADD R84, R82, UR10 ;  /* 0x0000000a52547c36 */ /* 0x000fe20008000000 */
[----:B------:R-:W-:-:S02]  /*41d30*/  IADD3 R75, P5, PT, R80, UR16, RZ ;  /* 0x00000010504b7c10 */ /* 0x000fc4000ffbe0ff */
[----:B------:R-:W-:Y:S01]  /*41d40*/  IADD3 R0, P2, PT, R79, UR16, RZ ;  /* 0x000000104f007c10 */ /* 0x000fe2000ff5e0ff */
[----:B------:R-:W-:Y:S01]  /*41d50*/  IMAD.X R69, R73, 0x1, R74, P6 ;  /* 0x0000000149457824 */ /* 0x000fe200030e064a */
[----:B------:R-:W-:Y:S02]  /*41d60*/  IADD3 R78, P6, PT, R76, UR16, RZ ;  /* 0x000000104c4e7c10 */ /* 0x000fe4000ffde0ff */
[----:B------:R-:W-:Y:S02]  /*41d70*/  LEA.HI.X.SX32 R80, R80, UR17, 0x1, P5 ;  /* 0x0000001150507c11 */ /* 0x000fe4000a8f0eff */
[----:B------:R-:W-:Y:S02]  /*41d80*/  IADD3 R2, P5, PT, R82, R75, RZ ;  /* 0x0000004b52027210 */ /* 0x000fe40007fbe0ff */
[----:B------:R-:W-:Y:S02]  /*41d90*/  LEA.HI.X.SX32 R76, R76, UR17, 0x1, P6 ;  /* 0x000000114c4c7c11 */ /* 0x000fe4000b0f0eff */
[----:B------:R-:W-:Y:S01]  /*41da0*/  LEA.HI.X.SX32 R79, R79, UR17, 0x1, P2 ;  /* 0x000000114f4f7c11 */ /* 0x000fe200090f0eff */
[----:B------:R-:W-:Y:S01]  /*41db0*/  IMAD.X R3, R73, 0x1, R80, P5 ;  /* 0x0000000149037824 */ /* 0x000fe200028e0650 */
[----:B------:R-:W-:-:S02]  /*41dc0*/  IADD3 R70, P6, PT, R82, R0, RZ ;  /* 0x0000000052467210 */ /* 0x000fc40007fde0ff */
[----:B------:R-:W-:-:S03]  /*41dd0*/  SHF.R.S32.HI R85, RZ, 0x1f, R84 ;  /* 0x0000001fff557819 */ /* 0x000fc60000011454 */
[----:B------:R-:W-:Y:S01]  /*41de0*/  IMAD.X R71, R73, 0x1, R79, P6 ;  /* 0x0000000149477824 */ /* 0x000fe200030e064f */
[----:B------:R-:W0:Y:S02]  /*41df0*/  @!P3 SYNCS.CCTL.IV [UR4+0x21000] ;  /* 0x02100000ff00b9b1 */ /* 0x000e240008000004 */
[----:B0-----:R-:W-:Y:S06]  /*41e00*/  BAR.SYNC.DEFER_BLOCKING 0x0 ;  /* 0x0000000000007b1d */ /* 0x001fec0000010000 */
[----:B------:R-:W0:Y:S01]  /*41e10*/  LDTM.x64 R4, tmem[UR7] ;  /* 0x00000007000479ee */ /* 0x000e220008340000 */
[----:B------:R-:W1:Y:S01]  /*41e20*/  @!P3 SYNCS.CCTL.IV [UR4+0x21008] ;  /* 0x02100800ff00b9b1 */ /* 0x000e620008000004 */
[----:B------:R-:W-:Y:S01]  /*41e30*/  IADD3 R72, P3, PT, R82, R78, RZ ;  /* 0x0000004e52487210 */ /* 0x000fe20007f7e0ff */
[----:B------:R-:W-:-:S04]  /*41e40*/  NOP ;  /* 0x0000000000007918 */ /* 0x000fc80000000000 */
[----:B------:R-:W-:Y:S01]  /*41e50*/  IMAD.X R73, R73, 0x1, R76, P3 ;  /* 0x0000000149497824 */ /* 0x000fe200018e064c */
[----:B------:R-:W-:Y:S02]  /*41e60*/  ISETP.GE.AND P3, PT, R81, UR19, PT ;  /* 0x0000001351007c0c */ /* 0x000fe4000bf66270 */
[----:B0-----:R-:W-:Y:S02]  /*41e70*/  F2FP.SATFINITE.E4M3.F32.PACK_AB_MERGE_C R5, R5, R4, RZ ;  /* 0x000000040505723e */ /* 0x001fe400048070ff */
[----:B------:R-:W-:Y:S02]  /*41e80*/  F2FP.SATFINITE.E4M3.F32.PACK_AB_MERGE_C R81, R21, R20, RZ ;  /* 0x000000141551723e */ /* 0x000fe400048070ff */
[----:B------:R-:W-:Y:S02]  /*41e90*/  F2FP.SATFINITE.E4M3.F32.PACK_AB_MERGE_C R37, R37, R36, RZ ;  /* 0x000000242525723e */ /* 0x000fe400048070ff */
[----:B------:R-:W-:Y:S02]  /*41ea0*/  F2FP.SATFINITE.E4M3.F32.PACK_AB_MERGE_C R21, R53, R52, RZ ;  /* 0x000000343515723e */ /* 0x000fe400048070ff */
[----:B------:R-:W-:-:S02]  /*41eb0*/  F2FP.SATFINITE.E4M3.F32.PACK_AB_MERGE_C R7, R7, R6, RZ ;  /* 0x000000060707723e */ /* 0x000fc400048070ff */
[----:B------:R-:W-:Y:S02]  /*41ec0*/  F2FP.SATFINITE.E4M3.F32.PACK_AB_MERGE_C R23, R23, R22, RZ ;  /* 0x000000161717723e */ /* 0x000fe400048070ff */
[----:B------:R-:W-:Y:S02]  /*41ed0*/  F2FP.SATFINITE.E4M3.F32.PACK_AB_MERGE_C R39, R39, R38, RZ ;  /* 0x000000262727723e */ /* 0x000fe400048070ff */
[----:B------:R-:W-:Y:S02]  /*41ee0*/  PRMT R22, R7, 0x9910, RZ ;  /* 0x0000991007167816 */ /* 0x000fe400000000ff */
[----:B------:R-:W-:Y:S02]  /*41ef0*/  PRMT R38, R23, 0x9910, RZ ;  /* 0x0000991017267816 */ /* 0x000fe400000000ff */
[----:B------:R-:W-:Y:S02]  /*41f00*/  F2FP.SATFINITE.E4M3.F32.PACK_AB_MERGE_C R55, R55, R54, RZ ;  /* 0x000000363737723e */ /* 0x000fe400048070ff */
[----:B------:R-:W-:-:S02]  /*41f10*/  F2FP.SATFINITE.E4M3.F32.PACK_AB_MERGE_C R25, R25, R24, RZ ;  /* 0x000000181919723e */ /* 0x000fc400048070ff */
[----:B------:R-:W-:Y:S02]  /*41f20*/  F2FP.SATFINITE.E4M3.F32.PACK_AB_MERGE_C R41, R41, R40, RZ ;  /* 0x000000282929723e */ /* 0x000fe400048070ff */
[----:B------:R-:W-:Y:S02]  /*41f30*/  F2FP.SATFINITE.E4M3.F32.PACK_AB_MERGE_C R57, R57, R56, RZ ;  /* 0x000000383939723e */ /* 0x000fe400048070ff */
[----:B------:R-:W-:Y:S02]  /*41f40*/  F2FP.SATFINITE.E4M3.F32.PACK_AB_MERGE_C R27, R27, R26, RZ ;  /* 0x0000001a1b1b723e */ /* 0x000fe400048070ff */
[----:B------:R-:W-:Y:S02]  /*41f50*/  F2FP.SATFINITE.E4M3.F32.PACK_AB_MERGE_C R43, R43, R42, RZ ;  /* 0x0000002a2b2b723e */ /* 0x000fe400048070ff */
        /* <DEDUP_REMOVED lines=17> */
[C---:B--2---:R-:W-:Y:S01]  /*42070*/  ISETP.GE.AND P2, PT, R90.reuse, UR19, PT ;  /* 0x000000135a007c0c */ /* 0x044fe2000bf46270 */
[C---:B------:R-:W-:Y:S01]  /*42080*/  VIADD R20, R90.reuse, 0x4 ;  /* 0x000000045a147836 */ /* 0x040fe20000000000 */
[C---:B------:R-:W-:Y:S01]  /*42090*/  ISETP.LT.AND P4, PT, R90.reuse, UR19, !P4 ;  /* 0x000000135a007c0c */ /* 0x040fe2000e781270 */
[C---:B------:R-:W-:Y:S02]  /*420a0*/  VIADD R24, R90.reuse, 0x8 ;  /* 0x000000085a187836 */ /* 0x040fe40000000000 */
[----:B------:R-:W-:-:S02]  /*420b0*/  VIADD R12, R90, 0xc ;  /* 0x0000000c5a0c7836 */ /* 0x000fc40000000000 */
[----:B------:R-:W-:Y:S01]  /*420c0*/  VIADD R14, R90, 0xe ;  /* 0x0000000e5a0e7836 */ /* 0x000fe20000000000 */
[----:B----4-:R-:W-:Y:S02]  /*420d0*/  ISETP.LT.AND P5, PT, R88, UR18, !P2 ;  /* 0x0000001258007c0c */ /* 0x010fe4000d7a1270 */
[----:B-----5:R-:W-:-:S05]  /*420e0*/  ISETP.LT.AND P6, PT, R87, UR18, !P2 ;  /* 0x0000001257007c0c */ /* 0x020fca000d7c1270 */
[----:B------:R0:W-:Y:S01]  /*420f0*/  @P4 STG.E.U8 desc[UR14][R68.64], R5 ;  /* 0x0000000544004986 */ /* 0x0001e2000c10110e */
[----:B---3--:R-:W-:Y:S02]  /*42100*/  ISETP.LT.AND P2, PT, R86, UR18, !P2 ;  /* 0x0000001256007c0c */ /* 0x008fe4000d741270 */
[----:B------:R-:W-:-:S03]  /*42110*/  IADD3 R82, P4, PT, R84, R75, RZ ;  /* 0x0000004b54527210 */ /* 0x000fc60007f9e0ff */
[----:B------:R-:W-:Y:S01]  /*42120*/  @P5 STG.E.U8 desc[UR14][R2.64], R81 ;  /* 0x0000005102005986 */ /* 0x000fe2000c10110e */
[----:B------:R-:W-:Y:S01]  /*42130*/  ISETP.LT.AND P5, PT, R89, UR18, !P1 ;  /* 0x0000001259007c0c */ /* 0x000fe2000cfa1270 */
[----:B------:R-:W-:Y:S01]  /*42140*/  IMAD.X R83, R85, 0x1, R80, P4 ;  /* 0x0000000155537824 */ /* 0x000fe200020e0650 */
[----:B------:R-:W-:Y:S01]  /*42150*/  ISETP.LT.AND P4, PT, R87, UR18, !P1 ;  /* 0x0000001257007c0c */ /* 0x000fe2000cf81270 */
[----:B------:R2:W-:Y:S01]  /*42160*/  @P6 STG.E.U8 desc[UR14][R70.64], R37 ;  /* 0x0000002546006986 */ /* 0x0005e2000c10110e */
[----:B------:R-:W-:Y:S02]  /*42170*/  ISETP.LT.AND P6, PT, R88, UR18, !P1 ;  /* 0x0000001258007c0c */ /* 0x000fe4000cfc1270 */
[----:B0-----:R-:W-:Y:S01]  /*42180*/  PRMT R69, R5, 0x9910, RZ ;  /* 0x0000991005457816 */ /* 0x001fe200000000ff */
[----:B------:R0:W-:Y:S01]  /*42190*/  @P2 STG.E.U8 desc[UR14][R72.64], R21 ;  /* 0x0000001548002986 */ /* 0x0001e2000c10110e */
[----:B------:R-:W-:Y:S02]  /*421a0*/  IADD3 R52, P2, PT, R84, R77, RZ ;  /* 0x0000004d54347210 */ /* 0x000fe40007f5e0ff */
[----:B------:R-:W-:-:S03]  /*421b0*/  SHF.R.S32.HI R69, RZ, 0x8, R69 ;  /* 0x00000008ff457819 */ /* 0x000fc60000011445 */
[----:B------:R-:W-:Y:S01]  /*421c0*/  IMAD.X R53, R85, 0x1, R74, P2 ;  /* 0x0000000155357824 */ /* 0x000fe200010e064a */
[C---:B------:R-:W-:Y:S01]  /*421d0*/  IADD3 R4, P2, PT, R84.reuse, R0, RZ ;  /* 0x0000000054047210 */ /* 0x040fe20007f5e0ff */
[----:B--2---:R-:W-:Y:S01]  /*421e0*/  VIADD R70, R84, UR10 ;  /* 0x0000000a54467c36 */ /* 0x004fe20008000000 */
[----:B------:R-:W-:Y:S02]  /*421f0*/  PRMT R71, R81, 0x9910, RZ ;  /* 0x0000991051477816 */ /* 0x000fe400000000ff */
[----:B------:R2:W-:Y:S01]  /*42200*/  @P5 STG.E.U8 desc[UR14][R52.64], R69 ;  /* 0x0000004534005986 */ /* 0x0005e2000c10110e */
[----:B0-----:R-:W-:Y:S01]  /*42210*/  PRMT R73, R37, 0x9910, RZ ;  /* 0x0000991025497816 */ /* 0x001fe200000000ff */
[----:B------:R-:W-:Y:S01]  /*42220*/  IMAD.X R5, R85, 0x1, R79, P2 ;  /* 0x0000000155057824 */ /* 0x000fe200010e064f */
[----:B------:R-:W-:Y:S01]  /*42230*/  SHF.R.S32.HI R71, RZ, 0x8, R71 ;  /* 0x00000008ff477819 */ /* 0x000fe20000011447 */
[----:B------:R-:W-:Y:S01]  /*42240*/  VIADD R6, R70, UR10 ;  /* 0x0000000a46067c36 */ /* 0x000fe20008000000 */
[----:B------:R-:W-:-:S02]  /*42250*/  SHF.R.S32.HI R73, RZ, 0x8, R73 ;  /* 0x00000008ff497819 */ /* 0x000fc40000011449 */
[----:B------:R-:W-:Y:S01]  /*42260*/  SHF.R.S32.HI R81, RZ, 0x1f, R70 ;  /* 0x0000001fff517819 */ /* 0x000fe20000011446 */
[----:B------:R0:W-:Y:S01]  /*42270*/  @P6 STG.E.U8 desc[UR14][R82.64], R71 ;  /* 0x0000004752006986 */ /* 0x0001e2000c10110e */
[----:B------:R-:W-:Y:S02]  /*42280*/  IADD3 R2, P5, PT, R70, R77, RZ ;  /* 0x0000004d46027210 */ /* 0x000fe40007fbe0ff */
[----:B------:R-:W-:Y:S01]  /*42290*/  ISETP.LT.AND P6, PT, R86, UR18, !P1 ;  /* 0x0000001256007c0c */ /* 0x000fe2000cfc1270 */
[----:B------:R3:W-:Y:S01]  /*422a0*/  @P4 STG.E.U8 desc[UR14][R4.64], R73 ;  /* 0x0000004904004986 */ /* 0x0007e2000c10110e */
[----:B------:R-:W-:Y:S01]  /*422b0*/  IADD3 R36, P4, PT, R70, R75, RZ ;  /* 0x0000004b46247210 */ /* 0x000fe20007f9e0ff */
[----:B------:R-:W-:Y:S01]  /*422c0*/  IMAD.X R3, R81, 0x1, R74, P5 ;  /* 0x0000000151037824 */ /* 0x000fe200028e064a */
[----:B--2---:R-:W-:Y:S02]  /*422d0*/  PRMT R53, R21, 0x9910, RZ ;  /* 0x0000991015357816 */ /* 0x004fe400000000ff */
[-C--:B------:R-:W-:Y:S01]  /*422e0*/  IADD3 R52, P1, PT, R84, R78.reuse, RZ ;  /* 0x0000004e54347210 */ /* 0x080fe20007f3e0ff */
[----:B------:R-:W-:Y:S01]  /*422f0*/  IMAD.X R37, R81, 0x1, R80, P4 ;  /* 0x0000000151257824 */ /* 0x000fe200020e0650 */
[----:B------:R-:W-:Y:S01]  /*42300*/  ISETP.GE.AND P2, PT, R20, UR19, PT ;  /* 0x0000001314007c0c */ /* 0x000fe2000bf46270 */
[----:B0-----:R-:W-:Y:S01]  /*42310*/  IMAD.MOV.U32 R71, RZ, RZ, R53 ;  /* 0x000000ffff477224 */ /* 0x001fe200078e0035 */
[C---:B------:R-:W-:Y:S01]  /*42320*/  IADD3 R68, P4, PT, R70.reuse, R78, RZ ;  /* 0x0000004e46447210 */ /* 0x040fe20007f9e0ff */
[--C-:B------:R-:W-:Y:S01]  /*42330*/  IMAD.X R53, R85, 0x1, R76.reuse, P1 ;  /* 0x0000000155357824 */ /* 0x100fe200008e064c */
[----:B------:R-:W-:Y:S01]  /*42340*/  IADD3 R20, P5, PT, R70, R0, RZ ;  /* 0x0000000046147210 */ /* 0x000fe20007fbe0ff */
[----:B---3--:R-:W-:Y:S01]  /*42350*/  VIADD R4, R90, 0x5 ;  /* 0x000000055a047836 */ /* 0x008fe20000000000 */
[----:B------:R-:W-:Y:S01]  /*42360*/  ISETP.LT.AND P1, PT, R89, UR18, !P0 ;  /* 0x0000001259007c0c */ /* 0x000fe2000c721270 */
[C---:B------:R-:W-:Y:S01]  /*42370*/  IMAD.X R69, R81.reuse, 0x1, R76, P4 ;  /* 0x0000000151457824 */ /* 0x040fe200020e064c */
[----:B------:R-:W-:Y:S01]  /*42380*/  ISETP.LT.AND P4, PT, R88, UR18, !P0 ;  /* 0x0000001258007c0c */ /* 0x000fe2000c781270 */
[----:B------:R-:W-:Y:S01]  /*42390*/  IMAD.X R21, R81, 0x1, R79, P5 ;  /* 0x0000000151157824 */ /* 0x000fe200028e064f */
[----:B------:R-:W-:-:S02]  /*423a0*/  ISETP.LT.AND P5, PT, R87, UR18, !P0 ;  /* 0x0000001257007c0c */ /* 0x000fc4000c7a1270 */
[----:B------:R-:W-:-:S05]  /*423b0*/  SHF.R.S32.HI R5, RZ, 0x8, R71 ;  /* 0x00000008ff057819 */ /* 0x000fca0000011447 */
[----:B------:R0:W-:Y:S01]  /*423c0*/  @P6 STG.E.U8 desc[UR14][R52.64], R5 ;  /* 0x0000000534006986 */ /* 0x0001e2000c10110e */
[----:B------:R-:W-:Y:S02]  /*423d0*/  ISETP.LT.AND P6, PT, R86, UR18, !P0 ;  /* 0x0000001256007c0c */ /* 0x000fe4000c7c1270 */
[----:B------:R-:W-:Y:S01]  /*423e0*/  ISETP.GE.AND P0, PT, R4, UR19, PT ;  /* 0x0000001304007c0c */ /* 0x000fe2000bf06270 */
[----:B------:R2:W-:Y:S01]  /*423f0*/  @P1 STG.E.U8 desc[UR14][R2.64], R7 ;  /* 0x0000000702001986 */ /* 0x0005e2000c10110e */
[----:B------:R-:W-:-:S03]  /*42400*/  IADD3 R4, P1, PT, R6, R77, RZ ;  /* 0x0000004d06047210 */ /* 0x000fc60007f3e0ff */
[----:B------:R3:W-:Y:S01]  /*42410*/  @P4 STG.E.U8 desc[UR14][R36.64], R23 ;  /* 0x0000001724004986 */ /* 0x0007e2000c10110e */
[----:B------:R-:W-:Y:S02]  /*42420*/  ISETP.LT.AND P4, PT, R89, UR18, !P3 ;  /* 0x0000001259007c0c */ /* 0x000fe4000df81270 */
[----:B0-----:R-:W-:Y:S01]  /*42430*/  SHF.R.S32.HI R53, RZ, 0x1f, R6 ;  /* 0x0000001fff357819 */ /* 0x001fe20000011406 */
[----:B------:R0:W-:Y:S01]  /*42440*/  @P5 STG.E.U8 desc[UR14][R20.64], R39 ;  /* 0x0000002714005986 */ /* 0x0001e2000c10110e */
[----:B------:R-:W-:Y:S01]  /*42450*/  ISETP.LT.AND P5, PT, R88, UR18, !P3 ;  /* 0x0000001258007c0c */ /* 0x000fe2000dfa1270 */
[----:B--2---:R-:W-:Y:S02]  /*42460*/  VIADD R2, R90, 0x6 ;  /* 0x000000065a027836 */ /* 0x004fe40000000000 */
[----:B------:R2:W-:Y:S01]  /*42470*/  @P6 STG.E.U8 desc[UR14][R68.64], R55 ;  /* 0x0000003744006986 */ /* 0x0005e2000c10110e */
[----:B------:R-:W-:Y:S01]  /*42480*/  IMAD.X R5, R53, 0x1, R74, P1 ;  /* 0x0000000135057824 */ /* 0x000fe200008e064a */
[----:B------:R-:W-:Y:S01]  /*42490*/  ISETP.LT.AND P6, PT, R89, UR18, !P2 ;  /* 0x0000001259007c0c */ /* 0x000fe2000d7c1270 */
[----:B---3--:R-:W-:Y:S01]  /*424a0*/  IMAD.MOV.U32 R23, RZ, RZ, R22 ;  /* 0x000000ffff177224 */ /* 0x008fe200078e0016 */
[----:B------:R-:W-:Y:S01]  /*424b0*/  PRMT R36, R55, 0x9910, RZ ;  /* 0x0000991037247816 */ /* 0x000fe200000000ff */
[----:B------:R-:W-:-:S02]  /*424c0*/  IMAD.MOV.U32 R37, RZ, RZ, R38 ;  /* 0x000000ffff257224 */ /* 0x000fc400078e0026 */
[C---:B------:R-:W-:Y:S01]  /*424d0*/  VIADD R22, R6.reuse, UR10 ;  /* 0x0000000a06167c36 */ /* 0x040fe20008000000 */
[----:B0-----:R-:W-:Y:S02]  /*424e0*/  IADD3 R20, P1, PT, R6, R75, RZ ;  /* 0x0000004b06147210 */ /* 0x001fe40007f3e0ff */
[----:B------:R-:W-:Y:S02]  /*424f0*/  SHF.R.S32.HI R23, RZ, 0x8, R23 ;  /* 0x00000008ff177819 */ /* 0x000fe40000011417 */
[----:B------:R-:W-:Y:S01]  /*42500*/  SHF.R.S32.HI R37, RZ, 0x8, R37 ;  /* 0x00000008ff257819 */ /* 0x000fe20000011425 */
[----:B------:R-:W-:Y:S01]  /*42510*/  IMAD.X R21, R53, 0x1, R80, P1 ;  /* 0x0000000135157824 */ /* 0x000fe200008e0650 */
[----:B------:R-:W-:Y:S01]  /*42520*/  ISETP.GE.AND P1, PT, R2, UR19, PT ;  /* 0x0000001302007c0c */ /* 0x000fe2000bf26270 */
[----:B------:R0:W-:Y:S01]  /*42530*/  @P4 STG.E.U8 desc[UR14][R4.64], R23 ;  /* 0x0000001704004986 */ /* 0x0001e2000c10110e */
[----:B------:R-:W-:Y:S02]  /*42540*/  PRMT R39, R39, 0x9910, RZ ;  /* 0x0000991027277816 */ /* 0x000fe400000000ff */
[----:B------:R-:W-:Y:S01]  /*42550*/  ISETP.LT.AND P4, PT, R87, UR18, !P3 ;  /* 0x0000001257007c0c */ /* 0x000fe2000df81270 */
[----:B------:R3:W-:Y:S01]  /*42560*/  @P5 STG.E.U8 desc[UR14][R20.64], R37 ;  /* 0x0000002514005986 */ /* 0x0007e2000c10110e */
[----:B------:R-:W-:-:S02]  /*42570*/  IADD3 R2, P5, PT, R6, R0, RZ ;  /* 0x0000000006027210 */ /* 0x000fc40007fbe0ff */
[----:B------:R-:W-:Y:S02]  /*42580*/  ISETP.LT.AND P3, PT, R86, UR18, !P3 ;  /* 0x0000001256007c0c */ /* 0x000fe4000df61270 */
[----:B--2---:R-:W-:Y:S01]  /*42590*/  SHF.R.S32.HI R55, RZ, 0x1f, R22 ;  /* 0x0000001fff377819 */ /* 0x004fe20000011416 */
[----:B------:R-:W-:Y:S01]  /*425a0*/  IMAD.X R3, R53, 0x1, R79, P5 ;  /* 0x0000000135037824 */ /* 0x000fe200028e064f */
[----:B------:R-:W-:Y:S02]  /*425b0*/  IADD3 R6, P5, PT, R6, R78, RZ ;  /* 0x0000004e06067210 */ /* 0x000fe40007fbe0ff */
[----:B0-----:R-:W-:Y:S01]  /*425c0*/  F2FP.SATFINITE.E4M3.F32.PACK_AB_MERGE_C R23, R9, R8, RZ ;  /* 0x000000080917723e */ /* 0x001fe200048070ff */
[----:B---3--:R-:W-:Y:S02]  /*425d0*/  IMAD.MOV.U32 R37, RZ, RZ, R39 ;  /* 0x000000ffff257224 */ /* 0x008fe400078e0027 */
[----:B------:R-:W-:Y:S02]  /*425e0*/  IMAD.MOV.U32 R39, RZ, RZ, R36 ;  /* 0x000000ffff277224 */ /* 0x000fe400078e0024 */
[----:B------:R-:W-:Y:S01]  /*425f0*/  IMAD.X R7, R53, 0x1, R76, P5 ;  /* 0x0000000135077824 */ /* 0x000fe200028e064c */
[----:B------:R-:W-:Y:S01]  /*42600*/  IADD3 R4, P5, PT, R22, R77, RZ ;  /* 0x0000004d16047210 */ /* 0x000fe20007fbe0ff */
[----:B------:R-:W-:Y:S01]  /*42610*/  VIADD R21, R90, 0x7 ;  /* 0x000000075a157836 */ /* 0x000fe20000000000 */
[----:B------:R-:W-:-:S02]  /*42620*/  SHF.R.S32.HI R37, RZ, 0x8, R37 ;  /* 0x00000008ff257819 */ /* 0x000fc40000011425 */
[----:B------:R-:W-:Y:S01]  /*42630*/  SHF.R.S32.HI R39, RZ, 0x8, R39 ;  /* 0x00000008ff277819 */ /* 0x000fe20000011427 */
[----:B------:R-:W-:Y:S01]  /*42640*/  IMAD.X R5, R55, 0x1, R74, P5 ;  /* 0x0000000137057824 */ /* 0x000fe200028e064a */
[----:B------:R-:W-:Y:S01]  /*42650*/  ISETP.LT.AND P5, PT, R87, UR18, !P2 ;  /* 0x0000001257007c0c */ /* 0x000fe2000d7a1270 */
[----:B------:R0:W-:Y:S01]  /*42660*/  @P4 STG.E.U8 desc[UR14][R2.64], R37 ;  /* 0x0000002502004986 */ /* 0x0001e2000c10110e */
[----:B------:R-:W-:Y:S02]  /*42670*/  ISETP.LT.AND P4, PT, R88, UR18, !P2 ;  /* 0x0000001258007c0c */ /* 0x000fe4000d781270 */
[----:B------:R-:W-:Y:S01]  /*42680*/  ISETP.LT.AND P2, PT, R86, UR18, !P2 ;  /* 0x0000001256007c0c */ /* 0x000fe2000d741270 */
[----:B------:R-:W-:Y:S01]  /*42690*/  @P3 STG.E.U8 desc[UR14][R6.64], R39 ;  /* 0x0000002706003986 */ /* 0x000fe2000c10110e */
[----:B------:R-:W-:-:S03]  /*426a0*/  IADD3 R8, P3, PT, R22, R75, RZ ;  /* 0x0000004b16087210 */ /* 0x000fc60007f7e0ff */
[----:B------:R2:W-:Y:S01]  /*426b0*/  @P6 STG.E.U8 desc[UR14][R4.64], R23 ;  /* 0x0000001704006986 */ /* 0x0005e2000c10110e */
[----:B------:R-:W-:Y:S01]  /*426c0*/  IADD3 R20, P6, PT, R22, R0, RZ ;  /* 0x0000000016147210 */ /* 0x000fe20007fde0ff */
[----:B------:R-:W-:Y:S01]  /*426d0*/  IMAD.X R9, R55, 0x1, R80, P3 ;  /* 0x0000000137097824 */ /* 0x000fe200018e0650 */
[----:B------:R-:W-:-:S03]  /*426e0*/  ISETP.GE.AND P3, PT, R21, UR19, PT ;  /* 0x0000001315007c0c */ /* 0x000fc6000bf66270 */
[----:B------:R-:W-:Y:S01]  /*426f0*/  IMAD.X R21, R55, 0x1, R79, P6 ;  /* 0x0000000137157824 */ /* 0x000fe200030e064f */
[----:B0-----:R-:W-:Y:S01]  /*42700*/  IADD3 R2, P6, PT, R22, R78, RZ ;  /* 0x0000004e16027210 */ /* 0x001fe20007fde0ff */
[----:B------:R0:W-:Y:S01]  /*42710*/  @P4 STG.E.U8 desc[UR14][R8.64], R25 ;  /* 0x0000001908004986 */ /* 0x0001e2000c10110e */
[----:B------:R-:W-:-:S03]  /*42720*/  ISETP.LT.AND P4, PT, R89, UR18, !P0 ;  /* 0x0000001259007c0c */ /* 0x000fc6000c781270 */
[----:B------:R-:W-:Y:S01]  /*42730*/  IMAD.X R3, R55, 0x1, R76, P6 ;  /* 0x0000000137037824 */ /* 0x000fe200030e064c */
[----:B------:R3:W-:Y:S01]  /*42740*/  @P5 STG.E.U8 desc[UR14][R20.64], R41 ;  /* 0x0000002914005986 */ /* 0x0007e2000c10110e */
[----:B--2---:R-:W-:Y:S01]  /*42750*/  VIADD R4, R22, UR10 ;  /* 0x0000000a16047c36 */ /* 0x004fe20008000000 */
[----:B------:R-:W-:Y:S01]  /*42760*/  ISETP.LT.AND P5, PT, R88, UR18, !P0 ;  /* 0x0000001258007c0c */ /* 0x000fe2000c7a1270 */
[----:B------:R-:W-:Y:S01]  /*42770*/  VIADD R22, R90, 0xa ;  /* 0x0000000a5a167836 */ /* 0x000fe20000000000 */
[----:B------:R2:W-:Y:S01]  /*42780*/  @P2 STG.E.U8 desc[UR14][R2.64], R57 ;  /* 0x0000003902002986 */ /* 0x0005e2000c10110e */
[----:B------:R-:W-:Y:S02]  /*42790*/  PRMT R5, R23, 0x9910, RZ ;  /* 0x0000991017057816 */ /* 0x000fe400000000ff */
[----:B------:R-:W-:Y:S02]  /*427a0*/  SHF.R.S32.HI R37, RZ, 0x1f, R4 ;  /* 0x0000001fff257819 */ /* 0x000fe40000011404 */
[----:B------:R-:W-:-:S02]  /*427b0*/  IADD3 R6, P2, PT, R4, R77, RZ ;  /* 0x0000004d04067210 */ /* 0x000fc40007f5e0ff */
[C---:B0-----:R-:W-:Y:S01]  /*427c0*/  IADD3 R8, P6, PT, R4.reuse, R75, RZ ;  /* 0x0000004b04087210 */ /* 0x041fe20007fde0ff */
[----:B---3--:R-:W-:Y:S01]  /*427d0*/  VIADD R20, R4, UR10 ;  /* 0x0000000a04147c36 */ /* 0x008fe20008000000 */
[----:B------:R-:W-:Y:S01]  /*427e0*/  PRMT R23, R25, 0x9910, RZ ;  /* 0x0000991019177816 */ /* 0x000fe200000000ff */
[C---:B------:R-:W-:Y:S01]  /*427f0*/  IMAD.X R7, R37.reuse, 0x1, R74, P2 ;  /* 0x0000000125077824 */ /* 0x040fe200010e064a */
[----:B------:R-:W-:Y:S01]  /*42800*/  SHF.R.S32.HI R21, RZ, 0x8, R5 ;  /* 0x00000008ff157819 */ /* 0x000fe20000011405 */
[----:B------:R-:W-:Y:S01]  /*42810*/  IMAD.X R9, R37, 0x1, R80, P6 ;  /* 0x0000000125097824 */ /* 0x000fe200030e0650 */
[----:B------:R-:W-:Y:S02]  /*42820*/  SHF.R.S32.HI R23, RZ, 0x8, R23 ;  /* 0x00000008ff177819 */ /* 0x000fe40000011417 */
[----:B------:R-:W-:Y:S01]  /*42830*/  PRMT R41, R41, 0x9910, RZ ;  /* 0x0000991029297816 */ /* 0x000fe200000000ff */
[----:B------:R-:W-:Y:S01]  /*42840*/  @P4 STG.E.U8 desc[UR14][R6.64], R21 ;  /* 0x0000001506004986 */ /* 0x000fe2000c10110e */
[----:B------:R-:W-:-:S02]  /*42850*/  ISETP.LT.AND P4, PT, R87, UR18, !P0 ;  /* 0x0000001257007c0c */ /* 0x000fc4000c781270 */
[----:B------:R-:W-:Y:S01]  /*42860*/  ISETP.LT.AND P0, PT, R86, UR18, !P0 ;  /* 0x0000001256007c0c */ /* 0x000fe2000c701270 */
[----:B------:R0:W-:Y:S01]  /*42870*/  @P5 STG.E.U8 desc[UR14][R8.64], R23 ;  /* 0x0000001708005986 */ /* 0x0001e2000c10110e */
[C---:B--2---:R-:W-:Y:S02]  /*42880*/  IADD3 R2, P5, PT, R4.reuse, R0, RZ ;  /* 0x0000000004027210 */ /* 0x044fe40007fbe0ff */
[----:B------:R-:W-:Y:S02]  /*42890*/  ISETP.LT.AND P6, PT, R89, UR18, !P1 ;  /* 0x0000001259007c0c */ /* 0x000fe4000cfc1270 */
[----:B------:R-:W-:Y:S01]  /*428a0*/  PRMT R25, R57, 0x9910, RZ ;  /* 0x0000991039197816 */ /* 0x000fe200000000ff */
[----:B------:R-:W-:Y:S01]  /*428b0*/  IMAD.X R3, R37, 0x1, R79, P5 ;  /* 0x0000000125037824 */ /* 0x000fe200028e064f */
[----:B------:R-:W-:Y:S02]  /*428c0*/  IADD3 R4, P5, PT, R4, R78, RZ ;  /* 0x0000004e04047210 */ /* 0x000fe40007fbe0ff */
[----:B------:R-:W-:-:S02]  /*428d0*/  SHF.R.S32.HI R39, RZ, 0x1f, R20 ;  /* 0x0000001fff277819 */ /* 0x000fc40000011414 */
[----:B------:R-:W-:Y:S01]  /*428e0*/  SHF.R.S32.HI R25, RZ, 0x8, R25 ;  /* 0x00000008ff197819 */ /* 0x000fe20000011419 */
[----:B0-----:R-:W-:Y:S01]  /*428f0*/  IMAD.MOV.U32 R23, RZ, RZ, R41 ;  /* 0x000000ffff177224 */ /* 0x001fe200078e0029 */
[----:B------:R-:W-:Y:S01]  /*42900*/  F2FP.SATFINITE.E4M3.F32.PACK_AB_MERGE_C R21, R11, R10, RZ ;  /* 0x0000000a0b15723e */ /* 0x000fe200048070ff */
[----:B------:R-:W-:Y:S01]  /*42910*/  IMAD.X R5, R37, 0x1, R76, P5 ;  /* 0x0000000125057824 */ /* 0x000fe200028e064c */
[----:B------:R-:W-:Y:S01]  /*42920*/  IADD3 R6, P5, PT, R20, R77, RZ ;  /* 0x0000004d14067210 */ /* 0x000fe20007fbe0ff */
[----:B------:R-:W-:Y:S01]  /*42930*/  VIADD R11, R90, 0x9 ;  /* 0x000000095a0b7836 */ /* 0x000fe20000000000 */
[----:B------:R-:W-:Y:S02]  /*42940*/  SHF.R.S32.HI R23, RZ, 0x8, R23 ;  /* 0x00000008ff177819 */ /* 0x000fe40000011417 */
[----:B------:R-:W-:Y:S01]  /*42950*/  ISETP.GE.AND P2, PT, R24, UR19, PT ;  /* 0x0000001318007c0c */ /* 0x000fe2000bf46270 */
[----:B------:R-:W-:Y:S01]  /*42960*/  IMAD.X R7, R39, 0x1, R74, P5 ;  /* 0x0000000127077824 */ /* 0x000fe200028e064a */
[----:B------:R-:W-:Y:S01]  /*42970*/  ISETP.LT.AND P5, PT, R87, UR18, !P1 ;  /* 0x0000001257007c0c */ /* 0x000fe2000cfa1270 */
[----:B------:R0:W-:Y:S01]  /*42980*/  @P4 STG.E.U8 desc[UR14][R2.64], R23 ;  /* 0x0000001702004986 */ /* 0x0001e2000c10110e */
[----:B------:R-:W-:-:S02]  /*42990*/  ISETP.LT.AND P4, PT, R88, UR18, !P1 ;  /* 0x0000001258007c0c */ /* 0x000fc4000cf81270 */
[----:B------:R-:W-:Y:S01]  /*429a0*/  ISETP.LT.AND P1, PT, R86, UR18, !P1 ;  /* 0x0000001256007c0c */ /* 0x000fe2000cf21270 */
[----:B------:R2:W-:Y:S01]  /*429b0*/  @P0 STG.E.U8 desc[UR14][R4.64], R25 ;  /* 0x0000001904000986 */ /* 0x0005e2000c10110e */
[----:B------:R-:W-:-:S03]  /*429c0*/  IADD3 R8, P0, PT, R20, R75, RZ ;  /* 0x0000004b14087210 */ /* 0x000fc60007f1e0ff */
[----:B------:R3:W-:Y:S01]  /*429d0*/  @P6 STG.E.U8 desc[UR14][R6.64], R21 ;  /* 0x0000001506006986 */ /* 0x0007e2000c10110e */
[C---:B------:R-:W-:Y:S01]  /*429e0*/  IADD3 R10, P6, PT, R20.reuse, R0, RZ ;  /* 0x00000000140a7210 */ /* 0x040fe20007fde0ff */
[----:B------:R-:W-:Y:S01]  /*429f0*/  IMAD.X R9, R39, 0x1, R80, P0 ;  /* 0x0000000127097824 */ /* 0x000fe200000e0650 */
[----:B------:R-:W-:Y:S02]  /*42a00*/  ISETP.GE.AND P0, PT, R11, UR19, PT ;  /* 0x000000130b007c0c */ /* 0x000fe4000bf06270 */
[----:B0-----:R-:W-:Y:S01]  /*42a10*/  PRMT R23, R27, 0x9910, RZ ;  /* 0x000099101b177816 */ /* 0x001fe200000000ff */
[----:B------:R-:W-:Y:S01]  /*42a20*/  IMAD.X R11, R39, 0x1, R79, P6 ;  /* 0x00000001270b7824 */ /* 0x000fe200030e064f */
[C---:B------:R-:W-:Y:S01]  /*42a30*/  IADD3 R2, P6, PT, R20.reuse, R78, RZ ;  /* 0x0000004e14027210 */ /* 0x040fe20007fde0ff */
[----:B------:R-:W-:Y:S01]  /*42a40*/  VIADD R20, R20, UR10 ;  /* 0x0000000a14147c36 */ /* 0x000fe20008000000 */
[----:B------:R-:W-:Y:S01]  /*42a50*/  @P4 STG.E.U8 desc[UR14][R8.64], R27 ;  /* 0x0000001b08004986 */ /* 0x000fe2000c10110e */
[----:B------:R-:W-:-:S02]  /*42a60*/  ISETP.LT.AND P4, PT, R89, UR18, !P3 ;  /* 0x0000001259007c0c */ /* 0x000fc4000df81270 */
[----:B------:R-:W-:Y:S01]  /*42a70*/  IMAD.X R3, R39, 0x1, R76, P6 ;  /* 0x0000000127037824 */ /* 0x000fe200030e064c */
[----:B------:R0:W-:Y:S01]  /*42a80*/  @P5 STG.E.U8 desc[UR14][R10.64], R43 ;  /* 0x0000002b0a005986 */ /* 0x0001e2000c10110e */
[----:B------:R-:W-:Y:S02]  /*42a90*/  ISETP.LT.AND P5, PT, R88, UR18, !P3 ;  /* 0x0000001258007c0c */ /* 0x000fe4000dfa1270 */
[----:B--2---:R-:W-:Y:S01]  /*42aa0*/  SHF.R.S32.HI R25, RZ, 0x1f, R20 ;  /* 0x0000001fff197819 */ /* 0x004fe20000011414 */
[----:B------:R2:W-:Y:S01]  /*42ab0*/  @P1 STG.E.U8 desc[UR14][R2.64], R59 ;  /* 0x0000003b02001986 */ /* 0x0005e2000c10110e */
[C---:B------:R-:W-:Y:S02]  /*42ac0*/  IADD3 R4, P1, PT, R20.reuse, R77, RZ ;  /* 0x0000004d14047210 */ /* 0x040fe40007f3e0ff */
[----:B---3--:R-:W-:Y:S01]  /*42ad0*/  PRMT R7, R21, 0x9910, RZ ;  /* 0x0000991015077816 */ /* 0x008fe200000000ff */
[C---:B------:R-:W-:Y:S01]  /*42ae0*/  VIADD R21, R20.reuse, UR10 ;  /* 0x0000000a14157c36 */ /* 0x040fe20008000000 */
[----:B------:R-:W-:Y:S01]  /*42af0*/  IADD3 R6, P6, PT, R20, R75, RZ ;  /* 0x0000004b14067210 */ /* 0x000fe20007fde0ff */
[----:B------:R-:W-:Y:S01]  /*42b00*/  IMAD.X R5, R25, 0x1, R74, P1 ;  /* 0x0000000119057824 */ /* 0x000fe200008e064a */
[----:B------:R-:W-:-:S02]  /*42b10*/  SHF.R.S32.HI R23, RZ, 0x8, R23 ;  /* 0x00000008ff177819 */ /* 0x000fc40000011417 */
[----:B0-----:R-:W-:Y:S01]  /*42b20*/  SHF.R.S32.HI R11, RZ, 0x8, R7 ;  /* 0x00000008ff0b7819 */ /* 0x001fe20000011407 */
[----:B------:R-:W-:Y:S01]  /*42b30*/  IMAD.X R7, R25, 0x1, R80, P6 ;  /* 0x0000000119077824 */ /* 0x000fe200030e0650 */
[----:B------:R-:W-:Y:S02]  /*42b40*/  PRMT R43, R43, 0x9910, RZ ;  /* 0x000099102b2b7816 */ /* 0x000fe400000000ff */
[----:B--2---:R-:W-:Y:S01]  /*42b50*/  PRMT R59, R59, 0x9910, RZ ;  /* 0x000099103b3b7816 */ /* 0x004fe200000000ff */
[----:B------:R0:W-:Y:S01]  /*42b60*/  @P4 STG.E.U8 desc[UR14][R4.64], R11 ;  /* 0x0000000b04004986 */ /* 0x0001e2000c10110e */
[----:B------:R-:W-:Y:S02]  /*42b70*/  ISETP.LT.AND P4, PT, R87, UR18, !P3 ;  /* 0x0000001257007c0c */ /* 0x000fe4000df81270 */
[----:B------:R-:W-:Y:S01]  /*42b80*/  ISETP.LT.AND P3, PT, R86, UR18, !P3 ;  /* 0x0000001256007c0c */ /* 0x000fe2000df61270 */
[----:B------:R2:W-:Y:S01]  /*42b90*/  @P5 STG.E.U8 desc[UR14][R6.64], R23 ;  /* 0x0000001706005986 */ /* 0x0005e2000c10110e */
[----:B------:R-:W-:-:S02]  /*42ba0*/  IADD3 R2, P5, PT, R20, R0, RZ ;  /* 0x0000000014027210 */ /* 0x000fc40007fbe0ff */
[----:B------:R-:W-:Y:S02]  /*42bb0*/  ISETP.LT.AND P6, PT, R89, UR18, !P2 ;  /* 0x0000001259007c0c */ /* 0x000fe4000d7c1270 */
[----:B------:R-:W-:Y:S01]  /*42bc0*/  SHF.R.S32.HI R27, RZ, 0x1f, R21 ;  /* 0x0000001fff1b7819 */ /* 0x000fe20000011415 */
[C---:B------:R-:W-:Y:S01]  /*42bd0*/  IMAD.X R3, R25.reuse, 0x1, R79, P5 ;  /* 0x0000000119037824 */ /* 0x040fe200028e064f */
[----:B------:R-:W-:Y:S01]  /*42be0*/  IADD3 R8, P5, PT, R20, R78, RZ ;  /* 0x0000004e14087210 */ /* 0x000fe20007fbe0ff */
[----:B0-----:R-:W-:Y:S01]  /*42bf0*/  VIADD R11, R90, 0xb ;  /* 0x0000000b5a0b7836 */ /* 0x001fe20000000000 */
[----:B------:R-:W-:Y:S01]  /*42c00*/  ISETP.GE.AND P1, PT, R22, UR19, PT ;  /* 0x0000001316007c0c */ /* 0x000fe2000bf26270 */
[----:B--2---:R-:W-:Y:S02]  /*42c10*/  IMAD.MOV.U32 R23, RZ, RZ, R43 ;  /* 0x000000ffff177224 */ /* 0x004fe400078e002b */
[----:B------:R-:W-:Y:S01]  /*42c20*/  IMAD.X R9, R25, 0x1, R76, P5 ;  /* 0x0000000119097824 */ /* 0x000fe200028e064c */
[----:B------:R-:W-:Y:S01]  /*42c30*/  IADD3 R4, P5, PT, R21, R77, RZ ;  /* 0x0000004d15047210 */ /* 0x000fe20007fbe0ff */
[----:B------:R-:W-:Y:S01]  /*42c40*/  IMAD.MOV.U32 R25, RZ, RZ, R59 ;  /* 0x000000ffff197224 */ /* 0x000fe200078e003b */
[----:B------:R-:W-:-:S03]  /*42c50*/  SHF.R.S32.HI R23, RZ, 0x8, R23 ;  /* 0x00000008ff177819 */ /* 0x000fc60000011417 */
[----:B------:R-:W-:Y:S01]  /*42c60*/  IMAD.X R5, R27, 0x1, R74, P5 ;  /* 0x000000011b057824 */ /* 0x000fe200028e064a */
[----:B------:R-:W-:Y:S01]  /*42c70*/  SHF.R.S32.HI R25, RZ, 0x8, R25 ;  /* 0x00000008ff197819 */ /* 0x000fe20000011419 */
[----:B------:R0:W-:Y:S01]  /*42c80*/  @P4 STG.E.U8 desc[UR14][R2.64], R23 ;  /* 0x0000001702004986 */ /* 0x0001e2000c10110e */
[----:B------:R-:W-:Y:S02]  /*42c90*/  ISETP.LT.AND P4, PT, R88, UR18, !P2 ;  /* 0x0000001258007c0c */ /* 0x000fe4000d781270 */
[----:B------:R-:W-:Y:S01]  /*42ca0*/  ISETP.LT.AND P5, PT, R87, UR18, !P2 ;  /* 0x0000001257007c0c */ /* 0x000fe2000d7a1270 */
[----:B------:R2:W-:Y:S01]  /*42cb0*/  @P3 STG.E.U8 desc[UR14][R8.64], R25 ;  /* 0x0000001908003986 */ /* 0x0005e2000c10110e */
[C---:B------:R-:W-:Y:S02]  /*42cc0*/  IADD3 R6, P3, PT, R21.reuse, R75, RZ ;  /* 0x0000004b15067210 */ /* 0x040fe40007f7e0ff */
[----:B------:R-:W-:Y:S01]  /*42cd0*/  ISETP.LT.AND P2, PT, R86, UR18, !P2 ;  /* 0x0000001256007c0c */ /* 0x000fe2000d741270 */
[----:B------:R3:W-:Y:S01]  /*42ce0*/  @P6 STG.E.U8 desc[UR14][R4.64], R13 ;  /* 0x0000000d04006986 */ /* 0x0007e2000c10110e */
[----:B------:R-:W-:Y:S01]  /*42cf0*/  IADD3 R10, P6, PT, R21, R0, RZ ;  /* 0x00000000150a7210 */ /* 0x000fe20007fde0ff */
[----:B------:R-:W-:Y:S01]  /*42d00*/  IMAD.X R7, R27, 0x1, R80, P3 ;  /* 0x000000011b077824 */ /* 0x000fe200018e0650 */
[----:B------:R-:W-:-:S03]  /*42d10*/  ISETP.GE.AND P3, PT, R11, UR19, PT ;  /* 0x000000130b007c0c */ /* 0x000fc6000bf66270 */
[----:B------:R-:W-:Y:S01]  /*42d20*/  IMAD.X R11, R27, 0x1, R79, P6 ;  /* 0x000000011b0b7824 */ /* 0x000fe200030e064f */
[C---:B0-----:R-:W-:Y:S01]  /*42d30*/  IADD3 R2, P6, PT, R21.reuse, R78, RZ ;  /* 0x0000004e15027210 */ /* 0x041fe20007fde0ff */
[----:B--2---:R-:W-:Y:S01]  /*42d40*/  VIADD R8, R21, UR10 ;  /* 0x0000000a15087c36 */ /* 0x004fe20008000000 */
[----:B------:R0:W-:Y:S01]  /*42d50*/  @P4 STG.E.U8 desc[UR14][R6.64], R29 ;  /* 0x0000001d06004986 */ /* 0x0001e2000c10110e */
[----:B------:R-:W-:Y:S02]  /*42d60*/  ISETP.LT.AND P4, PT, R89, UR18, !P0 ;  /* 0x0000001259007c0c */ /* 0x000fe4000c781270 */
[----:B---3--:R-:W-:Y:S01]  /*42d70*/  PRMT R13, R13, 0x9910, RZ ;  /* 0x000099100d0d7816 */ /* 0x008fe200000000ff */
[----:B------:R-:W-:Y:S01]  /*42d80*/  IMAD.X R3, R27, 0x1, R76, P6 ;  /* 0x000000011b037824 */ /* 0x000fe200030e064c */
[----:B------:R-:W-:Y:S01]  /*42d90*/  PRMT R5, R29, 0x9910, RZ ;  /* 0x000099101d057816 */ /* 0x000fe200000000ff */
[----:B------:R2:W-:Y:S01]  /*42da0*/  @P5 STG.E.U8 desc[UR14][R10.64], R45 ;  /* 0x0000002d0a005986 */ /* 0x0005e2000c10110e */
[----:B------:R-:W-:-:S02]  /*42db0*/  SHF.R.S32.HI R9, RZ, 0x1f, R8 ;  /* 0x0000001fff097819 */ /* 0x000fc40000011408 */
[----:B------:R-:W-:Y:S01]  /*42dc0*/  ISETP.LT.AND P5, PT, R88, UR18, !P0 ;  /* 0x0000001258007c0c */ /* 0x000fe2000c7a1270 */
[----:B------:R3:W-:Y:S01]  /*42dd0*/  @P2 STG.E.U8 desc[UR14][R2.64], R61 ;  /* 0x0000003d02002986 */ /* 0x0007e2000c10110e */
[C---:B------:R-:W-:Y:S01]  /*42de0*/  IADD3 R4, P2, PT, R8.reuse, R77, RZ ;  /* 0x0000004d08047210 */ /* 0x040fe20007f5e0ff */
[----:B0-----:R-:W-:Y:S01]  /*42df0*/  IMAD.MOV.U32 R7, RZ, RZ, R13 ;  /* 0x000000ffff077224 */ /* 0x001fe200078e000d */
[----:B------:R-:W-:Y:S01]  /*42e00*/  IADD3 R6, P6, PT, R8, R75, RZ ;  /* 0x0000004b08067210 */ /* 0x000fe20007fde0ff */
[----:B------:R-:W-:Y:S01]  /*42e10*/  IMAD.MOV.U32 R13, RZ, RZ, R5 ;  /* 0x000000ffff0d7224 */ /* 0x000fe200078e0005 */
[----:B------:R-:W-:Y:S01]  /*42e20*/  PRMT R21, R61, 0x9910, RZ ;  /* 0x000099103d157816 */ /* 0x000fe200000000ff */
[C---:B------:R-:W-:Y:S01]  /*42e30*/  IMAD.X R5, R9.reuse, 0x1, R74, P2 ;  /* 0x0000000109057824 */ /* 0x040fe200010e064a */
[----:B------:R-:W-:Y:S01]  /*42e40*/  ISETP.GE.AND P2, PT, R12, UR19, PT ;  /* 0x000000130c007c0c */ /* 0x000fe2000bf46270 */
[----:B------:R-:W-:Y:S01]  /*42e50*/  VIADD R12, R8, UR10 ;  /* 0x0000000a080c7c36 */ /* 0x000fe20008000000 */
[----:B--2---:R-:W-:Y:S01]  /*42e60*/  SHF.R.S32.HI R11, RZ, 0x8, R7 ;  /* 0x00000008ff0b7819 */ /* 0x004fe20000011407 */
[----:B------:R-:W-:Y:S01]  /*42e70*/  IMAD.X R7, R9, 0x1, R80, P6 ;  /* 0x0000000109077824 */ /* 0x000fe200030e0650 */
[----:B------:R-:W-:-:S02]  /*42e80*/  SHF.R.S32.HI R13, RZ, 0x8, R13 ;  /* 0x00000008ff0d7819 */ /* 0x000fc4000001140d */
[C---:B---3--:R-:W-:Y:S01]  /*42e90*/  IADD3 R2, P6, PT, R8.reuse, R0, RZ ;  /* 0x0000000008027210 */ /* 0x048fe20007fde0ff */
[----:B------:R0:W-:Y:S01]  /*42ea0*/  @P4 STG.E.U8 desc[UR14][R4.64], R11 ;  /* 0x0000000b04004986 */ /* 0x0001e2000c10110e */
[----:B------:R-:W-:Y:S02]  /*42eb0*/  PRMT R45, R45, 0x9910, RZ ;  /* 0x000099102d2d7816 */ /* 0x000fe400000000ff */
[----:B------:R-:W-:Y:S01]  /*42ec0*/  ISETP.LT.AND P4, PT, R87, UR18, !P0 ;  /* 0x0000001257007c0c */ /* 0x000fe2000c781270 */
[----:B------:R-:W-:Y:S01]  /*42ed0*/  IMAD.X R3, R9, 0x1, R79, P6 ;  /* 0x0000000109037824 */ /* 0x000fe200030e064f */
[----:B------:R-:W-:Y:S01]  /*42ee0*/  IADD3 R8, P6, PT, R8, R78, RZ ;  /* 0x0000004e08087210 */ /* 0x000fe20007fde0ff */
[----:B------:R2:W-:Y:S01]  /*42ef0*/  @P5 STG.E.U8 desc[UR14][R6.64], R13 ;  /* 0x0000000d06005986 */ /* 0x0005e2000c10110e */
[----:B------:R-:W-:Y:S02]  /*42f00*/  ISETP.LT.AND P0, PT, R86, UR18, !P0 ;  /* 0x0000001256007c0c */ /* 0x000fe4000c701270 */
[----:B------:R-:W-:Y:S01]  /*42f10*/  ISETP.LT.AND P5, PT, R89, UR18, !P1 ;  /* 0x0000001259007c0c */ /* 0x000fe2000cfa1270 */
[----:B------:R-:W-:Y:S01]  /*42f20*/  IMAD.X R9, R9, 0x1, R76, P6 ;  /* 0x0000000109097824 */ /* 0x000fe200030e064c */
[----:B------:R-:W-:Y:S01]  /*42f30*/  SHF.R.S32.HI R23, RZ, 0x1f, R12 ;  /* 0x0000001fff177819 */ /* 0x000fe2000001140c */
[----:B0-----:R-:W-:Y:S01]  /*42f40*/  IMAD.MOV.U32 R5, RZ, RZ, R45 ;  /* 0x000000ffff057224 */ /* 0x001fe200078e002d */
[----:B------:R-:W-:Y:S01]  /*42f50*/  IADD3 R4, P6, PT, R12, R77, RZ ;  /* 0x0000004d0c047210 */ /* 0x000fe20007fde0ff */
[----:B------:R-:W-:Y:S01]  /*42f60*/  VIADD R11, R90, 0xd ;  /* 0x0000000d5a0b7836 */ /* 0x000fe20000000000 */
[----:B------:R-:W-:-:S02]  /*42f70*/  SHF.R.S32.HI R21, RZ, 0x8, R21 ;  /* 0x00000008ff157819 */ /* 0x000fc40000011415 */
[----:B--2---:R-:W-:Y:S01]  /*42f80*/  SHF.R.S32.HI R13, RZ, 0x8, R5 ;  /* 0x00000008ff0d7819 */ /* 0x004fe20000011405 */
[----:B------:R-:W-:Y:S01]  /*42f90*/  IMAD.X R5, R23, 0x1, R74, P6 ;  /* 0x0000000117057824 */ /* 0x000fe200030e064a */
[----:B------:R-:W-:-:S03]  /*42fa0*/  IADD3 R6, P6, PT, R12, R75, RZ ;  /* 0x0000004b0c067210 */ /* 0x000fc60007fde0ff */
[----:B------:R0:W-:Y:S01]  /*42fb0*/  @P4 STG.E.U8 desc[UR14][R2.64], R13 ;  /* 0x0000000d02004986 */ /* 0x0001e2000c10110e */
[----:B------:R-:W-:Y:S01]  /*42fc0*/  ISETP.LT.AND P4, PT, R87, UR18, !P1 ;  /* 0x0000001257007c0c */ /* 0x000fe2000cf81270 */
[----:B------:R-:W-:Y:S01]  /*42fd0*/  IMAD.X R7, R23, 0x1, R80, P6 ;  /* 0x0000000117077824 */ /* 0x000fe200030e0650 */
[----:B------:R-:W-:Y:S01]  /*42fe0*/  ISETP.GE.AND P6, PT, R11, UR19, PT ;  /* 0x000000130b007c0c */ /* 0x000fe2000bfc6270 */
[----:B------:R2:W-:Y:S01]  /*42ff0*/  @P0 STG.E.U8 desc[UR14][R8.64], R21 ;  /* 0x0000001508000986 */ /* 0x0005e2000c10110e */
[----:B------:R-:W-:-:S03]  /*43000*/  IADD3 R10, P0, PT, R12, R0, RZ ;  /* 0x000000000c0a7210 */ /* 0x000fc60007f1e0ff */
[----:B------:R3:W-:Y:S01]  /*43010*/  @P5 STG.E.U8 desc[UR14][R4.64], R15 ;  /* 0x0000000f04005986 */ /* 0x0007e2000c10110e */
[----:B------:R-:W-:Y:S01]  /*43020*/  ISETP.LT.AND P5, PT, R88, UR18, !P1 ;  /* 0x0000001258007c0c */ /* 0x000fe2000cfa1270 */
[----:B------:R-:W-:Y:S01]  /*43030*/  IMAD.X R11, R23, 0x1, R79, P0 ;  /* 0x00000001170b7824 */ /* 0x000fe200000e064f */
[----:B------:R-:W-:Y:S02]  /*43040*/  ISETP.LT.AND P1, PT, R86, UR18, !P1 ;  /* 0x0000001256007c0c */ /* 0x000fe4000cf21270 */
[C---:B0-----:R-:W-:Y:S02]  /*43050*/  IADD3 R2, P0, PT, R12.reuse, R78, RZ ;  /* 0x0000004e0c027210 */ /* 0x041fe40007f1e0ff */
[----:B------:R-:W-:Y:S01]  /*43060*/  PRMT R13, R31, 0x9910, RZ ;  /* 0x000099101f0d7816 */ /* 0x000fe200000000ff */
[----:B--2---:R-:W-:Y:S02]  /*43070*/  VIADD R8, R12, UR10 ;  /* 0x0000000a0c087c36 */ /* 0x004fe40008000000 */
[----:B------:R-:W-:Y:S01]  /*43080*/  IMAD.X R3, R23, 0x1, R76, P0 ;  /* 0x0000000117037824 */ /* 0x000fe200000e064c */
[----:B------:R-:W-:Y:S01]  /*43090*/  SHF.R.S32.HI R13, RZ, 0x8, R13 ;  /* 0x00000008ff0d7819 */ /* 0x000fe2000001140d */
[----:B------:R-:W-:Y:S01]  /*430a0*/  VIADD R12, R8, UR10 ;  /* 0x0000000a080c7c36 */ /* 0x000fe20008000000 */
[----:B---3--:R-:W-:Y:S01]  /*430b0*/  PRMT R15, R15, 0x9910, RZ ;  /* 0x000099100f0f7816 */ /* 0x008fe200000000ff */
[----:B------:R0:W-:Y:S01]  /*430c0*/  @P5 STG.E.U8 desc[UR14][R6.64], R31 ;  /* 0x0000001f06005986 */ /* 0x0001e2000c10110e */
[----:B------:R-:W-:-:S02]  /*430d0*/  SHF.R.S32.HI R9, RZ, 0x1f, R8 ;  /* 0x0000001fff097819 */ /* 0x000fc40000011408 */
[----:B------:R-:W-:Y:S01]  /*430e0*/  IADD3 R4, P0, PT, R8, R77, RZ ;  /* 0x0000004d08047210 */ /* 0x000fe20007f1e0ff */
[----:B------:R2:W-:Y:S01]  /*430f0*/  @P4 STG.E.U8 desc[UR14][R10.64], R47 ;  /* 0x0000002f0a004986 */ /* 0x0005e2000c10110e */
[----:B------:R-:W-:Y:S02]  /*43100*/  ISETP.LT.AND P4, PT, R88, UR18, !P3 ;  /* 0x0000001258007c0c */ /* 0x000fe4000df81270 */
[----:B------:R-:W-:Y:S01]  /*43110*/  SHF.R.S32.HI R21, RZ, 0x1f, R12 ;  /* 0x0000001fff157819 */ /* 0x000fe2000001140c */
[----:B------:R3:W-:Y:S01]  /*43120*/  @P1 STG.E.U8 desc[UR14][R2.64], R63 ;  /* 0x0000003f02001986 */ /* 0x0007e2000c10110e */
[----:B------:R-:W-:Y:S01]  /*43130*/  ISETP.LT.AND P1, PT, R89, UR18, !P3 ;  /* 0x0000001259007c0c */ /* 0x000fe2000df21270 */
[----:B------:R-:W-:Y:S01]  /*43140*/  IMAD.X R5, R9, 0x1, R74, P0 ;  /* 0x0000000109057824 */ /* 0x000fe200000e064a */
[----:B------:R-:W-:Y:S01]  /*43150*/  ISETP.GE.AND P0, PT, R14, UR19, PT ;  /* 0x000000130e007c0c */ /* 0x000fe2000bf06270 */
[----:B0-----:R-:W-:Y:S01]  /*43160*/  IMAD.MOV.U32 R7, RZ, RZ, R15 ;  /* 0x000000ffff077224 */ /* 0x001fe200078e000f */
[----:B------:R-:W-:-:S02]  /*43170*/  IADD3 R6, P5, PT, R8, R75, RZ ;  /* 0x0000004b08067210 */ /* 0x000fc40007fbe0ff */
[----:B------:R-:W-:Y:S02]  /*43180*/  PRMT R15, R63, 0x9910, RZ ;  /* 0x000099103f0f7816 */ /* 0x000fe400000000ff */
[----:B--2---:R-:W-:Y:S01]  /*43190*/  SHF.R.S32.HI R11, RZ, 0x8, R7 ;  /* 0x00000008ff0b7819 */ /* 0x004fe20000011407 */
[----:B------:R-:W-:Y:S01]  /*431a0*/  IMAD.X R7, R9, 0x1, R80, P5 ;  /* 0x0000000109077824 */ /* 0x000fe200028e0650 */
[----:B------:R-:W-:Y:S02]  /*431b0*/  PRMT R47, R47, 0x9910, RZ ;  /* 0x000099102f2f7816 */ /* 0x000fe400000000ff */
[----:B---3--:R-:W-:Y:S01]  /*431c0*/  IADD3 R2, P5, PT, R8, R0, RZ ;  /* 0x0000000008027210 */ /* 0x008fe20007fbe0ff */
[----:B------:R0:W-:Y:S01]  /*431d0*/  @P1 STG.E.U8 desc[UR14][R4.64], R11 ;  /* 0x0000000b04001986 */ /* 0x0001e2000c10110e */
[----:B------:R-:W-:Y:S02]  /*431e0*/  ISETP.LT.AND P1, PT, R87, UR18, !P3 ;  /* 0x0000001257007c0c */ /* 0x000fe4000df21270 */
[----:B------:R-:W-:Y:S01]  /*431f0*/  ISETP.LT.AND P3, PT, R86, UR18, !P3 ;  /* 0x0000001256007c0c */ /* 0x000fe2000df61270 */
[----:B------:R-:W-:Y:S01]  /*43200*/  IMAD.X R3, R9, 0x1, R79, P5 ;  /* 0x0000000109037824 */ /* 0x000fe200028e064f */
[----:B------:R-:W-:Y:S01]  /*43210*/  IADD3 R8, P5, PT, R8, R78, RZ ;  /* 0x0000004e08087210 */ /* 0x000fe20007fbe0ff */
[----:B------:R2:W-:Y:S01]  /*43220*/  @P4 STG.E.U8 desc[UR14][R6.64], R13 ;  /* 0x0000000d06004986 */ /* 0x0005e2000c10110e */
[----:B------:R-:W-:-:S02]  /*43230*/  ISETP.LT.AND P4, PT, R89, UR18, !P2 ;  /* 0x0000001259007c0c */ /* 0x000fc4000d781270 */
[----:B------:R-:W-:Y:S01]  /*43240*/  SHF.R.S32.HI R15, RZ, 0x8, R15 ;  /* 0x00000008ff0f7819 */ /* 0x000fe2000001140f */
[----:B------:R-:W-:Y:S02]  /*43250*/  IMAD.X R9, R9, 0x1, R76, P5 ;  /* 0x0000000109097824 */ /* 0x000fe400028e064c */
[----:B0-----:R-:W-:Y:S01]  /*43260*/  IMAD.MOV.U32 R5, RZ, RZ, R47 ;  /* 0x000000ffff057224 */ /* 0x001fe200078e002f */
[----:B------:R-:W-:Y:S01]  /*43270*/  IADD3 R4, P5, PT, R12, R77, RZ ;  /* 0x0000004d0c047210 */ /* 0x000fe20007fbe0ff */
[----:B------:R-:W-:-:S03]  /*43280*/  VIADD R11, R90, 0xf ;  /* 0x0000000f5a0b7836 */ /* 0x000fc60000000000 */
[----:B--2---:R-:W-:Y:S01]  /*43290*/  SHF.R.S32.HI R13, RZ, 0x8, R5 ;  /* 0x00000008ff0d7819 */ /* 0x004fe20000011405 */
[----:B------:R-:W-:Y:S01]  /*432a0*/  IMAD.X R5, R21, 0x1, R74, P5 ;  /* 0x0000000115057824 */ /* 0x000fe200028e064a */
[----:B------:R-:W-:-:S03]  /*432b0*/  IADD3 R6, P5, PT, R12, R75, RZ ;  /* 0x0000004b0c067210 */ /* 0x000fc60007fbe0ff */
[----:B------:R0:W-:Y:S01]  /*432c0*/  @P1 STG.E.U8 desc[UR14][R2.64], R13 ;  /* 0x0000000d02001986 */ /* 0x0001e2000c10110e */
[----:B------:R-:W-:Y:S01]  /*432d0*/  IADD3 R10, P1, PT, R12, R0, RZ ;  /* 0x000000000c0a7210 */ /* 0x000fe20007f3e0ff */
[----:B------:R-:W-:Y:S01]  /*432e0*/  IMAD.X R7, R21, 0x1, R80, P5 ;  /* 0x0000000115077824 */ /* 0x000fe200028e0650 */
[----:B------:R-:W-:Y:S01]  /*432f0*/  ISETP.GE.AND P5, PT, R11, UR19, PT ;  /* 0x000000130b007c0c */ /* 0x000fe2000bfa6270 */
[----:B------:R2:W-:Y:S01]  /*43300*/  @P3 STG.E.U8 desc[UR14][R8.64], R15 ;  /* 0x0000000f08003986 */ /* 0x0005e2000c10110e */
[----:B------:R-:W-:Y:S01]  /*43310*/  ISETP.LT.AND P3, PT, R87, UR18, !P2 ;  /* 0x0000001257007c0c */ /* 0x000fe2000d761270 */
[----:B------:R-:W-:Y:S02]  /*43320*/  IMAD.X R11, R21, 0x1, R79, P1 ;  /* 0x00000001150b7824 */ /* 0x000fe400008e064f */
[----:B------:R3:W-:Y:S01]  /*43330*/  @P4 STG.E.U8 desc[UR14][R4.64], R17 ;  /* 0x0000001104004986 */ /* 0x0007e2000c10110e */
[----:B------:R-:W-:Y:S02]  /*43340*/  ISETP.LT.AND P4, PT, R88, UR18, !P2 ;  /* 0x0000001258007c0c */ /* 0x000fe4000d781270 */
[----:B------:R-:W-:-:S02]  /*43350*/  ISETP.LT.AND P2, PT, R86, UR18, !P2 ;  /* 0x0000001256007c0c */ /* 0x000fc4000d741270 */
[C---:B0-----:R-:W-:Y:S02]  /*43360*/  IADD3 R2, P1, PT, R12.reuse, R78, RZ ;  /* 0x0000004e0c027210 */ /* 0x041fe40007f3e0ff */
[----:B------:R-:W-:Y:S01]  /*43370*/  PRMT R13, R33, 0x9910, RZ ;  /* 0x00009910210d7816 */ /* 0x000fe200000000ff */
[----:B--2---:R-:W-:Y:S01]  /*43380*/  VIADD R8, R12, UR10 ;  /* 0x0000000a0c087c36 */ /* 0x004fe20008000000 */
[----:B------:R-:W-:Y:S01]  /*43390*/  PRMT R15, R49, 0x9910, RZ ;  /* 0x00009910310f7816 */ /* 0x000fe200000000ff */
[----:B------:R-:W-:Y:S01]  /*433a0*/  IMAD.X R3, R21, 0x1, R76, P1 ;  /* 0x0000000115037824 */ /* 0x000fe200008e064c */
[----:B------:R-:W-:Y:S02]  /*433b0*/  ISETP.LT.AND P1, PT, R87, UR18, !P6 ;  /* 0x0000001257007c0c */ /* 0x000fe4000f721270 */
[----:B------:R-:W-:Y:S01]  /*433c0*/  SHF.R.S32.HI R9, RZ, 0x1f, R8 ;  /* 0x0000001fff097819 */ /* 0x000fe20000011408 */
[----:B------:R-:W-:Y:S01]  /*433d0*/  @P4 STG.E.U8 desc[UR14][R6.64], R33 ;  /* 0x0000002106004986 */ /* 0x000fe2000c10110e */
[----:B---3--:R-:W-:-:S02]  /*433e0*/  IADD3 R4, P4, PT, R8, R77, RZ ;  /* 0x0000004d08047210 */ /* 0x008fc40007f9e0ff */
[----:B------:R-:W-:Y:S01]  /*433f0*/  PRMT R17, R17, 0x9910, RZ ;  /* 0x0000991011117816 */ /* 0x000fe200000000ff */
[----:B------:R0:W-:Y:S01]  /*43400*/  @P3 STG.E.U8 desc[UR14][R10.64], R49 ;  /* 0x000000310a003986 */ /* 0x0001e2000c10110e */
[----:B------:R-:W-:Y:S01]  /*43410*/  ISETP.LT.AND P3, PT, R89, UR18, !P6 ;  /* 0x0000001259007c0c */ /* 0x000fe2000f761270 */
[----:B------:R-:W-:Y:S01]  /*43420*/  IMAD.X R5, R9, 0x1, R74, P4 ;  /* 0x0000000109057824 */ /* 0x000fe200020e064a */
[----:B------:R-:W-:Y:S01]  /*43430*/  SHF.R.S32.HI R13, RZ, 0x8, R13 ;  /* 0x00000008ff0d7819 */ /* 0x000fe2000001140d */
[----:B------:R2:W-:Y:S01]  /*43440*/  @P2 STG.E.U8 desc[UR14][R2.64], R65 ;  /* 0x0000004102002986 */ /* 0x0005e2000c10110e */
[----:B------:R-:W-:Y:S02]  /*43450*/  ISETP.LT.AND P2, PT, R88, UR18, !P6 ;  /* 0x0000001258007c0c */ /* 0x000fe4000f741270 */
[----:B------:R-:W-:Y:S02]  /*43460*/  SHF.R.S32.HI R15, RZ, 0x8, R15 ;  /* 0x00000008ff0f7819 */ /* 0x000fe4000001140f */
[----:B------:R-:W-:-:S02]  /*43470*/  ISETP.LT.AND P6, PT, R86, UR18, !P6 ;  /* 0x0000001256007c0c */ /* 0x000fc4000f7c1270 */
[----:B------:R-:W-:Y:S01]  /*43480*/  PRMT R12, R65, 0x9910, RZ ;  /* 0x00009910410c7816 */ /* 0x000fe200000000ff */
[----:B0-----:R-:W-:Y:S02]  /*43490*/  IMAD.MOV.U32 R11, RZ, RZ, R17 ;  /* 0x000000ffff0b7224 */ /* 0x001fe400078e0011 */
[C---:B------:R-:W-:Y:S01]  /*434a0*/  VIADD R10, R8.reuse, UR10 ;  /* 0x0000000a080a7c36 */ /* 0x040fe20008000000 */
[----:B--2---:R-:W-:Y:S02]  /*434b0*/  IADD3 R2, P4, PT, R8, R75, RZ ;  /* 0x0000004b08027210 */ /* 0x004fe40007f9e0ff */
[----:B------:R-:W-:Y:S01]  /*434c0*/  SHF.R.S32.HI R11, RZ, 0x8, R11 ;  /* 0x00000008ff0b7819 */ /* 0x000fe2000001140b */
[----:B------:R-:W-:Y:S01]  /*434d0*/  VIADD R14, R10, UR10 ;  /* 0x0000000a0a0e7c36 */ /* 0x000fe20008000000 */
[----:B------:R-:W-:Y:S01]  /*434e0*/  SHF.R.S32.HI R17, RZ, 0x1f, R10 ;  /* 0x0000001fff117819 */ /* 0x000fe2000001140a */
[----:B------:R-:W-:Y:S01]  /*434f0*/  IMAD.X R3, R9, 0x1, R80, P4 ;  /* 0x0000000109037824 */ /* 0x000fe200020e0650 */
[----:B------:R-:W-:Y:S01]  /*43500*/  IADD3 R6, P4, PT, R8, R0, RZ ;  /* 0x0000000008067210 */ /* 0x000fe20007f9e0ff */
[----:B------:R0:W-:Y:S01]  /*43510*/  @P3 STG.E.U8 desc[UR14][R4.64], R11 ;  /* 0x0000000b04003986 */ /* 0x0001e2000c10110e */
[----:B------:R-:W-:-:S02]  /*43520*/  ISETP.LT.AND P3, PT, R88, UR18, !P0 ;  /* 0x0000001258007c0c */ /* 0x000fc4000c761270 */
[----:B------:R-:W-:Y:S01]  /*43530*/  SHF.R.S32.HI R21, RZ, 0x1f, R14 ;  /* 0x0000001fff157819 */ /* 0x000fe2000001140e */
[----:B------:R-:W-:Y:S01]  /*43540*/  IMAD.X R7, R9, 0x1, R79, P4 ;  /* 0x0000000109077824 */ /* 0x000fe200020e064f */
[----:B------:R2:W-:Y:S01]  /*43550*/  @P2 STG.E.U8 desc[UR14][R2.64], R13 ;  /* 0x0000000d02002986 */ /* 0x0005e2000c10110e */
[----:B------:R-:W-:-:S03]  /*43560*/  ISETP.LT.AND P2, PT, R89, UR18, !P0 ;  /* 0x0000001259007c0c */ /* 0x000fc6000c741270 */
[----:B------:R3:W-:Y:S01]  /*43570*/  @P1 STG.E.U8 desc[UR14][R6.64], R15 ;  /* 0x0000000f06001986 */ /* 0x0007e2000c10110e */
[----:B------:R-:W-:Y:S02]  /*43580*/  IADD3 R8, P1, PT, R8, R78, RZ ;  /* 0x0000004e08087210 */ /* 0x000fe40007f3e0ff */
[----:B0-----:R-:W-:-:S03]  /*43590*/  IADD3 R4, P4, PT, R10, R77, RZ ;  /* 0x0000004d0a047210 */ /* 0x001fc60007f9e0ff */
[----:B------:R-:W-:Y:S01]  /*435a0*/  IMAD.X R9, R9, 0x1, R76, P1 ;  /* 0x0000000109097824 */ /* 0x000fe200008e064c */
[----:B------:R-:W-:Y:S01]  /*435b0*/  ISETP.LT.AND P1, PT, R89, UR18, !P5 ;  /* 0x0000001259007c0c */ /* 0x000fe2000ef21270 */
[----:B------:R-:W-:Y:S01]  /*435c0*/  IMAD.X R5, R17, 0x1, R74, P4 ;  /* 0x0000000111057824 */ /* 0x000fe200020e064a */
[----:B--2---:R-:W-:Y:S02]  /*435d0*/  IADD3 R2, P4, PT, R10, R75, RZ ;  /* 0x0000004b0a027210 */ /* 0x004fe40007f9e0ff */
[----:B---3--:R-:W-:-:S03]  /*435e0*/  SHF.R.S32.HI R15, RZ, 0x8, R12 ;  /* 0x00000008ff0f7819 */ /* 0x008fc6000001140c */
[----:B------:R-:W-:Y:S01]  /*435f0*/  IMAD.X R3, R17, 0x1, R80, P4 ;  /* 0x0000000111037824 */ /* 0x000fe200020e0650 */
[----:B------:R-:W-:Y:S01]  /*43600*/  IADD3 R12, P4, PT, R14, R77, RZ ;  /* 0x0000004d0e0c7210 */ /* 0x000fe20007f9e0ff */
[----:B------:R0:W-:Y:S04]  /*43610*/  @P6 STG.E.U8 desc[UR14][R8.64], R15 ;  /* 0x0000000f08006986 */ /* 0x0001e8000c10110e */
[----:B------:R-:W-:Y:S01]  /*43620*/  IMAD.X R13, R21, 0x1, R74, P4 ;  /* 0x00000001150d7824 */ /* 0x000fe200020e064a */
[----:B------:R2:W-:Y:S01]  /*43630*/  @P2 STG.E.U8 desc[UR14][R4.64], R19 ;  /* 0x0000001304002986 */ /* 0x0005e2000c10110e */
[----:B------:R-:W-:Y:S02]  /*43640*/  ISETP.LT.AND P2, PT, R87, UR18, !P0 ;  /* 0x0000001257007c0c */ /* 0x000fe4000c741270 */
[----:B------:R-:W-:Y:S01]  /*43650*/  ISETP.LT.AND P0, PT, R86, UR18, !P0 ;  /* 0x0000001256007c0c */ /* 0x000fe2000c701270 */
[----:B------:R3:W-:Y:S01]  /*43660*/  @P3 STG.E.U8 desc[UR14][R2.64], R35 ;  /* 0x0000002302003986 */ /* 0x0007e2000c10110e */
[----:B------:R-:W-:-:S02]  /*43670*/  IADD3 R6, P3, PT, R10, R0, RZ ;  /* 0x000000000a067210 */ /* 0x000fc40007f7e0ff */
[----:B------:R-:W-:Y:S02]  /*43680*/  IADD3 R10, P6, PT, R10, R78, RZ ;  /* 0x0000004e0a0a7210 */ /* 0x000fe40007fde0ff */
[----:B------:R-:W-:Y:S01]  /*43690*/  ISETP.LT.AND P4, PT, R88, UR18, !P5 ;  /* 0x0000001258007c0c */ /* 0x000fe2000ef81270 */
[--C-:B------:R-:W-:Y:S01]  /*436a0*/  IMAD.X R7, R17, 0x1, R79.reuse, P3 ;  /* 0x0000000111077824 */ /* 0x100fe200018e064f */
[----:B0-----:R-:W-:Y:S01]  /*436b0*/  PRMT R15, R67, 0x9910, RZ ;  /* 0x00009910430f7816 */ /* 0x001fe200000000ff */
[----:B------:R-:W-:Y:S01]  /*436c0*/  IMAD.X R11, R17, 0x1, R76, P6 ;  /* 0x00000001110b7824 */ /* 0x000fe200030e064c */
[C---:B--2---:R-:W-:Y:S02]  /*436d0*/  IADD3 R4, P3, PT, R14.reuse, R75, RZ ;  /* 0x0000004b0e047210 */ /* 0x044fe40007f7e0ff */
[----:B------:R-:W-:Y:S01]  /*436e0*/  IADD3 R8, P6, PT, R14, R0, RZ ;  /* 0x000000000e087210 */ /* 0x000fe20007fde0ff */
[----:B------:R0:W-:Y:S01]  /*436f0*/  @P2 STG.E.U8 desc[UR14][R6.64], R51 ;  /* 0x0000003306002986 */ /* 0x0001e2000c10110e */
[----:B---3--:R-:W-:Y:S01]  /*43700*/  PRMT R3, R19, 0x9910, RZ ;  /* 0x0000991013037816 */ /* 0x008fe200000000ff */
[----:B------:R-:W-:Y:S01]  /*43710*/  IMAD.X R5, R21, 0x1, R80, P3 ;  /* 0x0000000115057824 */ /* 0x000fe200018e0650 */
[----:B------:R-:W-:Y:S01]  /*43720*/  ISETP.LT.AND P3, PT, R87, UR18, !P5 ;  /* 0x0000001257007c0c */ /* 0x000fe2000ef61270 */
[----:B------:R-:W-:Y:S01]  /*43730*/  IMAD.X R9, R21, 0x1, R79, P6 ;  /* 0x0000000115097824 */ /* 0x000fe200030e064f */
[----:B------:R-:W-:Y:S01]  /*43740*/  ISETP.LT.AND P5, PT, R86, UR18, !P5 ;  /* 0x0000001256007c0c */ /* 0x000fe2000efa1270 */
[----:B------:R2:W-:Y:S01]  /*43750*/  @P0 STG.E.U8 desc[UR14][R10.64], R67 ;  /* 0x000000430a000986 */ /* 0x0005e2000c10110e */
[----:B------:R-:W-:-:S02]  /*43760*/  PRMT R0, R35, 0x9910, RZ ;  /* 0x0000991023007816 */ /* 0x000fc400000000ff */
[----:B------:R-:W-:Y:S02]  /*43770*/  IADD3 R78, P6, PT, R14, R78, RZ ;  /* 0x0000004e0e4e7210 */ /* 0x000fe40007fde0ff */
[----:B------:R-:W-:Y:S02]  /*43780*/  PRMT R2, R51, 0x9910, RZ ;  /* 0x0000991033027816 */ /* 0x000fe400000000ff */
[----:B------:R-:W-:Y:S01]  /*43790*/  SHF.R.S32.HI R3, RZ, 0x8, R3 ;  /* 0x00000008ff037819 */ /* 0x000fe20000011403 */
[----:B------:R-:W-:Y:S01]  /*437a0*/  IMAD.X R79, R21, 0x1, R76, P6 ;  /* 0x00000001154f7824 */ /* 0x000fe200030e064c */
[----:B0-----:R-:W-:Y:S02]  /*437b0*/  SHF.R.S32.HI R7, RZ, 0x8, R0 ;  /* 0x00000008ff077819 */ /* 0x001fe40000011400 */
[----:B------:R-:W-:Y:S01]  /*437c0*/  SHF.R.S32.HI R15, RZ, 0x8, R15 ;  /* 0x00000008ff0f7819 */ /* 0x000fe2000001140f */
[----:B------:R0:W-:Y:S01]  /*437d0*/  @P1 STG.E.U8 desc[UR14][R12.64], R3 ;  /* 0x000000030c001986 */ /* 0x0001e2000c10110e */
[----:B--2---:R-:W-:-:S03]  /*437e0*/  SHF.R.S32.HI R11, RZ, 0x8, R2 ;  /* 0x00000008ff0b7819 */ /* 0x004fc60000011402 */
[----:B------:R0:W-:Y:S04]  /*437f0*/  @P4 STG.E.U8 desc[UR14][R4.64], R7 ;  /* 0x0000000704004986 */ /* 0x0001e8000c10110e */
[----:B------:R0:W-:Y:S04]  /*43800*/  @P3 STG.E.U8 desc[UR14][R8.64], R11 ;  /* 0x0000000b08003986 */ /* 0x0001e8000c10110e */
[----:B------:R0:W-:Y:S01]  /*43810*/  @P5 STG.E.U8 desc[UR14][R78.64], R15 ;  /* 0x0000000f4e005986 */ /* 0x0001e2000c10110e */
[----:B-1----:R-:W-:Y:S06]  /*43820*/  BAR.SYNC.DEFER_BLOCKING 0x0 ;  /* 0x0000000000007b1d */ /* 0x002fec0000010000 */
[----:B------:R-:W-:Y:S05]  /*43830*/  BRA.U UP0, `(.L_x_13) ;  /* 0x0000000100a07547 */ /* 0x000fea000b800000 */
[----:B------:R-:W1:Y:S01]  /*43840*/  S2UR UR6, SR_CgaCtaId ;  /* 0x00000000000679c3 */ /* 0x000e620000008800 */
[----:B------:R-:W-:Y:S01]  /*43850*/  NOP ;  /* 0x0000000000007918 */ /* 0x000fe20000000000 */
[----:B------:R-:W-:Y:S01]  /*43860*/  UMOV UR4, 0x50 ;  /* 0x0000005000047882 */ /* 0x000fe20000000000 */
[----:B------:R-:W-:Y:S02]  /*43870*/  IMAD.U32 R0, RZ, RZ, UR5 ;  /* 0x00000005ff007e24 */ /* 0x000fe4000f8e00ff */
[----:B0-----:R-:W-:Y:S02]  /*43880*/  IMAD.MOV.U32 R3, RZ, RZ, 0x3 ;  /* 0x00000003ff037424 */ /* 0x001fe400078e00ff */
[----:B------:R-:W-:Y:S01]  /*43890*/  IMAD.MOV.U32 R7, RZ, RZ, 0x1 ;  /* 0x00000001ff077424 */ /* 0x000fe200078e00ff */
[----:B------:R-:W-:-:S04]  /*438a0*/  LOP3.LUT R0, R0, 0xffff, RZ, 0xc0, !PT ;  /* 0x0000ffff00007812 */ /* 0x000fc800078ec0ff */
[----:B------:R-:W-:-:S05]  /*438b0*/  SHF.R.U32.HI R0, RZ, 0x5, R0 ;  /* 0x00000005ff007819 */ /* 0x000fca0000011600 */
[----:B------:R-:W-:Y:S01]  /*438c0*/  VIADD R2, R0, 0x10 ;  /* 0x0000001000027836 */ /* 0x000fe20000000000 */
[----:B------:R-:W-:Y:S01]  /*438d0*/  SHF.L.U32 R0, R3, R0, RZ ;  /* 0x0000000003007219 */ /* 0x000fe200000006ff */
[----:B-1----:R-:W-:-:S03]  /*438e0*/  ULEA UR6, UR6, UR4, 0x18 ;  /* 0x0000000406067291 */ /* 0x002fc6000f8ec0ff */
[----:B------:R-:W-:-:S04]  /*438f0*/  SHF.L.U32 R3, R7, R2, RZ ;  /* 0x0000000207037219 */ /* 0x000fc800000006ff */
[----:B------:R-:W-:Y:S02]  /*43900*/  LOP3.LUT R0, R3, R0, RZ, 0xfc, !PT ;  /* 0x0000000003007212 */ /* 0x000fe400078efcff */
[----:B------:R-:W0:Y:S02]  /*43910*/  LDS R5, [UR6] ;  /* 0x00000006ff057984 */ /* 0x000e240008000800 */
[C---:B------:R-:W-:Y:S02]  /*43920*/  LOP3.LUT R2, R0.reuse, 0xffff, RZ, 0xc0, !PT ;  /* 0x0000ffff00027812 */ /* 0x040fe400078ec0ff */
[----:B0-----:R-:W-:-:S04]  /*43930*/  LOP3.LUT R3, R0, 0xffff, R5, 0x80, !PT ;  /* 0x0000ffff00037812 */ /* 0x001fc800078e8005 */
[----:B------:R-:W-:-:S13]  /*43940*/  ISETP.NE.AND P0, PT, R3, R2, PT ;  /* 0x000000020300720c */ /* 0x000fda0003f05270 */
[----:B------:R-:W-:Y:S05]  /*43950*/  @P0 BRA `(.L_x_14) ;  /* 0x0000000000500947 */ /* 0x000fea0003800000 */
[----:B------:R-:W-:Y:S02]  /*43960*/  SHF.R.U32.HI R5, RZ, 0x10, R5 ;  /* 0x00000010ff057819 */ /* 0x000fe40000011605 */
[----:B------:R-:W-:-:S04]  /*43970*/  SHF.R.U32.HI R2, RZ, 0x10, R0 ;  /* 0x00000010ff027819 */ /* 0x000fc80000011600 */
[----:B------:R-:W-:-:S04]  /*43980*/  LOP3.LUT R5, R5, R2, RZ, 0xc0, !PT ;  /* 0x0000000205057212 */ /* 0x000fc800078ec0ff */
[----:B------:R-:W-:-:S13]  /*43990*/  ISETP.NE.AND P0, PT, R5, R2, PT ;  /* 0x000000020500720c */ /* 0x000fda0003f05270 */
[----:B------:R-:W-:Y:S05]  /*439a0*/  @P0 BRA `(.L_x_15) ;  /* 0x0000000000300947 */ /* 0x000fea0003800000 */
[----:B------:R-:W-:Y:S01]  /*439b0*/  R2UR UR4, R0 ;  /* 0x00000000000472ca */ /* 0x000fe200000e0000 */
[----:B------:R-:W-:Y:S01]  /*439c0*/  VOTEU.ANY UR5, UPT, PT ;  /* 0x0000000000057886 */ /* 0x000fe200038e0100 */
[----:B------:R-:W0:Y:S01]  /*439d0*/  S2R R0, SR_LANEID ;  /* 0x0000000000007919 */ /* 0x000e220000000000 */
[----:B------:R-:W-:-:S10]  /*439e0*/  UFLO.U32 UR5, UR5 ;  /* 0x00000005000572bd */ /* 0x000fd400080e0000 */
[----:B------:R-:W-:-:S06]  /*439f0*/  ULOP3.LUT UR4, URZ, UR4, URZ, 0x33, !UPT ;  /* 0x00000004ff047292 */ /* 0x000fcc000f8e33ff */
[----:B------:R-:W-:-:S04]  /*43a00*/  IMAD.U32 R2, RZ, RZ, UR4 ;  /* 0x00000004ff027e24 */ /* 0x000fc8000f8e00ff */
[----:B------:R-:W1:Y:S02]  /*43a10*/  REDUX UR7, R2 ;  /* 0x00000000020773c4 */ /* 0x000e640000000000 */
[----:B------:R2:W-:Y:S01]  /*43a20*/  UTCATOMSWS.AND URZ, UR4 ;  /* 0x0000000400ff79e3 */ /* 0x0005e20008000000 */
[----:B0-----:R-:W-:Y:S01]  /*43a30*/  ISETP.EQ.U32.AND P0, PT, R0, UR5, PT ;  /* 0x0000000500007c0c */ /* 0x001fe2000bf02070 */
[----:B-1----:R-:W-:-:S12]  /*43a40*/  IMAD.U32 R0, RZ, RZ, UR7 ;  /* 0x00000007ff007e24 */ /* 0x002fd8000f8e00ff */
[----:B------:R2:W-:Y:S01]  /*43a50*/  @P0 ATOMS.AND RZ, [UR6], R0 ;  /* 0x00000000ffff098c */ /* 0x0005e2000a800006 */
[----:B------:R-:W-:Y:S05]  /*43a60*/  BRA `(.L_x_13) ;  /* 0x0000000000147947 */ /* 0x000fea0003800000 */
.L_x_15:
[----:B------:R-:W-:-:S07]  /*43a70*/  MOV R2, 0x43a90 ;  /* 0x00043a9000027802 */ /* 0x000fce0000000f00 */
[----:B------:R-:W-:Y:S05]  /*43a80*/  CALL.REL.NOINC `($__internal_0_$__cuda_sm10x_tcgen05_guardrail_trap_col_being_dealloced_not_returned_by_alloc) ;  /* 0x00000000002c7944 */ /* 0x000fea0003c00000 */
[----:B------:R-:W-:Y:S05]  /*43a90*/  BRA `(.L_x_13) ;  /* 0x0000000000087947 */ /* 0x000fea0003800000 */
.L_x_14:
[----:B------:R-:W-:-:S07]  /*43aa0*/  MOV R2, 0x43ac0 ;  /* 0x00043ac000027802 */ /* 0x000fce0000000f00 */
[----:B------:R-:W-:Y:S05]  /*43ab0*/  CALL.REL.NOINC `($__internal_2_$__cuda_sm10x_tcgen05_guardrail_trap_unallocated_columns_being_dealloced) ;  /* 0x0000000000387944 */ /* 0x000fea0003c00000 */
.L_x_13:
[----:B------:R-:W-:Y:S01]  /*43ac0*/  NOP ;  /* 0x0000000000007918 */ /* 0x000fe20000000000 */
[----:B--2---:R-:W-:Y:S05]  /*43ad0*/  EXIT ;  /* 0x000000000000794d */ /* 0x004fea0003800000 */
.L_x_8:
[----:B------:R-:W1:Y:S02]  /*43ae0*/  SYNCS.PHASECHK.TRANS64.TRYWAIT P1, [UR6], R19 ;  /* 0x00000013ff0075a7 */ /* 0x000e640008021106 */
[----:B-1----:R-:W-:Y:S05]  /*43af0*/  @!P1 BRA `(.L_x_8) ;  /* 0xfffffffc00f89947 */ /* 0x002fea000383ffff */
[----:B------:R-:W-:Y:S05]  /*43b00*/  BRA `(.L_x_16) ;  /* 0xfffffe6800cc7947 */ /* 0x000fea000383ffff */
.L_x_12:
[----:B------:R-:W0:Y:S02]  /*43b10*/  SYNCS.PHASECHK.TRANS64.TRYWAIT P2, [UR6], R0 ;  /* 0x00000000ff0075a7 */ /* 0x000e240008041106 */
[----:B0-----:R-:W-:Y:S05]  /*43b20*/  @!P2 BRA `(.L_x_12) ;  /* 0xfffffffc00f8a947 */ /* 0x001fea000383ffff */
[----:B------:R-:W-:Y:S05]  /*43b30*/  BRA `(.L_x_11) ;  /* 0xffffffe000547947 */ /* 0x000fea000383ffff */
        .weak           $__internal_0_$__cuda_sm10x_tcgen05_guardrail_trap_col_being_dealloced_not_returned_by_alloc
        .type           $__internal_0_$__cuda_sm10x_tcgen05_guardrail_trap_col_being_dealloced_not_returned_by_alloc,@function
        .size           $__internal_0_$__cuda_sm10x_tcgen05_guardrail_trap_col_being_dealloced_not_returned_by_alloc,($__internal_1_$__cuda_sm10x_tcgen05_guardrail_trap_phase_invalid_during_alloc - $__internal_0_$__cuda_sm10x_tcgen05_guardrail_trap_col_being_dealloced_not_returned_by_alloc)
$__internal_0_$__cuda_sm10x_tcgen05_guardrail_trap_col_being_dealloced_not_returned_by_alloc:
[----:B------:R-:W-:Y:S05]  /*43b40*/  BPT.TRAP 0x1 ;  /* 0x000000040000795c */ /* 0x000fea0000300000 */
[----:B------:R-:W-:-:S04]  /*43b50*/  IMAD.MOV.U32 R3, RZ, RZ, 0x0 ;  /* 0x00000000ff037424 */ /* 0x000fc800078e00ff */
[----:B------:R-:W-:Y:S05]  /*43b60*/  RET.REL.NODEC R2 `(matmul_kernel) ;  /* 0xfffffbc402247950 */ /* 0x000fea0003c3ffff */
        .weak           $__internal_1_$__cuda_sm10x_tcgen05_guardrail_trap_phase_invalid_during_alloc
        .type           $__internal_1_$__cuda_sm10x_tcgen05_guardrail_trap_phase_invalid_during_alloc,@function
        .size           $__internal_1_$__cuda_sm10x_tcgen05_guardrail_trap_phase_invalid_during_alloc,($__internal_2_$__cuda_sm10x_tcgen05_guardrail_trap_unallocated_columns_being_dealloced - $__internal_1_$__cuda_sm10x_tcgen05_guardrail_trap_phase_invalid_during_alloc)
$__internal_1_$__cuda_sm10x_tcgen05_guardrail_trap_phase_invalid_during_alloc:
[----:B------:R-:W-:Y:S05]  /*43b70*/  BPT.TRAP 0x1 ;  /* 0x000000040000795c */ /* 0x000fea0000300000 */
[----:B------:R-:W-:-:S04]  /*43b80*/  IMAD.MOV.U32 R5, RZ, RZ, 0x0 ;  /* 0x00000000ff057424 */ /* 0x000fc800078e00ff */
[----:B------:R-:W-:Y:S05]  /*43b90*/  RET.REL.NODEC R4 `(matmul_kernel) ;  /* 0xfffffbc404187950 */ /* 0x000fea0003c3ffff */
        .weak           $__internal_2_$__cuda_sm10x_tcgen05_guardrail_trap_unallocated_columns_being_dealloced
        .type           $__internal_2_$__cuda_sm10x_tcgen05_guardrail_trap_unallocated_columns_being_dealloced,@function
        .size           $__internal_2_$__cuda_sm10x_tcgen05_guardrail_trap_unallocated_columns_being_dealloced,(.L_x_20 - $__internal_2_$__cuda_sm10x_tcgen05_guardrail_trap_unallocated_columns_being_dealloced)
$__internal_2_$__cuda_sm10x_tcgen05_guardrail_trap_unallocated_columns_being_dealloced:
[----:B------:R-:W-:Y:S05]  /*43ba0*/  BPT.TRAP 0x1 ;  /* 0x000000040000795c */ /* 0x000fea0000300000 */
[----:B------:R-:W-:-:S04]  /*43bb0*/  IMAD.MOV.U32 R3, RZ, RZ, 0x0 ;  /* 0x00000000ff037424 */ /* 0x000fc800078e00ff */
[----:B------:R-:W-:Y:S05]  /*43bc0*/  RET.REL.NODEC R2 `(matmul_kernel) ;  /* 0xfffffbc4020c7950 */ /* 0x000fea0003c3ffff */
.L_x_17:
[----:B------:R-:W-:-:S00]  /*43bd0*/  BRA `(.L_x_17) ;  /* 0xfffffffc00fc7947 */ /* 0x000fc0000383ffff */
[----:B------:R-:W-:-:S00]  /*43be0*/  NOP ;  /* 0x0000000000007918 */ /* 0x000fc00000000000 */
        /* <DEDUP_REMOVED lines=9> */
.L_x_20:


//--------------------- .nv.shared.matmul_kernel  --------------------------
	.section	.nv.shared.matmul_kernel,"aw",@nobits
	.sectionflags	@""
	.align	16
	.zero		1024


//--------------------- .nv.shared.reserved.0     --------------------------
	.section	.nv.shared.reserved.0,"aw",@nobits
	.align	8
	.weak		__nv_reservedSMEM_offset_0_alias
	.size		__nv_reservedSMEM_offset_0_alias, 0, 64
	.other		__nv_reservedSMEM_offset_0_alias,@"STO_CUDA_RESERVED_SHARED STV_DEFAULT"
__nv_reservedSMEM_offset_0_alias:
	.zero		0
.nv.shared.reserved.0:
	.zero		64
	.weak		__nv_reservedSMEM_allocation_phase
	.type		__nv_reservedSMEM_allocation_phase,@object
	.size		__nv_reservedSMEM_allocation_phase,(.L_0 - __nv_reservedSMEM_allocation_phase)
__nv_reservedSMEM_allocation_phase:
	.zero		1
.L_0:
	.zero		7
	.weak		__nv_reservedSMEM_devtool_atexit_pc
	.type		__nv_reservedSMEM_devtool_atexit_pc,@object
	.size		__nv_reservedSMEM_devtool_atexit_pc,(__nv_reservedSMEM_allocation_mask - __nv_reservedSMEM_devtool_atexit_pc)
__nv_reservedSMEM_devtool_atexit_pc:
	.zero		8
	.weak		__nv_reservedSMEM_allocation_mask
	.type		__nv_reservedSMEM_allocation_mask,@object
	.size		__nv_reservedSMEM_allocation_mask,(.L_2 - __nv_reservedSMEM_allocation_mask)
__nv_reservedSMEM_allocation_mask:
	.zero		4
.L_2:


//--------------------- .nv.constant0.matmul_kernel --------------------------
	.section	.nv.constant0.matmul_kernel,"a",@progbits
	.sectionflags	@""
	.align	4
.nv.constant0.matmul_kernel:
	.zero		976


//--------------------- SYMBOLS --------------------------

	.type		.nv.reservedSmem.offset0,@object
	.size		.nv.reservedSmem.offset0,0x4
	.type		.nv.reservedSmem.cap,@object
	.size		.nv.reservedSmem.cap,0x4
